def matmul_kernel(
    a_ptr,
    b_ptr,
    c_ptr,
    M,
    N,
    K,
    stride_am,
    stride_ak,
    stride_bk,
    stride_bn,
    stride_cm,
    stride_cn,
    BLOCK_M: tl.constexpr,
    BLOCK_N: tl.constexpr,
    BLOCK_K: tl.constexpr,
    GROUP_M: tl.constexpr,
):
    pid = tl.program_id(axis=0)
    num_pid_m = tl.cdiv(M, BLOCK_M)
    num_pid_n = tl.cdiv(N, BLOCK_N)
    num_pid_in_group = GROUP_M * num_pid_n
    group_id = pid // num_pid_in_group
    first_pid_m = group_id * GROUP_M
    group_size_m = min(num_pid_m - first_pid_m, GROUP_M)
    pid_m = first_pid_m + ((pid % num_pid_in_group) % group_size_m)
    pid_n = (pid % num_pid_in_group) // group_size_m

    offs_am = (pid_m * BLOCK_M + tl.arange(0, BLOCK_M)) % M
    offs_bn = (pid_n * BLOCK_N + tl.arange(0, BLOCK_N)) % N
    offs_k = tl.arange(0, BLOCK_K)
    a_ptrs = a_ptr + offs_am[:, None] * stride_am + offs_k[None, :] * stride_ak
    b_ptrs = b_ptr + offs_k[:, None] * stride_bk + offs_bn[None, :] * stride_bn

    acc = tl.zeros((BLOCK_M, BLOCK_N), dtype=tl.float32)
    for kk in range(0, tl.cdiv(K, BLOCK_K)):
        a = tl.load(a_ptrs, mask=offs_k[None, :] < K - kk * BLOCK_K, other=0.0)
        b = tl.load(b_ptrs, mask=offs_k[:, None] < K - kk * BLOCK_K, other=0.0)
        acc = tl.dot(a, b, acc)
        a_ptrs += BLOCK_K * stride_ak
        b_ptrs += BLOCK_K * stride_bk

    c = acc.to(c_ptr.dtype.element_ty)
    offs_cm = pid_m * BLOCK_M + tl.arange(0, BLOCK_M)
    offs_cn = pid_n * BLOCK_N + tl.arange(0, BLOCK_N)
    c_ptrs = c_ptr + offs_cm[:, None] * stride_cm + offs_cn[None, :] * stride_cn
    mask = (offs_cm[:, None] < M) & (offs_cn[None, :] < N)
    tl.store(c_ptrs, c, mask=mask)

# config = {"BLOCK_K": 64, "BLOCK_M": 512, "BLOCK_N": 128, "GROUP_M": 8, "arch": "sm_100", "dtype": "fp8e5m2", "num_ctas": 2, "num_stages": 3, "num_warps": 4}
# arch = sm_100


// ===== COMPILED SASS (sm_100a) =====

	.target	sm_100a

	.elftype	@"ET_EXEC"


//--------------------- .note.nv.tkinfo           --------------------------
	.section	.note.nv.tkinfo,"",@"SHT_NOTE"
	.sectionflags	@"SHF_NOTE_NV_TKINFO"
	.tkinfo
        /*0018*/ 	.word	0x00000081
        /*0030*/ 	.string	""
        /*0030*/ 	.string	"ptxas-blackwell"
        /*0030*/ 	.string	"Cuda compilation tools, release 12.9, V12.9.86"
        /*0030*/ 	.string	"Build cuda_12.9.r12.9/compiler.36037853_0"
        /*0030*/ 	.string	"-v  -suppress-debug-info  -lineinfo  -arch sm_100a "



//--------------------- .note.nv.cuver            --------------------------
	.section	.note.nv.cuver,"",@"SHT_NOTE"
	.sectionflags	@"SHF_NOTE_NV_CUVER"
        /*0018*/ 	.short	0x0001
        /*001a*/ 	.short	0x0064
        /*001c*/ 	.short	0x0001
        /*001e*/ 	.short	0x0000
        /*0020*/ 	.short	0x0001
        /*0022*/ 	.short	0x0000


//--------------------- .nv.info                  --------------------------
	.section	.nv.info,"",@"SHT_CUDA_INFO"
	.align	4


	//----- nvinfo : EIATTR_REGCOUNT
	.align		4
        /*0000*/ 	.byte	0x04, 0x2f
        /*0002*/ 	.short	(.L_6 - .L_5)
	.align		4
.L_5:
        /*0004*/ 	.word	index@(matmul_kernel)
        /*0008*/ 	.word	0x00000060


	//----- nvinfo : EIATTR_FRAME_SIZE
	.align		4
.L_6:
        /*000c*/ 	.byte	0x04, 0x11
        /*000e*/ 	.short	(.L_8 - .L_7)
	.align		4
.L_7:
        /*0010*/ 	.word	index@($__internal_2_$__cuda_sm10x_tcgen05_guardrail_trap_unallocated_columns_being_dealloced)
        /*0014*/ 	.word	0x00000718


	//----- nvinfo : EIATTR_FRAME_SIZE
	.align		4
.L_8:
        /*0018*/ 	.byte	0x04, 0x11
        /*001a*/ 	.short	(.L_10 - .L_9)
	.align		4
.L_9:
        /*001c*/ 	.word	index@($__internal_1_$__cuda_sm10x_tcgen05_guardrail_trap_phase_invalid_during_alloc)
        /*0020*/ 	.word	0x00000718


	//----- nvinfo : EIATTR_FRAME_SIZE
	.align		4
.L_10:
        /*0024*/ 	.byte	0x04, 0x11
        /*0026*/ 	.short	(.L_12 - .L_11)
	.align		4
.L_11:
        /*0028*/ 	.word	index@($__internal_0_$__cuda_sm10x_tcgen05_guardrail_trap_col_being_dealloced_not_returned_by_alloc)
        /*002c*/ 	.word	0x00000718


	//----- nvinfo : EIATTR_FRAME_SIZE
	.align		4
.L_12:
        /*0030*/ 	.byte	0x04, 0x11
        /*0032*/ 	.short	(.L_14 - .L_13)
	.align		4
.L_13:
        /*0034*/ 	.word	index@(matmul_kernel)
        /*0038*/ 	.word	0x00000718


	//----- nvinfo : EIATTR_MIN_STACK_SIZE
	.align		4
.L_14:
        /*003c*/ 	.byte	0x04, 0x12
        /*003e*/ 	.short	(.L_16 - .L_15)
	.align		4
.L_15:
        /*0040*/ 	.word	index@(matmul_kernel)
        /*0044*/ 	.word	0x00000718
.L_16:


//--------------------- .nv.info.matmul_kernel    --------------------------
	.section	.nv.info.matmul_kernel,"",@"SHT_CUDA_INFO"
	.sectionflags	@""
	.align	4


	//----- nvinfo : EIATTR_CUDA_API_VERSION
	.align		4
        /*0000*/ 	.byte	0x04, 0x37
        /*0002*/ 	.short	(.L_18 - .L_17)
.L_17:
        /*0004*/ 	.word	0x00000081


	//----- nvinfo : EIATTR_KPARAM_INFO
	.align		4
.L_18:
        /*0008*/ 	.byte	0x04, 0x17
        /*000a*/ 	.short	(.L_20 - .L_19)
.L_19:
        /*000c*/ 	.word	0x00000000
        /*0010*/ 	.short	0x000d
        /*0012*/ 	.short	0x0048
        /*0014*/ 	.byte	0x00, 0xf4, 0x21, 0x00


	//----- nvinfo : EIATTR_KPARAM_INFO
	.align		4
.L_20:
        /*0018*/ 	.byte	0x04, 0x17
        /*001a*/ 	.short	(.L_22 - .L_21)
.L_21:
        /*001c*/ 	.word	0x00000000
        /*0020*/ 	.short	0x000c
        /*0022*/ 	.short	0x0040
        /*0024*/ 	.byte	0x00, 0xf4, 0x21, 0x00


	//----- nvinfo : EIATTR_KPARAM_INFO
	.align		4
.L_22:
        /*0028*/ 	.byte	0x04, 0x17
        /*002a*/ 	.short	(.L_24 - .L_23)
.L_23:
        /*002c*/ 	.word	0x00000000
        /*0030*/ 	.short	0x000b
        /*0032*/ 	.short	0x0038
        /*0034*/ 	.byte	0x00, 0xf0, 0x11, 0x00


	//----- nvinfo : EIATTR_KPARAM_INFO
	.align		4
.L_24:
        /*0038*/ 	.byte	0x04, 0x17
        /*003a*/ 	.short	(.L_26 - .L_25)
.L_25:
        /*003c*/ 	.word	0x00000000
        /*0040*/ 	.short	0x000a
        /*0042*/ 	.short	0x0034
        /*0044*/ 	.byte	0x00, 0xf0, 0x11, 0x00


	//----- nvinfo : EIATTR_KPARAM_INFO
	.align		4
.L_26:
        /*0048*/ 	.byte	0x04, 0x17
        /*004a*/ 	.short	(.L_28 - .L_27)
.L_27:
        /*004c*/ 	.word	0x00000000
        /*0050*/ 	.short	0x0009
        /*0052*/ 	.short	0x0030
        /*0054*/ 	.byte	0x00, 0xf0, 0x11, 0x00


	//----- nvinfo : EIATTR_KPARAM_INFO
	.align		4
.L_28:
        /*0058*/ 	.byte	0x04, 0x17
        /*005a*/ 	.short	(.L_30 - .L_29)
.L_29:
        /*005c*/ 	.word	0x00000000
        /*0060*/ 	.short	0x0008
        /*0062*/ 	.short	0x002c
        /*0064*/ 	.byte	0x00, 0xf0, 0x11, 0x00


	//----- nvinfo : EIATTR_KPARAM_INFO
	.align		4
.L_30:
        /*0068*/ 	.byte	0x04, 0x17
        /*006a*/ 	.short	(.L_32 - .L_31)
.L_31:
        /*006c*/ 	.word	0x00000000
        /*0070*/ 	.short	0x0007
        /*0072*/ 	.short	0x0028
        /*0074*/ 	.byte	0x00, 0xf0, 0x11, 0x00


	//----- nvinfo : EIATTR_KPARAM_INFO
	.align		4
.L_32:
        /*0078*/ 	.byte	0x04, 0x17
        /*007a*/ 	.short	(.L_34 - .L_33)
.L_33:
        /*007c*/ 	.word	0x00000000
        /*0080*/ 	.short	0x0006
        /*0082*/ 	.short	0x0024
        /*0084*/ 	.byte	0x00, 0xf0, 0x11, 0x00


	//----- nvinfo : EIATTR_KPARAM_INFO
	.align		4
.L_34:
        /*0088*/ 	.byte	0x04, 0x17
        /*008a*/ 	.short	(.L_36 - .L_35)
.L_35:
        /*008c*/ 	.word	0x00000000
        /*0090*/ 	.short	0x0005
        /*0092*/ 	.short	0x0020
        /*0094*/ 	.byte	0x00, 0xf0, 0x11, 0x00


	//----- nvinfo : EIATTR_KPARAM_INFO
	.align		4
.L_36:
        /*0098*/ 	.byte	0x04, 0x17
        /*009a*/ 	.short	(.L_38 - .L_37)
.L_37:
        /*009c*/ 	.word	0x00000000
        /*00a0*/ 	.short	0x0004
        /*00a2*/ 	.short	0x001c
        /*00a4*/ 	.byte	0x00, 0xf0, 0x11, 0x00


	//----- nvinfo : EIATTR_KPARAM_INFO
	.align		4
.L_38:
        /*00a8*/ 	.byte	0x04, 0x17
        /*00aa*/ 	.short	(.L_40 - .L_39)
.L_39:
        /*00ac*/ 	.word	0x00000000
        /*00b0*/ 	.short	0x0003
        /*00b2*/ 	.short	0x0018
        /*00b4*/ 	.byte	0x00, 0xf0, 0x11, 0x00


	//----- nvinfo : EIATTR_KPARAM_INFO
	.align		4
.L_40:
        /*00b8*/ 	.byte	0x04, 0x17
        /*00ba*/ 	.short	(.L_42 - .L_41)
.L_41:
        /*00bc*/ 	.word	0x00000000
        /*00c0*/ 	.short	0x0002
        /*00c2*/ 	.short	0x0010
        /*00c4*/ 	.byte	0x00, 0xf4, 0x21, 0x00


	//----- nvinfo : EIATTR_KPARAM_INFO
	.align		4
.L_42:
        /*00c8*/ 	.byte	0x04, 0x17
        /*00ca*/ 	.short	(.L_44 - .L_43)
.L_43:
        /*00cc*/ 	.word	0x00000000
        /*00d0*/ 	.short	0x0001
        /*00d2*/ 	.short	0x0008
        /*00d4*/ 	.byte	0x00, 0xf4, 0x21, 0x00


	//----- nvinfo : EIATTR_KPARAM_INFO
	.align		4
.L_44:
        /*00d8*/ 	.byte	0x04, 0x17
        /*00da*/ 	.short	(.L_46 - .L_45)
.L_45:
        /*00dc*/ 	.word	0x00000000
        /*00e0*/ 	.short	0x0000
        /*00e2*/ 	.short	0x0000
        /*00e4*/ 	.byte	0x00, 0xf4, 0x21, 0x00


	//----- nvinfo : EIATTR_EXPLICIT_CLUSTER
	.align		4
.L_46:
        /*00e8*/ 	.byte	0x01, 0x3e
	.zero		2


	//----- nvinfo : EIATTR_CTA_PER_CLUSTER
	.align		4
        /*00ec*/ 	.byte	0x04, 0x3d
        /*00ee*/ 	.short	(.L_48 - .L_47)
.L_47:
        /*00f0*/ 	.word	0x00000002
        /*00f4*/ 	.word	0x00000001
        /*00f8*/ 	.word	0x00000001


	//----- nvinfo : EIATTR_AT_ENTRY_FRAGMENTS
	.align		4
.L_48:
        /*00fc*/ 	.byte	0x04, 0x4f
        /*00fe*/ 	.short	(.L_50 - .L_49)


	//   ....[0]....
.L_49:
        /*0100*/ 	.word	0x00000004


	//   ....[1]....
        /*0104*/ 	.word	0x00000005


	//----- nvinfo : EIATTR_RESERVED_SMEM_USED
	.align		4
.L_50:
        /*0108*/ 	.byte	0x01, 0x41
	.zero		2


	//----- nvinfo : EIATTR_SPARSE_MMA_MASK
	.align		4
        /*010c*/ 	.byte	0x03, 0x50
        /*010e*/ 	.short	0x0000


	//----- nvinfo : EIATTR_TCGEN05_2CTA_USED
	.align		4
        /*0110*/ 	.byte	0x01, 0x52
	.zero		2


	//----- nvinfo : EIATTR_MAXREG_COUNT
	.align		4
        /*0114*/ 	.byte	0x03, 0x1b
        /*0116*/ 	.short	0x00ff


	//----- nvinfo : EIATTR_NUM_BARRIERS
	.align		4
        /*0118*/ 	.byte	0x02, 0x4c
        /*011a*/ 	.byte	0x01
	.zero		1


	//----- nvinfo : EIATTR_ANNOTATIONS
	.align		4
        /*011c*/ 	.byte	0x04, 0x55
        /*011e*/ 	.short	(.L_52 - .L_51)


	//   ....[0]....
.L_51:
        /*0120*/ 	.word	0x00000001
        /*0124*/ 	.byte	0x10, 0x13, 0x00, 0x00, 0x01, 0x00, 0x00, 0x00, 0xc0, 0x13, 0x00, 0x00, 0x01, 0x00, 0x00, 0x00
        /* <DEDUP_REMOVED lines=1056> */
        /*4334*/ 	.byte	0xf0, 0xfc, 0x01, 0x00, 0x01, 0x00, 0x00, 0x00, 0x00, 0xfd, 0x01, 0x00


	//----- nvinfo : EIATTR_INT_WARP_WIDE_INSTR_OFFSETS
	.align		4
.L_52:
        /*4340*/ 	.byte	0x04, 0x31
        /*4342*/ 	.short	(.L_54 - .L_53)


	//   ....[0]....
.L_53:
        /*4344*/ 	.word	0x00003620


	//   ....[1]....
        /*4348*/ 	.word	0x00003630


	//   ....[2]....
        /*434c*/ 	.word	0x00008690


	//   ....[3]....
        /*4350*/ 	.word	0x00020380


	//   ....[4]....
        /*4354*/ 	.word	0x000203d0


	//----- nvinfo : EIATTR_COOP_GROUP_MASK_REGIDS
	.align		4
.L_54:
        /*4358*/ 	.byte	0x04, 0x29
        /*435a*/ 	.short	(.L_56 - .L_55)


	//   ....[0]....
.L_55:
        /*435c*/ 	.word	0xffffffff


	//   ....[1]....
        /*4360*/ 	.word	0xffffffff


	//   ....[2]....
        /*4364*/ 	.word	0xffffffff


	//   ....[3]....
        /*4368*/ 	.word	0xffffffff


	//----- nvinfo : EIATTR_COOP_GROUP_INSTR_OFFSETS
	.align		4
.L_56:
        /*436c*/ 	.byte	0x04, 0x28
        /*436e*/ 	.short	(.L_58 - .L_57)


	//   ....[0]....
.L_57:
        /*4370*/ 	.word	0x00000070


	//   ....[1]....
        /*4374*/ 	.word	0x00000670


	//   ....[2]....
        /*4378*/ 	.word	0x00020210


	//   ....[3]....
        /*437c*/ 	.word	0x00020480


	//----- nvinfo : EIATTR_VRC_CTA_INIT_COUNT
	.align		4
.L_58:
        /*4380*/ 	.byte	0x02, 0x4a
        /*4382*/ 	.byte	0x80
	.zero		1


	//----- nvinfo : EIATTR_MBARRIER_INSTR_OFFSETS
	.align		4
        /*4384*/ 	.byte	0x04, 0x39
        /*4386*/ 	.short	(.L_60 - .L_59)


	//   ....[0]....
.L_59:
        /*4388*/ 	.word	0x000002f0
        /*438c*/ 	.word	0x00000007
        /*4390*/ 	.word	0x00000000
        /*4394*/ 	.short	0x010a
        /*4396*/ 	.byte	0xff
	.zero		1


	//   ....[1]....
        /*4398*/ 	.word	0x00000310
        /*439c*/ 	.word	0x00000007
        /*43a0*/ 	.word	0x00000000
        /*43a4*/ 	.short	0x010a
        /*43a6*/ 	.byte	0xff
	.zero		1


	//   ....[2]....
        /*43a8*/ 	.word	0x000004e0
        /*43ac*/ 	.word	0x00000009
        /*43b0*/ 	.word	0x00000000
        /*43b4*/ 	.short	0x010a
        /*43b6*/ 	.byte	0xff
	.zero		1


	//   ....[3]....
        /*43b8*/ 	.word	0x00000500
        /*43bc*/ 	.word	0x00000009
        /*43c0*/ 	.word	0x00000000
        /*43c4*/ 	.short	0x010a
        /*43c6*/ 	.byte	0xff
	.zero		1


	//   ....[4]....
        /*43c8*/ 	.word	0x000005f0
        /*43cc*/ 	.word	0x00000005
        /*43d0*/ 	.word	0x00000000
        /*43d4*/ 	.short	0x0101
        /*43d6*/ 	.byte	0xff
	.zero		1


	//   ....[5]....
        /*43d8*/ 	.word	0x000036d0
        /*43dc*/ 	.word	0x000000ff
        /*43e0*/ 	.word	0x00000000
        /*43e4*/ 	.short	0x0100
        /*43e6*/ 	.byte	0x0a
	.zero		1


	//   ....[6]....
        /*43e8*/ 	.word	0x000086c0
        /*43ec*/ 	.word	0x000000ff
        /*43f0*/ 	.word	0x0000a008
        /*43f4*/ 	.short	0x0100
        /*43f6*/ 	.byte	0x06
	.zero		1


	//   ....[7]....
        /*43f8*/ 	.word	0x0000f7b0
        /*43fc*/ 	.word	0x000000ff
        /*4400*/ 	.word	0x00000000
        /*4404*/ 	.short	0x010a
        /*4406*/ 	.byte	0x0a
	.zero		1


	//   ....[8]....
        /*4408*/ 	.word	0x00015320
        /*440c*/ 	.word	0x000000ff
        /*4410*/ 	.word	0x00000000
        /*4414*/ 	.short	0x010a
        /*4416*/ 	.byte	0x0a
	.zero		1


	//   ....[9]....
        /*4418*/ 	.word	0x00015490
        /*441c*/ 	.word	0x000000ff
        /*4420*/ 	.word	0x0000a000
        /*4424*/ 	.short	0x0108
        /*4426*/ 	.byte	0x06
	.zero		1


	//   ....[10]....
        /*4428*/ 	.word	0x00015580
        /*442c*/ 	.word	0x000000ff
        /*4430*/ 	.word	0x0000a008
        /*4434*/ 	.short	0x0108
        /*4436*/ 	.byte	0x06
	.zero		1


	//   ....[11]....
        /*4438*/ 	.word	0x000204b0
        /*443c*/ 	.word	0x00000007
        /*4440*/ 	.word	0x00000000
        /*4444*/ 	.short	0x010a
        /*4446*/ 	.byte	0xff
	.zero		1


	//   ....[12]....
        /*4448*/ 	.word	0x00020510
        /*444c*/ 	.word	0x00000009
        /*4450*/ 	.word	0x00000000
        /*4454*/ 	.short	0x010a
        /*4456*/ 	.byte	0xff
	.zero		1


	//   ....[13]....
        /*4458*/ 	.word	0x00020560
        /*445c*/ 	.word	0x000000ff
        /*4460*/ 	.word	0x00000000
        /*4464*/ 	.short	0x010a
        /*4466*/ 	.byte	0x0a
	.zero		1


	//   ....[14]....
        /*4468*/ 	.word	0x00020590
        /*446c*/ 	.word	0x000000ff
        /*4470*/ 	.word	0x00000000
        /*4474*/ 	.short	0x010a
        /*4476*/ 	.byte	0x0a
	.zero		1


	//----- nvinfo : EIATTR_NUM_MBARRIERS
	.align		4
.L_60:
        /*4478*/ 	.byte	0x03, 0x38
        /*447a*/ 	.short	0x0002


	//----- nvinfo : EIATTR_EXIT_INSTR_OFFSETS
	.align		4
        /*447c*/ 	.byte	0x04, 0x1c
        /*447e*/ 	.short	(.L_62 - .L_61)


	//   ....[0]....
.L_61:
        /*4480*/ 	.word	0x00020490


	//----- nvinfo : EIATTR_REQNTID
	.align		4
.L_62:
        /*4484*/ 	.byte	0x04, 0x10
        /*4486*/ 	.short	(.L_64 - .L_63)
.L_63:
        /*4488*/ 	.word	0x00000080
        /*448c*/ 	.word	0x00000001
        /*4490*/ 	.word	0x00000001


	//----- nvinfo : EIATTR_CRS_STACK_SIZE
	.align		4
.L_64:
        /*4494*/ 	.byte	0x04, 0x1e
        /*4496*/ 	.short	(.L_66 - .L_65)
.L_65:
        /*4498*/ 	.word	0x00000000


	//----- nvinfo : EIATTR_CBANK_PARAM_SIZE
	.align		4
.L_66:
        /*449c*/ 	.byte	0x03, 0x19
        /*449e*/ 	.short	0x0050


	//----- nvinfo : EIATTR_PARAM_CBANK
	.align		4
        /*44a0*/ 	.byte	0x04, 0x0a
        /*44a2*/ 	.short	(.L_68 - .L_67)
	.align		4
.L_67:
        /*44a4*/ 	.word	index@(.nv.constant0.matmul_kernel)
        /*44a8*/ 	.short	0x0380
        /*44aa*/ 	.short	0x0050


	//----- nvinfo : EIATTR_SW_WAR
	.align		4
.L_68:
        /*44ac*/ 	.byte	0x04, 0x36
        /*44ae*/ 	.short	(.L_70 - .L_69)
.L_69:
        /*44b0*/ 	.word	0x00000008
.L_70:


//--------------------- .nv.compat                --------------------------
	.section	.nv.compat,"",@"SHT_CUDA_COMPAT_INFO"
	.align	4
        /*0000*/ 	.byte	0x02, 0x02, 0x02, 0x00, 0x02, 0x05, 0x05, 0x00, 0x02, 0x03, 0x00, 0x00, 0x02, 0x06, 0x01, 0x00


//--------------------- .nv.callgraph             --------------------------
	.section	.nv.callgraph,"",@"SHT_CUDA_CALLGRAPH"
	.align	4
	.sectionentsize	8
	.align		4
        /*0000*/ 	.word	0x00000000
	.align		4
        /*0004*/ 	.word	0xffffffff
	.align		4
        /*0008*/ 	.word	0x00000000
	.align		4
        /*000c*/ 	.word	0xfffffffe
	.align		4
        /*0010*/ 	.word	0x00000000
	.align		4
        /*0014*/ 	.word	0xfffffffd
	.align		4
        /*0018*/ 	.word	0x00000000
	.align		4
        /*001c*/ 	.word	0xfffffffc


//--------------------- .text.matmul_kernel       --------------------------
	.section	.text.matmul_kernel,"ax",@progbits
	.align	128
        .global         matmul_kernel
        .type           matmul_kernel,@function
        .size           matmul_kernel,(.L_x_28 - matmul_kernel)
        .other          matmul_kernel,@"STO_CUDA_ENTRY STV_DEFAULT"
matmul_kernel:
.text.matmul_kernel:
[----:B------:R-:W0:Y:S01]  /*0000*/  LDC R1, c[0x0][0x37c] ;  /* 0x0000df00ff017b82 */ /* 0x000e220000000800 */
[----:B------:R-:W1:Y:S01]  /*0010*/  S2R R0, SR_TID.X ;  /* 0x0000000000007919 */ /* 0x000e620000002100 */
[----:B0-----:R-:W-:Y:S01]  /*0020*/  VIADD R1, R1, 0xfffff8e8 ;  /* 0xfffff8e801017836 */ /* 0x001fe20000000000 */
[----:B-1----:R-:W-:-:S13]  /*0030*/  ISETP.GE.U32.AND P0, PT, R0, 0x20, PT ;  /* 0x000000200000780c */ /* 0x002fda0003f06070 */
[----:B------:R-:W-:Y:S02]  /*0040*/  VOTEU.ANY UP0, P0 ;  /* 0x0000000000ff7886 */ /* 0x000fe40000000100 */
[----:B------:R-:W-:Y:S05]  /*0050*/  BRA.U UP0, `(.L_x_0) ;  /* 0x0000000500887547 */ /* 0x000fea000b800000 */
[----:B------:R-:W0:Y:S01]  /*0060*/  S2R R11, SR_CgaCtaId ;  /* 0x00000000000b7919 */ /* 0x000e220000008800 */
[----:B------:R-:W-:Y:S01]  /*0070*/  NOP ;  /* 0x0000000000007918 */ /* 0x000fe20000000000 */
[----:B------:R-:W-:-:S04]  /*0080*/  MOV R0, 0x40 ;  /* 0x0000004000007802 */ /* 0x000fc80000000f00 */
[----:B0-----:R-:W-:Y:S02]  /*0090*/  LEA R2, R11, R0, 0x18 ;  /* 0x000000000b027211 */ /* 0x001fe400078ec0ff */
[----:B------:R-:W-:-:S04]  /*00a0*/  MOV R0, 0x400 ;  /* 0x0000040000007802 */ /* 0x000fc80000000f00 */
[----:B------:R-:W0:Y:S01]  /*00b0*/  LDS.U8 R2, [R2] ;  /* 0x0000000002027984 */ /* 0x000e220000000000 */
[----:B------:R-:W-:Y:S02]  /*00c0*/  LEA R0, R11, R0, 0x18 ;  /* 0x000000000b007211 */ /* 0x000fe400078ec0ff */
[----:B0-----:R-:W-:-:S13]  /*00d0*/  ISETP.NE.AND P0, PT, R2, RZ, PT ;  /* 0x000000ff0200720c */ /* 0x001fda0003f05270 */
[----:B------:R-:W-:Y:S05]  /*00e0*/  @P0 BRA `(.L_x_1) ;  /* 0x00000004004c0947 */ /* 0x000fea0003800000 */
[C---:B------:R-:W-:Y:S02]  /*00f0*/  LOP3.LUT R2, R11.reuse, 0x1, RZ, 0xc0, !PT ;  /* 0x000000010b027812 */ /* 0x040fe400078ec0ff */
[----:B------:R-:W-:Y:S02]  /*0100*/  LOP3.LUT R5, R11, 0x1, RZ, 0x3c, !PT ;  /* 0x000000010b057812 */ /* 0x000fe400078e3cff */
[----:B------:R-:W-:-:S13]  /*0110*/  ISETP.NE.U32.AND P0, PT, R2, 0x1, PT ;  /* 0x000000010200780c */ /* 0x000fda0003f05070 */
[----:B------:R-:W-:Y:S05]  /*0120*/  @!P0 BRA `(.L_x_2) ;  /* 0x0000000000c08947 */ /* 0x000fea0003800000 */
[----:B------:R-:W-:Y:S01]  /*0130*/  ELECT P1, URZ, PT ;  /* 0x0000000000ff782f */ /* 0x000fe20003820000 */
[----:B------:R-:W-:-:S12]  /*0140*/  BSSY B0, `(.L_x_2) ;  /* 0x000002e000007945 */ /* 0x000fd80003800000 */
[----:B------:R-:W-:Y:S05]  /*0150*/  @!P1 BRA `(.L_x_3) ;  /* 0x0000000000b09947 */ /* 0x000fea0003800000 */
[----:B------:R-:W-:-:S05]  /*0160*/  UMOV UR4, 0x8 ;  /* 0x0000000800047882 */ /* 0x000fca0000000000 */
[----:B------:R-:W-:Y:S04]  /*0170*/  DEPBAR.LE SB0, 0x36 ;  /* 0x00008d800000791a */ /* 0x000fe80000000000 */
[----:B------:R-:W0:Y:S02]  /*0180*/  UTCATOMSWS.2CTA.FIND_AND_SET.ALIGN UP1, UR4, UR4 ;  /* 0x00000004000475e3 */ /* 0x000e240008220800 */
[----:B0-----:R-:W-:Y:S01]  /*0190*/  PLOP3.LUT P1, PT, PT, PT, UP1, 0x80, 0x8 ;  /* 0x000000000008781c */ /* 0x001fe20003f2f018 */
[----:B------:R-:W-:-:S03]  /*01a0*/  IMAD.U32 R4, RZ, RZ, UR4 ;  /* 0x00000004ff047e24 */ /* 0x000fc6000f8e00ff */
[----:B------:R-:W-:-:S04]  /*01b0*/  SEL R2, RZ, 0xffffffff, !P1 ;  /* 0xffffffffff027807 */ /* 0x000fc80004800000 */
[----:B------:R-:W-:-:S13]  /*01c0*/  ISETP.NE.AND P1, PT, R2, RZ, PT ;  /* 0x000000ff0200720c */ /* 0x000fda0003f25270 */
[----:B------:R-:W-:Y:S05]  /*01d0*/  @P1 BRA `(.L_x_4) ;  /* 0x0000000000241947 */ /* 0x000fea0003800000 */
.L_x_5:
[----:B------:R-:W-:Y:S05]  /*01e0*/  NANOSLEEP 0x64 ;  /* 0x000000640000795d */ /* 0x000fea0003800000 */
[----:B------:R-:W-:-:S05]  /*01f0*/  UMOV UR4, 0x8 ;  /* 0x0000000800047882 */ /* 0x000fca0000000000 */
[----:B------:R-:W-:Y:S04]  /*0200*/  DEPBAR.LE SB0, 0x36 ;  /* 0x00008d800000791a */ /* 0x000fe80000000000 */
[----:B------:R-:W0:Y:S02]  /*0210*/  UTCATOMSWS.2CTA.FIND_AND_SET.ALIGN UP1, UR4, UR4 ;  /* 0x00000004000475e3 */ /* 0x000e240008220800 */
[----:B0-----:R-:W-:Y:S01]  /*0220*/  PLOP3.LUT P1, PT, PT, PT, UP1, 0x80, 0x8 ;  /* 0x000000000008781c */ /* 0x001fe20003f2f018 */
[----:B------:R-:W-:-:S03]  /*0230*/  IMAD.U32 R4, RZ, RZ, UR4 ;  /* 0x00000004ff047e24 */ /* 0x000fc6000f8e00ff */
[----:B------:R-:W-:-:S04]  /*0240*/  SEL R2, RZ, 0xffffffff, !P1 ;  /* 0xffffffffff027807 */ /* 0x000fc80004800000 */
[----:B------:R-:W-:-:S13]  /*0250*/  ISETP.NE.AND P1, PT, R2, RZ, PT ;  /* 0x000000ff0200720c */ /* 0x000fda0003f25270 */
[----:B------:R-:W-:Y:S05]  /*0260*/  @!P1 BRA `(.L_x_5) ;  /* 0xfffffffc00dc9947 */ /* 0x000fea000383ffff */
.L_x_4:
[----:B------:R-:W-:Y:S01]  /*0270*/  MOV R2, 0x60 ;  /* 0x0000006000027802 */ /* 0x000fe20000000f00 */
[----:B------:R-:W-:Y:S01]  /*0280*/  IMAD.MOV.U32 R10, RZ, RZ, 0x4 ;  /* 0x00000004ff0a7424 */ /* 0x000fe200078e00ff */
[----:B------:R-:W-:Y:S01]  /*0290*/  MOV R3, 0x58 ;  /* 0x0000005800037802 */ /* 0x000fe20000000f00 */
[----:B------:R-:W-:Y:S01]  /*02a0*/  IMAD.MOV.U32 R13, RZ, RZ, 0xff ;  /* 0x000000ffff0d7424 */ /* 0x000fe200078e00ff */
[C---:B------:R-:W-:Y:S02]  /*02b0*/  LEA R6, R11.reuse, R2, 0x18 ;  /* 0x000000020b067211 */ /* 0x040fe400078ec0ff */
[----:B------:R-:W-:-:S03]  /*02c0*/  LEA R7, R11, R3, 0x18 ;  /* 0x000000030b077211 */ /* 0x000fc600078ec0ff */
[----:B------:R-:W0:Y:S02]  /*02d0*/  LDS R2, [R6] ;  /* 0x0000000006027984 */ /* 0x000e240000000800 */
[----:B0-----:R-:W-:-:S04]  /*02e0*/  IMAD.U32 R2, R2, -0x80000000, RZ ;  /* 0x8000000002027824 */ /* 0x001fc800078e00ff */
[----:B------:R-:W0:Y:S02]  /*02f0*/  SYNCS.PHASECHK.TRANS64.TRYWAIT P1, [R7+URZ], R2 ;  /* 0x00000002070075a7 */ /* 0x000e2400080211ff */
[----:B0-----:R-:W-:Y:S05]  /*0300*/  @P1 BRA `(.L_x_6) ;  /* 0x0000000000081947 */ /* 0x001fea0003800000 */
[----:B------:R-:W0:Y:S02]  /*0310*/  SYNCS.PHASECHK.TRANS64.TRYWAIT P1, [R7+URZ], R2 ;  /* 0x00000002070075a7 */ /* 0x000e2400080211ff */
[----:B0-----:R-:W-:Y:S05]  /*0320*/  @!P1 BRA `(.L_x_7) ;  /* 0x00000200005c9947 */ /* 0x001fea0003800000 */
.L_x_6:
[C---:B------:R-:W-:Y:S01]  /*0330*/  PRMT R9, R5.reuse, 0x654, R7 ;  /* 0x0000065405097816 */ /* 0x040fe20000000007 */
[C---:B0-----:R-:W-:Y:S01]  /*0340*/  IMAD.SHL.U32 R3, R4.reuse, 0x20, RZ ;  /* 0x0000002004037824 */ /* 0x041fe200078e00ff */
[----:B------:R-:W-:Y:S01]  /*0350*/  PRMT R8, R5, 0x654, R0 ;  /* 0x0000065405087816 */ /* 0x000fe20000000000 */
[----:B------:R-:W-:Y:S01]  /*0360*/  IMAD.MOV.U32 R12, RZ, RZ, 0x1 ;  /* 0x00000001ff0c7424 */ /* 0x000fe200078e00ff */
[----:B------:R0:W-:Y:S01]  /*0370*/  SYNCS.ARRIVE.TRANS64.RED RZ, [R9+URZ], R10 ;  /* 0x0000000a09ff79a7 */ /* 0x0001e200080004ff */
[----:B------:R-:W-:Y:S01]  /*0380*/  VIADD R7, R4, 0x10 ;  /* 0x0000001004077836 */ /* 0x000fe20000000000 */
[----:B------:R1:W-:Y:S01]  /*0390*/  STS [R0], R3 ;  /* 0x0000000300007388 */ /* 0x0003e20000000800 */
[----:B------:R-:W-:-:S03]  /*03a0*/  SHF.L.U32 R2, R13, R4, RZ ;  /* 0x000000040d027219 */ /* 0x000fc600000006ff */
[----:B------:R-:W-:Y:S01]  /*03b0*/  SHF.L.U32 R7, R12, R7, RZ ;  /* 0x000000070c077219 */ /* 0x000fe200000006ff */
[----:B------:R1:W-:Y:S01]  /*03c0*/  STAS [R8.64], R4 ;  /* 0x0000000408007dbd */ /* 0x0003e2000c0008ff */
[----:B0-----:R-:W-:Y:S02]  /*03d0*/  MOV R10, 0x50 ;  /* 0x00000050000a7802 */ /* 0x001fe40000000f00 */
[----:B------:R-:W-:Y:S02]  /*03e0*/  LOP3.LUT R2, R7, R2, RZ, 0xfc, !PT ;  /* 0x0000000207027212 */ /* 0x000fe400078efcff */
[----:B------:R-:W-:-:S05]  /*03f0*/  LEA R7, R11, R10, 0x18 ;  /* 0x0000000a0b077211 */ /* 0x000fca00078ec0ff */
[----:B------:R1:W-:Y:S04]  /*0400*/  ATOMS.OR RZ, [R7], R2 ;  /* 0x0000000207ff738c */ /* 0x0003e80003000000 */
[----:B------:R1:W-:Y:S02]  /*0410*/  ATOMS.XOR RZ, [R6], R12 ;  /* 0x0000000c06ff738c */ /* 0x0003e40003800000 */
.L_x_3:
[----:B------:R-:W-:Y:S05]  /*0420*/  BSYNC B0 ;  /* 0x0000000000007941 */ /* 0x000fea0003800000 */
.L_x_2:
[----:B------:R-:W-:Y:S05]  /*0430*/  @P0 BRA `(.L_x_8) ;  /* 0x0000000000880947 */ /* 0x000fea0003800000 */
[----:B------:R-:W-:Y:S05]  /*0440*/  WARPSYNC.ALL ;  /* 0x0000000000007948 */ /* 0x000fea0003800000 */
[----:B------:R-:W-:Y:S01]  /*0450*/  NOP ;  /* 0x0000000000007918 */ /* 0x000fe20000000000 */
[----:B------:R-:W-:-:S13]  /*0460*/  ELECT P0, URZ, PT ;  /* 0x0000000000ff782f */ /* 0x000fda0003800000 */
[----:B------:R-:W-:Y:S05]  /*0470*/  @!P0 BRA `(.L_x_8) ;  /* 0x0000000000788947 */ /* 0x000fea0003800000 */
[----:B-1----:R-:W-:Y:S02]  /*0480*/  MOV R2, 0x60 ;  /* 0x0000006000027802 */ /* 0x002fe40000000f00 */
[----:B------:R-:W-:Y:S02]  /*0490*/  MOV R4, 0x58 ;  /* 0x0000005800047802 */ /* 0x000fe40000000f00 */
        /* <DEDUP_REMOVED lines=8> */
.L_x_9:
[----:B------:R-:W1:Y:S01]  /*0520*/  LDS R2, [R0] ;  /* 0x0000000000027984 */ /* 0x000e620000000800 */
[----:B------:R-:W-:Y:S01]  /*0530*/  IMAD.MOV.U32 R7, RZ, RZ, 0xff ;  /* 0x000000ffff077424 */ /* 0x000fe200078e00ff */
[----:B------:R-:W-:Y:S01]  /*0540*/  PRMT R5, R5, 0x654, R9 ;  /* 0x0000065405057816 */ /* 0x000fe20000000009 */
[----:B------:R-:W-:Y:S02]  /*0550*/  IMAD.MOV.U32 R13, RZ, RZ, 0x1 ;  /* 0x00000001ff0d7424 */ /* 0x000fe400078e00ff */
[C---:B01----:R-:W-:Y:S02]  /*0560*/  IMAD.SHL.U32 R3, R2.reuse, 0x20, RZ ;  /* 0x0000002002037824 */ /* 0x043fe400078e00ff */
[----:B------:R-:W-:Y:S01]  /*0570*/  VIADD R4, R2, 0x10 ;  /* 0x0000001002047836 */ /* 0x000fe20000000000 */
[----:B------:R-:W-:Y:S02]  /*0580*/  SHF.L.U32 R2, R7, R2, RZ ;  /* 0x0000000207027219 */ /* 0x000fe400000006ff */
[----:B------:R0:W-:Y:S02]  /*0590*/  STS [R0], R3 ;  /* 0x0000000300007388 */ /* 0x0001e40000000800 */
[----:B------:R-:W-:-:S02]  /*05a0*/  SHF.L.U32 R7, R13, R4, RZ ;  /* 0x000000040d077219 */ /* 0x000fc400000006ff */
[----:B------:R-:W-:Y:S02]  /*05b0*/  MOV R4, 0x50 ;  /* 0x0000005000047802 */ /* 0x000fe40000000f00 */
[----:B------:R-:W-:Y:S02]  /*05c0*/  LOP3.LUT R2, R7, R2, RZ, 0xfc, !PT ;  /* 0x0000000207027212 */ /* 0x000fe400078efcff */
[----:B------:R-:W-:-:S05]  /*05d0*/  LEA R11, R11, R4, 0x18 ;  /* 0x000000040b0b7211 */ /* 0x000fca00078ec0ff */
[----:B------:R0:W-:Y:S01]  /*05e0*/  ATOMS.OR RZ, [R11], R2 ;  /* 0x000000020bff738c */ /* 0x0001e20003000000 */
[----:B------:R0:W-:Y:S03]  /*05f0*/  SYNCS.ARRIVE.TRANS64.RED.A1T0 RZ, [R5+URZ], RZ ;  /* 0x000000ff05ff79a7 */ /* 0x0001e600081004ff */
[----:B------:R0:W-:Y:S01]  /*0600*/  ATOMS.XOR RZ, [R6], R13 ;  /* 0x0000000d06ff738c */ /* 0x0001e20003800000 */
[----:B------:R-:W-:Y:S05]  /*0610*/  BRA `(.L_x_8) ;  /* 0x0000000000107947 */ /* 0x000fea0003800000 */
.L_x_1:
[----:B------:R-:W-:Y:S01]  /*0620*/  IMAD.MOV.U32 R3, RZ, RZ, -0x1 ;  /* 0xffffffffff037424 */ /* 0x000fe200078e00ff */
[----:B------:R-:W-:-:S04]  /*0630*/  MOV R2, 0x660 ;  /* 0x0000066000027802 */ /* 0x000fc80000000f00 */
[----:B------:R0:W-:Y:S03]  /*0640*/  STS [R0], R3 ;  /* 0x0000000300007388 */ /* 0x0001e60000000800 */
[----:B0-----:R-:W-:Y:S05]  /*0650*/  CALL.REL.NOINC `($__internal_1_$__cuda_sm10x_tcgen05_guardrail_trap_phase_invalid_during_alloc) ;  /* 0x000001fc00e47944 */ /* 0x001fea0003c00000 */
.L_x_8:
[----:B------:R-:W-:Y:S05]  /*0660*/  WARPSYNC.ALL ;  /* 0x0000000000007948 */ /* 0x000fea0003800000 */
[----:B------:R-:W-:Y:S01]  /*0670*/  NOP ;  /* 0x0000000000007918 */ /* 0x000fe20000000000 */
.L_x_0:
[----:B------:R-:W2:Y:S08]  /*0680*/  LDC.64 R30, c[0x0][0x398] ;  /* 0x0000e600ff1e7b82 */ /* 0x000eb00000000a00 */
[----:B------:R-:W3:Y:S02]  /*0690*/  S2UR UR5, SR_CgaSize ;  /* 0x00000000000579c3 */ /* 0x000ee40000008a00 */
[----:B---3--:R-:W-:-:S12]  /*06a0*/  UIMAD UR5, UR5, -0xa0, URZ ;  /* 0xffffff60050578a4 */ /* 0x008fd8000f8e02ff */
[----:B------:R-:W3:Y:S01]  /*06b0*/  LDCU UR5, c[0x0][UR5+0x2b0] ;  /* 0x00005600050577ac */ /* 0x000ee20008000800 */
[----:B------:R-:W4:Y:S01]  /*06c0*/  S2R R62, SR_TID.X ;  /* 0x00000000003e7919 */ /* 0x000f220000002100 */
[----:B------:R-:W-:Y:S01]  /*06d0*/  UMOV UR6, 0x400 ;  /* 0x0000040000067882 */ /* 0x000fe20000000000 */
[----:B------:R-:W5:Y:S01]  /*06e0*/  LDCU.128 UR12, c[0x0][0x380] ;  /* 0x00007000ff0c77ac */ /* 0x000f620008000c00 */
[----:B------:R-:W0:Y:S08]  /*06f0*/  S2UR UR4, SR_CTAID.X ;  /* 0x00000000000479c3 */ /* 0x000e300000002500 */
[----:B------:R-:W1:Y:S02]  /*0700*/  S2UR UR11, SR_CgaCtaId ;  /* 0x00000000000b79c3 */ /* 0x000e640000008800 */
[----:B012---:R-:W-:-:S06]  /*0710*/  VIADD R0, R31, 0x7f ;  /* 0x0000007f1f007836 */ /* 0x007fcc0000000000 */
[----:B------:R-:W0:Y:S01]  /*0720*/  LDC R92, c[0x0][0x3a0] ;  /* 0x0000e800ff5c7b82 */ /* 0x000e220000000800 */
[----:B------:R-:W-:Y:S02]  /*0730*/  SHF.R.S32.HI R3, RZ, 0x1f, R0 ;  /* 0x0000001fff037819 */ /* 0x000fe40000011400 */
[----:B------:R-:W-:Y:S02]  /*0740*/  I2FP.F32.U32 R4, UR4 ;  /* 0x0000000400047c45 */ /* 0x000fe40008201000 */
[----:B------:R-:W-:Y:S02]  /*0750*/  LEA.HI R3, R3, R0, RZ, 0x7 ;  /* 0x0000000003037211 */ /* 0x000fe400078f38ff */
[----:B----4-:R-:W-:Y:S01]  /*0760*/  SHF.R.U32.HI R13, RZ, 0x5, R62 ;  /* 0x00000005ff0d7819 */ /* 0x010fe2000001163e */
[----:B---3--:R-:W-:Y:S01]  /*0770*/  FMUL R4, R4, UR5 ;  /* 0x0000000504047c20 */ /* 0x008fe20008400000 */
[----:B------:R-:W-:Y:S01]  /*0780*/  SHF.R.S32.HI R3, RZ, 0x7, R3 ;  /* 0x00000007ff037819 */ /* 0x000fe20000011403 */
[----:B------:R-:W-:-:S02]  /*0790*/  ULOP3.LUT UR5, UR11, 0x1, URZ, 0xc0, !UPT ;  /* 0x000000010b057892 */ /* 0x000fc4000f8ec0ff */
[----:B------:R1:W-:Y:S01]  /*07a0*/  F2I.U32.TRUNC.NTZ R8, R4 ;  /* 0x0000000400087305 */ /* 0x0003e2000020f000 */
[----:B------:R-:W-:Y:S01]  /*07b0*/  ULEA UR6, UR11, UR6, 0x18 ;  /* 0x000000060b067291 */ /* 0x000fe2000f8ec0ff */
[----:B------:R-:W-:Y:S01]  /*07c0*/  IMAD.SHL.U32 R5, R3, 0x8, RZ ;  /* 0x0000000803057824 */ /* 0x000fe200078e00ff */
[----:B------:R-:W-:-:S04]  /*07d0*/  USHF.L.U32 UR4, UR5, 0x6, URZ ;  /* 0x0000000605047899 */ /* 0x000fc800080006ff */
[----:B------:R-:W-:Y:S01]  /*07e0*/  IABS R7, R5 ;  /* 0x0000000500077213 */ /* 0x000fe20000000000 */
[C---:B0-----:R-:W-:Y:S01]  /*07f0*/  VIADD R90, R92.reuse, 0xffffffd1 ;  /* 0xffffffd15c5a7836 */ /* 0x041fe20000000000 */
[----:B-1----:R-:W-:Y:S01]  /*0800*/  IABS R4, R31 ;  /* 0x0000001f00047213 */ /* 0x002fe20000000000 */
[----:B------:R-:W-:Y:S01]  /*0810*/  VIADD R91, R92, 0xffffffd2 ;  /* 0xffffffd25c5b7836 */ /* 0x000fe20000000000 */
[----:B------:R-:W0:Y:S08]  /*0820*/  I2F.RP R0, R7 ;  /* 0x0000000700007306 */ /* 0x000e300000209400 */
[----:B0-----:R-:W0:Y:S02]  /*0830*/  MUFU.RCP R0, R0 ;  /* 0x0000000000007308 */ /* 0x001e240000001000 */
[----:B0-----:R-:W-:Y:S01]  /*0840*/  VIADD R2, R0, 0xffffffe ;  /* 0x0ffffffe00027836 */ /* 0x001fe20000000000 */
[----:B------:R-:W-:-:S05]  /*0850*/  IABS R0, R8 ;  /* 0x0000000800007213 */ /* 0x000fca0000000000 */
[----:B------:R0:W1:Y:S02]  /*0860*/  F2I.FTZ.U32.TRUNC.NTZ R3, R2 ;  /* 0x0000000200037305 */ /* 0x000064000021f000 */
[----:B0-----:R-:W-:Y:S02]  /*0870*/  IMAD.MOV.U32 R2, RZ, RZ, RZ ;  /* 0x000000ffff027224 */ /* 0x001fe400078e00ff */
[----:B-1----:R-:W-:-:S04]  /*0880*/  IMAD.MOV R6, RZ, RZ, -R3 ;  /* 0x000000ffff067224 */ /* 0x002fc800078e0a03 */
[----:B------:R-:W-:Y:S01]  /*0890*/  IMAD R9, R6, R7, RZ ;  /* 0x0000000706097224 */ /* 0x000fe200078e02ff */
[----:B------:R-:W-:-:S03]  /*08a0*/  IABS R6, R5 ;  /* 0x0000000500067213 */ /* 0x000fc60000000000 */
[----:B------:R-:W-:-:S04]  /*08b0*/  IMAD.HI.U32 R3, R3, R9, R2 ;  /* 0x0000000903037227 */ /* 0x000fc800078e0002 */
[----:B------:R-:W-:Y:S02]  /*08c0*/  IMAD.MOV R2, RZ, RZ, -R6 ;  /* 0x000000ffff027224 */ /* 0x000fe400078e0a06 */
[----:B------:R-:W-:-:S04]  /*08d0*/  IMAD.HI.U32 R3, R3, R0, RZ ;  /* 0x0000000003037227 */ /* 0x000fc800078e00ff */
[----:B------:R-:W-:Y:S01]  /*08e0*/  IMAD R0, R3, R2, R0 ;  /* 0x0000000203007224 */ /* 0x000fe200078e0200 */
[----:B------:R-:W-:Y:S04]  /*08f0*/  BAR.SYNC.DEFER_BLOCKING 0x0 ;  /* 0x0000000000007b1d */ /* 0x000fe80000010000 */
[----:B------:R-:W-:-:S13]  /*0900*/  ISETP.GT.U32.AND P1, PT, R7, R0, PT ;  /* 0x000000000700720c */ /* 0x000fda0003f24070 */
[----:B------:R-:W-:Y:S02]  /*0910*/  @!P1 IMAD.IADD R0, R0, 0x1, -R7 ;  /* 0x0000000100009824 */ /* 0x000fe400078e0a07 */
[----:B------:R-:W-:Y:S01]  /*0920*/  @!P1 VIADD R3, R3, 0x1 ;  /* 0x0000000103039836 */ /* 0x000fe20000000000 */
[----:B------:R-:W-:Y:S02]  /*0930*/  ISETP.NE.AND P1, PT, R5, RZ, PT ;  /* 0x000000ff0500720c */ /* 0x000fe40003f25270 */
[----:B------:R-:W-:Y:S02]  /*0940*/  ISETP.GE.U32.AND P0, PT, R0, R7, PT ;  /* 0x000000070000720c */ /* 0x000fe40003f06070 */
[----:B------:R-:W-:-:S04]  /*0950*/  LOP3.LUT R0, R8, R5, RZ, 0x3c, !PT ;  /* 0x0000000508007212 */ /* 0x000fc800078e3cff */
[----:B------:R-:W-:Y:S01]  /*0960*/  ISETP.GE.AND P2, PT, R0, RZ, PT ;  /* 0x000000ff0000720c */ /* 0x000fe20003f46270 */
[----:B------:R-:W-:-:S06]  /*0970*/  VIADD R0, R30, 0x1ff ;  /* 0x000001ff1e007836 */ /* 0x000fcc0000000000 */
[----:B------:R-:W-:-:S04]  /*0980*/  @P0 VIADD R3, R3, 0x1 ;  /* 0x0000000103030836 */ /* 0x000fc80000000000 */
[----:B------:R-:W-:Y:S01]  /*0990*/  IMAD.MOV.U32 R2, RZ, RZ, R3 ;  /* 0x000000ffff027224 */ /* 0x000fe200078e0003 */
[----:B------:R-:W-:-:S03]  /*09a0*/  SHF.R.S32.HI R3, RZ, 0x1f, R0 ;  /* 0x0000001fff037819 */ /* 0x000fc60000011400 */
[----:B------:R-:W-:Y:S01]  /*09b0*/  @!P2 IMAD.MOV R2, RZ, RZ, -R2 ;  /* 0x000000ffff02a224 */ /* 0x000fe200078e0a02 */
[----:B------:R-:W-:Y:S02]  /*09c0*/  @!P1 LOP3.LUT R2, RZ, R5, RZ, 0x33, !PT ;  /* 0x00000005ff029212 */ /* 0x000fe400078e33ff */
[----:B------:R-:W-:-:S03]  /*09d0*/  LEA.HI R3, R3, R0, RZ, 0x9 ;  /* 0x0000000003037211 */ /* 0x000fc600078f48ff */
[----:B------:R-:W-:Y:S02]  /*09e0*/  IMAD.SHL.U32 R12, R2, 0x8, RZ ;  /* 0x00000008020c7824 */ /* 0x000fe400078e00ff */
[----:B------:R-:W-:-:S03]  /*09f0*/  IMAD.MOV R2, RZ, RZ, -R2 ;  /* 0x000000ffff027224 */ /* 0x000fc600078e0a02 */
[----:B------:R-:W-:Y:S01]  /*0a00*/  LEA.HI.SX32 R3, R3, -R12, 0x17 ;  /* 0x8000000c03037211 */ /* 0x000fe200078fbaff */
[----:B------:R-:W-:Y:S02]  /*0a10*/  IMAD R14, R5, R2, R8 ;  /* 0x00000002050e7224 */ /* 0x000fe400078e0208 */
[----:B------:R-:W0:Y:S01]  /*0a20*/  I2F.RP R5, R4 ;  /* 0x0000000400057306 */ /* 0x000e220000209400 */
[----:B------:R-:W-:Y:S02]  /*0a30*/  VIMNMX R15, PT, PT, R3, 0x8, PT ;  /* 0x00000008030f7848 */ /* 0x000fe40003fe0100 */
[----:B------:R-:W-:Y:S02]  /*0a40*/  IABS R3, R30 ;  /* 0x0000001e00037213 */ /* 0x000fe40000000000 */
[-C--:B------:R-:W-:Y:S02]  /*0a50*/  IABS R11, R15.reuse ;  /* 0x0000000f000b7213 */ /* 0x080fe40000000000 */
[----:B------:R-:W-:Y:S01]  /*0a60*/  IABS R8, R15 ;  /* 0x0000000f00087213 */ /* 0x000fe20000000000 */
[----:B------:R-:W-:Y:S08]  /*0a70*/  I2F.RP R2, R3 ;  /* 0x0000000300027306 */ /* 0x000ff00000209400 */
[----:B------:R-:W1:Y:S08]  /*0a80*/  I2F.RP R0, R11 ;  /* 0x0000000b00007306 */ /* 0x000e700000209400 */
[----:B0-----:R-:W-:Y:S08]  /*0a90*/  MUFU.RCP R5, R5 ;  /* 0x0000000500057308 */ /* 0x001ff00000001000 */
[----:B-1----:R-:W0:Y:S08]  /*0aa0*/  MUFU.RCP R0, R0 ;  /* 0x0000000000007308 */ /* 0x002e300000001000 */
[----:B------:R-:W-:Y:S01]  /*0ab0*/  MUFU.RCP R2, R2 ;  /* 0x0000000200027308 */ /* 0x000fe20000001000 */
[----:B0-----:R-:W-:Y:S01]  /*0ac0*/  VIADD R6, R0, 0xffffffe ;  /* 0x0ffffffe00067836 */ /* 0x001fe20000000000 */
[----:B------:R-:W-:-:S06]  /*0ad0*/  IABS R0, R14 ;  /* 0x0000000e00007213 */ /* 0x000fcc0000000000 */
[----:B------:R0:W1:Y:S02]  /*0ae0*/  F2I.FTZ.U32.TRUNC.NTZ R7, R6 ;  /* 0x0000000600077305 */ /* 0x000064000021f000 */
[----:B0-----:R-:W-:Y:S02]  /*0af0*/  IMAD.MOV.U32 R6, RZ, RZ, RZ ;  /* 0x000000ffff067224 */ /* 0x001fe400078e00ff */
[----:B-1----:R-:W-:-:S04]  /*0b00*/  IMAD.MOV R10, RZ, RZ, -R7 ;  /* 0x000000ffff0a7224 */ /* 0x002fc800078e0a07 */
[----:B------:R-:W-:-:S04]  /*0b10*/  IMAD R9, R10, R11, RZ ;  /* 0x0000000b0a097224 */ /* 0x000fc800078e02ff */
[----:B------:R-:W-:-:S04]  /*0b20*/  IMAD.HI.U32 R6, R7, R9, R6 ;  /* 0x0000000907067227 */ /* 0x000fc800078e0006 */
[----:B------:R-:W-:Y:S02]  /*0b30*/  IMAD.MOV.U32 R7, RZ, RZ, R0 ;  /* 0x000000ffff077224 */ /* 0x000fe400078e0000 */
[----:B------:R-:W-:Y:S02]  /*0b40*/  IMAD.MOV R0, RZ, RZ, -R8 ;  /* 0x000000ffff007224 */ /* 0x000fe400078e0a08 */
[----:B------:R-:W-:-:S04]  /*0b50*/  IMAD.HI.U32 R6, R6, R7, RZ ;  /* 0x0000000706067227 */ /* 0x000fc800078e00ff */
[----:B------:R-:W-:Y:S02]  /*0b60*/  IMAD R0, R6, R0, R7 ;  /* 0x0000000006007224 */ /* 0x000fe400078e0207 */
[----:B------:R-:W-:Y:S02]  /*0b70*/  VIADD R8, R5, 0xffffffe ;  /* 0x0ffffffe05087836 */ /* 0x000fe40000000000 */
[----:B------:R-:W-:Y:S01]  /*0b80*/  VIADD R7, R2, 0xffffffe ;  /* 0x0ffffffe02077836 */ /* 0x000fe20000000000 */
[----:B------:R-:W-:Y:S01]  /*0b90*/  ISETP.GT.U32.AND P1, PT, R11, R0, PT ;  /* 0x000000000b00720c */ /* 0x000fe20003f24070 */
[----:B------:R0:W1:Y:S01]  /*0ba0*/  F2I.FTZ.U32.TRUNC.NTZ R9, R8 ;  /* 0x0000000800097305 */ /* 0x000062000021f000 */
[----:B------:R-:W-:-:S05]  /*0bb0*/  IMAD.SHL.U32 R5, R13, 0x200000, RZ ;  /* 0x002000000d057824 */ /* 0x000fca00078e00ff */
[----:B------:R-:W-:Y:S02]  /*0bc0*/  LOP3.LUT R5, R5, 0x600000, RZ, 0xc0, !PT ;  /* 0x0060000005057812 */ /* 0x000fe400078ec0ff */
[----:B------:R-:W2:Y:S01]  /*0bd0*/  F2I.FTZ.U32.TRUNC.NTZ R7, R7 ;  /* 0x0000000700077305 */ /* 0x000ea2000021f000 */
[----:B0-----:R-:W-:Y:S01]  /*0be0*/  IMAD.MOV.U32 R8, RZ, RZ, RZ ;  /* 0x000000ffff087224 */ /* 0x001fe200078e00ff */
[----:B------:R-:W-:Y:S02]  /*0bf0*/  R2UR UR7, R5 ;  /* 0x00000000050772ca */ /* 0x000fe400000e0000 */
[----:B------:R-:W-:Y:S01]  /*0c00*/  @!P1 IMAD.IADD R0, R0, 0x1, -R11 ;  /* 0x0000000100009824 */ /* 0x000fe200078e0a0b */
[----:B------:R-:W-:Y:S01]  /*0c10*/  SHF.R.U32.HI R5, RZ, 0x6, R62 ;  /* 0x00000006ff057819 */ /* 0x000fe2000001163e */
[----:B------:R-:W-:Y:S01]  /*0c20*/  @!P1 VIADD R6, R6, 0x1 ;  /* 0x0000000106069836 */ /* 0x000fe20000000000 */
[----:B------:R-:W-:Y:S01]  /*0c30*/  ISETP.NE.AND P1, PT, R15, RZ, PT ;  /* 0x000000ff0f00720c */ /* 0x000fe20003f25270 */
[----:B-1----:R-:W-:Y:S01]  /*0c40*/  IMAD.MOV R13, RZ, RZ, -R9 ;  /* 0x000000ffff0d7224 */ /* 0x002fe200078e0a09 */
[----:B------:R-:W-:-:S02]  /*0c50*/  ISETP.GE.U32.AND P0, PT, R0, R11, PT ;  /* 0x0000000b0000720c */ /* 0x000fc40003f06070 */
[----:B------:R-:W-:Y:S01]  /*0c60*/  LOP3.LUT R0, R14, R15, RZ, 0x3c, !PT ;  /* 0x0000000f0e007212 */ /* 0x000fe200078e3cff */
[----:B------:R-:W-:Y:S01]  /*0c70*/  IMAD R13, R13, R4, RZ ;  /* 0x000000040d0d7224 */ /* 0x000fe200078e02ff */
[----:B------:R-:W-:Y:S02]  /*0c80*/  SGXT.U32 R5, R5, 0x1 ;  /* 0x000000010505781a */ /* 0x000fe40000000000 */
[----:B------:R-:W-:Y:S01]  /*0c90*/  ISETP.GE.AND P2, PT, R0, RZ, PT ;  /* 0x000000ff0000720c */ /* 0x000fe20003f46270 */
[----:B--2---:R-:W-:Y:S01]  /*0ca0*/  IMAD.MOV R2, RZ, RZ, -R7 ;  /* 0x000000ffff027224 */ /* 0x004fe200078e0a07 */
[----:B------:R-:W-:-:S03]  /*0cb0*/  LOP3.LUT R62, R62, 0x7f, RZ, 0xc0, !PT ;  /* 0x0000007f3e3e7812 */ /* 0x000fc600078ec0ff */
[----:B------:R-:W-:Y:S02]  /*0cc0*/  IMAD R11, R2, R3, RZ ;  /* 0x00000003020b7224 */ /* 0x000fe400078e02ff */
[----:B------:R-:W-:Y:S02]  /*0cd0*/  @P0 VIADD R6, R6, 0x1 ;  /* 0x0000000106060836 */ /* 0x000fe40000000000 */
[----:B------:R-:W-:-:S04]  /*0ce0*/  IMAD.HI.U32 R2, R9, R13, R8 ;  /* 0x0000000d09027227 */ /* 0x000fc800078e0008 */
[----:B------:R-:W-:Y:S01]  /*0cf0*/  @!P2 IMAD.MOV R6, RZ, RZ, -R6 ;  /* 0x000000ffff06a224 */ /* 0x000fe200078e0a06 */
[----:B------:R-:W-:-:S05]  /*0d00*/  @!P1 LOP3.LUT R6, RZ, R15, RZ, 0x33, !PT ;  /* 0x0000000fff069212 */ /* 0x000fca00078e33ff */
[----:B------:R-:W-:Y:S02]  /*0d10*/  IMAD.SHL.U32 R0, R6, 0x80, RZ ;  /* 0x0000008006007824 */ /* 0x000fe400078e00ff */
[----:B------:R-:W-:Y:S02]  /*0d20*/  IMAD.MOV R10, RZ, RZ, -R6 ;  /* 0x000000ffff0a7224 */ /* 0x000fe400078e0a06 */
[----:B------:R-:W-:Y:S01]  /*0d30*/  IMAD.MOV.U32 R6, RZ, RZ, RZ ;  /* 0x000000ffff067224 */ /* 0x000fe200078e00ff */
[----:B------:R-:W-:Y:S01]  /*0d40*/  LOP3.LUT R8, R0, UR4, R5, 0xfe, !PT ;  /* 0x0000000400087c12 */ /* 0x000fe2000f8efe05 */
[----:B------:R-:W0:Y:S02]  /*0d50*/  LDCU UR4, c[0x0][0x3a4] ;  /* 0x00007480ff0477ac */ /* 0x000e240008000800 */
[----:B------:R-:W-:Y:S01]  /*0d60*/  IMAD.HI.U32 R5, R7, R11, R6 ;  /* 0x0000000b07057227 */ /* 0x000fe200078e0006 */
[C---:B------:R-:W-:Y:S02]  /*0d70*/  LOP3.LUT R16, R8.reuse, 0x4, RZ, 0xfc, !PT ;  /* 0x0000000408107812 */ /* 0x040fe400078efcff */
[C---:B------:R-:W-:Y:S01]  /*0d80*/  LOP3.LUT R45, R8.reuse, 0x6, RZ, 0xfc, !PT ;  /* 0x00000006082d7812 */ /* 0x040fe200078efcff */
[----:B------:R-:W-:Y:S01]  /*0d90*/  IMAD R6, R15, R10, R14 ;  /* 0x0000000a0f067224 */ /* 0x000fe200078e020e */
[----:B------:R-:W-:-:S02]  /*0da0*/  LOP3.LUT R14, R8, 0x2, RZ, 0xfc, !PT ;  /* 0x00000002080e7812 */ /* 0x000fc400078efcff */
[----:B------:R-:W-:Y:S01]  /*0db0*/  IABS R15, R16 ;  /* 0x00000010000f7213 */ /* 0x000fe20000000000 */
[----:B------:R-:W-:Y:S01]  /*0dc0*/  IMAD.IADD R6, R12, 0x1, R6 ;  /* 0x000000010c067824 */ /* 0x000fe200078e0206 */
[----:B------:R-:W-:Y:S02]  /*0dd0*/  IABS R13, R14 ;  /* 0x0000000e000d7213 */ /* 0x000fe40000000000 */
[----:B------:R-:W-:Y:S01]  /*0de0*/  IABS R93, R45 ;  /* 0x0000002d005d7213 */ /* 0x000fe20000000000 */
[----:B------:R-:W-:Y:S01]  /*0df0*/  IMAD.HI.U32 R10, R2, R15, RZ ;  /* 0x0000000f020a7227 */ /* 0x000fe200078e00ff */
[----:B------:R-:W-:Y:S02]  /*0e00*/  IABS R29, R8 ;  /* 0x00000008001d7213 */ /* 0x000fe40000000000 */
[----:B------:R-:W-:Y:S01]  /*0e10*/  LOP3.LUT R46, R8, 0xa, RZ, 0xfc, !PT ;  /* 0x0000000a082e7812 */ /* 0x000fe200078efcff */
[----:B------:R-:W-:Y:S01]  /*0e20*/  IMAD.HI.U32 R9, R2, R13, RZ ;  /* 0x0000000d02097227 */ /* 0x000fe200078e00ff */
[----:B------:R-:W-:-:S02]  /*0e30*/  LOP3.LUT R43, R8, 0xc, RZ, 0xfc, !PT ;  /* 0x0000000c082b7812 */ /* 0x000fc400078efcff */
[----:B------:R-:W-:Y:S01]  /*0e40*/  LOP3.LUT R51, R8, 0x8, RZ, 0xfc, !PT ;  /* 0x0000000808337812 */ /* 0x000fe200078efcff */
[----:B------:R-:W-:Y:S01]  /*0e50*/  IMAD.MOV R9, RZ, RZ, -R9 ;  /* 0x000000ffff097224 */ /* 0x000fe200078e0a09 */
[----:B------:R-:W-:Y:S01]  /*0e60*/  IABS R17, R43 ;  /* 0x0000002b00117213 */ /* 0x000fe20000000000 */
[----:B------:R-:W-:Y:S01]  /*0e70*/  IMAD.MOV R10, RZ, RZ, -R10 ;  /* 0x000000ffff0a7224 */ /* 0x000fe200078e0a0a */
[----:B------:R-:W-:Y:S01]  /*0e80*/  IABS R61, R51 ;  /* 0x00000033003d7213 */ /* 0x000fe20000000000 */
[----:B------:R-:W-:Y:S01]  /*0e90*/  IMAD.HI.U32 R11, R2, R93, RZ ;  /* 0x0000005d020b7227 */ /* 0x000fe200078e00ff */
[----:B------:R-:W-:Y:S02]  /*0ea0*/  LOP3.LUT R50, R8, 0x12, RZ, 0xfc, !PT ;  /* 0x0000001208327812 */ /* 0x000fe400078efcff */
[----:B------:R-:W-:Y:S01]  /*0eb0*/  ISETP.GE.AND P2, PT, R14, RZ, PT ;  /* 0x000000ff0e00720c */ /* 0x000fe20003f46270 */
[C---:B------:R-:W-:Y:S01]  /*0ec0*/  IMAD R13, R4.reuse, R9, R13 ;  /* 0x00000009040d7224 */ /* 0x040fe200078e020d */
[----:B------:R-:W-:Y:S01]  /*0ed0*/  IABS R55, R50 ;  /* 0x0000003200377213 */ /* 0x000fe20000000000 */
[----:B------:R-:W-:Y:S01]  /*0ee0*/  IMAD R9, R4, R10, R15 ;  /* 0x0000000a04097224 */ /* 0x000fe200078e020f */
[----:B------:R-:W-:Y:S01]  /*0ef0*/  IABS R15, R46 ;  /* 0x0000002e000f7213 */ /* 0x000fe20000000000 */
[----:B------:R-:W-:Y:S01]  /*0f00*/  IMAD.HI.U32 R7, R2, R29, RZ ;  /* 0x0000001d02077227 */ /* 0x000fe200078e00ff */
[----:B------:R-:W-:-:S02]  /*0f10*/  ISETP.GT.U32.AND P1, PT, R4, R13, PT ;  /* 0x0000000d0400720c */ /* 0x000fc40003f24070 */
[C---:B------:R-:W-:Y:S01]  /*0f20*/  LOP3.LUT R41, R8.reuse, 0xe, RZ, 0xfc, !PT ;  /* 0x0000000e08297812 */ /* 0x040fe200078efcff */
[----:B------:R-:W-:Y:S01]  /*0f30*/  IMAD.MOV R11, RZ, RZ, -R11 ;  /* 0x000000ffff0b7224 */ /* 0x000fe200078e0a0b */
[----:B------:R-:W-:Y:S01]  /*0f40*/  LOP3.LUT R28, R8, 0x10, RZ, 0xfc, !PT ;  /* 0x00000010081c7812 */ /* 0x000fe200078efcff */
[----:B------:R-:W-:Y:S01]  /*0f50*/  IMAD.MOV R7, RZ, RZ, -R7 ;  /* 0x000000ffff077224 */ /* 0x000fe200078e0a07 */
[----:B------:R-:W-:Y:S01]  /*0f60*/  IABS R57, R41 ;  /* 0x0000002900397213 */ /* 0x000fe20000000000 */
[----:B------:R-:W-:Y:S01]  /*0f70*/  IMAD R93, R4, R11, R93 ;  /* 0x0000000b045d7224 */ /* 0x000fe200078e025d */
[----:B------:R-:W-:Y:S01]  /*0f80*/  IABS R19, R28 ;  /* 0x0000001c00137213 */ /* 0x000fe20000000000 */
[----:B------:R-:W-:Y:S01]  /*0f90*/  IMAD.HI.U32 R10, R2, R15, RZ ;  /* 0x0000000f020a7227 */ /* 0x000fe200078e00ff */
[C---:B------:R-:W-:Y:S02]  /*0fa0*/  LOP3.LUT R47, R8.reuse, 0x14, RZ, 0xfc, !PT ;  /* 0x00000014082f7812 */ /* 0x040fe400078efcff */
[----:B------:R-:W-:Y:S01]  /*0fb0*/  LOP3.LUT R44, R8, 0x16, RZ, 0xfc, !PT ;  /* 0x00000016082c7812 */ /* 0x000fe200078efcff */
[----:B------:R-:W-:Y:S01]  /*0fc0*/  IMAD.HI.U32 R11, R2, R17, RZ ;  /* 0x00000011020b7227 */ /* 0x000fe200078e00ff */
[----:B------:R-:W-:-:S02]  /*0fd0*/  LOP3.LUT R18, R8, 0x1c, RZ, 0xfc, !PT ;  /* 0x0000001c08127812 */ /* 0x000fc400078efcff */
[----:B------:R-:W-:Y:S01]  /*0fe0*/  IABS R53, R44 ;  /* 0x0000002c00357213 */ /* 0x000fe20000000000 */
[----:B------:R-:W-:Y:S01]  /*0ff0*/  IMAD R29, R4, R7, R29 ;  /* 0x00000007041d7224 */ /* 0x000fe200078e021d */
[----:B------:R-:W-:Y:S01]  /*1000*/  LOP3.LUT R21, R8, 0x1e, RZ, 0xfc, !PT ;  /* 0x0000001e08157812 */ /* 0x000fe200078efcff */
[----:B------:R-:W-:Y:S01]  /*1010*/  IMAD.HI.U32 R7, R2, R61, RZ ;  /* 0x0000003d02077227 */ /* 0x000fe200078e00ff */
[----:B------:R-:W-:Y:S02]  /*1020*/  LOP3.LUT R22, R8, 0x20, RZ, 0xfc, !PT ;  /* 0x0000002008167812 */ /* 0x000fe400078efcff */
[----:B------:R-:W-:Y:S01]  /*1030*/  ISETP.GT.U32.AND P0, PT, R4, R29, PT ;  /* 0x0000001d0400720c */ /* 0x000fe20003f04070 */
[----:B------:R-:W-:Y:S01]  /*1040*/  IMAD.MOV R10, RZ, RZ, -R10 ;  /* 0x000000ffff0a7224 */ /* 0x000fe200078e0a0a */
[----:B------:R-:W-:Y:S01]  /*1050*/  IABS R23, R22 ;  /* 0x0000001600177213 */ /* 0x000fe20000000000 */
[----:B------:R-:W-:Y:S01]  /*1060*/  IMAD.MOV R11, RZ, RZ, -R11 ;  /* 0x000000ffff0b7224 */ /* 0x000fe200078e0a0b */
[C---:B------:R-:W-:Y:S01]  /*1070*/  LOP3.LUT R26, R8.reuse, 0x22, RZ, 0xfc, !PT ;  /* 0x00000022081a7812 */ /* 0x040fe200078efcff */
[----:B------:R-:W-:Y:S01]  /*1080*/  IMAD.MOV R14, RZ, RZ, -R7 ;  /* 0x000000ffff0e7224 */ /* 0x000fe200078e0a07 */
[----:B------:R-:W-:Y:S01]  /*1090*/  LOP3.LUT R39, R8, 0x24, RZ, 0xfc, !PT ;  /* 0x0000002408277812 */ /* 0x000fe200078efcff */
[C---:B------:R-:W-:Y:S01]  /*10a0*/  IMAD R60, R4.reuse, R10, R15 ;  /* 0x0000000a043c7224 */ /* 0x040fe200078e020f */
[----:B------:R-:W-:Y:S01]  /*10b0*/  IABS R15, R47 ;  /* 0x0000002f000f7213 */ /* 0x000fe20000000000 */
[----:B------:R-:W-:Y:S01]  /*10c0*/  IMAD R58, R4, R11, R17 ;  /* 0x0000000b043a7224 */ /* 0x000fe200078e0211 */
[----:B------:R-:W-:Y:S01]  /*10d0*/  LOP3.LUT R11, R8, 0x3e, RZ, 0xfc, !PT ;  /* 0x0000003e080b7812 */ /* 0x000fe200078efcff */
[----:B------:R-:W-:Y:S01]  /*10e0*/  IMAD.HI.U32 R10, R2, R55, RZ ;  /* 0x00000037020a7227 */ /* 0x000fe200078e00ff */
[----:B------:R-:W-:-:S02]  /*10f0*/  LOP3.LUT R42, R8, 0x26, RZ, 0xfc, !PT ;  /* 0x00000026082a7812 */ /* 0x000fc400078efcff */
[----:B------:R-:W-:Y:S01]  /*1100*/  IABS R59, R11 ;  /* 0x0000000b003b7213 */ /* 0x000fe20000000000 */
[----:B------:R-:W-:Y:S01]  /*1110*/  IMAD R61, R4, R14, R61 ;  /* 0x0000000e043d7224 */ /* 0x000fe200078e023d */
[----:B------:R-:W-:Y:S01]  /*1120*/  ISETP.GE.AND P3, PT, R11, RZ, PT ;  /* 0x000000ff0b00720c */ /* 0x000fe20003f66270 */
[----:B------:R-:W-:Y:S01]  /*1130*/  IMAD.MOV R14, RZ, RZ, -R10 ;  /* 0x000000ffff0e7224 */ /* 0x000fe200078e0a0a */
[----:B------:R-:W-:Y:S01]  /*1140*/  ISETP.GE.AND P5, PT, R16, RZ, PT ;  /* 0x000000ff1000720c */ /* 0x000fe20003fa6270 */
[----:B------:R-:W-:Y:S01]  /*1150*/  @!P0 IMAD.IADD R29, R29, 0x1, -R4 ;  /* 0x000000011d1d8824 */ /* 0x000fe200078e0a04 */
[C---:B------:R-:W-:Y:S01]  /*1160*/  ISETP.GT.U32.AND P0, PT, R4.reuse, R9, PT ;  /* 0x000000090400720c */ /* 0x040fe20003f04070 */
[----:B------:R-:W-:Y:S01]  /*1170*/  IMAD R55, R4, R14, R55 ;  /* 0x0000000e04377224 */ /* 0x000fe200078e0237 */
[----:B------:R-:W-:Y:S01]  /*1180*/  LOP3.LUT R48, R8, 0x28, RZ, 0xfc, !PT ;  /* 0x0000002808307812 */ /* 0x000fe200078efcff */
[----:B------:R-:W-:Y:S01]  /*1190*/  IMAD.HI.U32 R14, R2, R59, RZ ;  /* 0x0000003b020e7227 */ /* 0x000fe200078e00ff */
[----:B------:R-:W-:-:S02]  /*11a0*/  ISETP.GT.U32.AND P6, PT, R4, R29, PT ;  /* 0x0000001d0400720c */ /* 0x000fc40003fc4070 */
[----:B------:R-:W-:Y:S01]  /*11b0*/  IABS R25, R42 ;  /* 0x0000002a00197213 */ /* 0x000fe20000000000 */
[----:B------:R-:W-:Y:S01]  /*11c0*/  IMAD.MOV R14, RZ, RZ, -R14 ;  /* 0x000000ffff0e7224 */ /* 0x000fe200078e0a0e */
[----:B------:R-:W-:Y:S01]  /*11d0*/  IABS R27, R48 ;  /* 0x00000030001b7213 */ /* 0x000fe20000000000 */
[--C-:B------:R-:W-:Y:S01]  /*11e0*/  @!P1 IMAD.IADD R13, R13, 0x1, -R4.reuse ;  /* 0x000000010d0d9824 */ /* 0x100fe200078e0a04 */
[----:B------:R-:W-:Y:S01]  /*11f0*/  LOP3.LUT R49, R8, 0x2a, RZ, 0xfc, !PT ;  /* 0x0000002a08317812 */ /* 0x000fe200078efcff */
[----:B------:R-:W-:Y:S01]  /*1200*/  IMAD R59, R4, R14, R59 ;  /* 0x0000000e043b7224 */ /* 0x000fe200078e023b */
[----:B------:R-:W-:Y:S01]  /*1210*/  LOP3.LUT R52, R8, 0x2c, RZ, 0xfc, !PT ;  /* 0x0000002c08347812 */ /* 0x000fe200078efcff */
[----:B------:R-:W-:Y:S01]  /*1220*/  @!P0 IMAD.IADD R9, R9, 0x1, -R4 ;  /* 0x0000000109098824 */ /* 0x000fe200078e0a04 */
[----:B------:R-:W-:Y:S01]  /*1230*/  ISETP.GT.U32.AND P1, PT, R4, R13, PT ;  /* 0x0000000d0400720c */ /* 0x000fe20003f24070 */
[----:B------:R-:W-:Y:S01]  /*1240*/  IMAD.HI.U32 R7, R2, R57, RZ ;  /* 0x0000003902077227 */ /* 0x000fe200078e00ff */
[----:B------:R-:W-:-:S02]  /*1250*/  ISETP.GT.U32.AND P4, PT, R4, R59, PT ;  /* 0x0000003b0400720c */ /* 0x000fc40003f84070 */
[C---:B------:R-:W-:Y:S01]  /*1260*/  ISETP.GT.U32.AND P0, PT, R4.reuse, R61, PT ;  /* 0x0000003d0400720c */ /* 0x040fe20003f04070 */
[--C-:B------:R-:W-:Y:S01]  /*1270*/  @!P6 IMAD.IADD R29, R29, 0x1, -R4.reuse ;  /* 0x000000011d1de824 */ /* 0x100fe200078e0a04 */
[----:B------:R-:W-:Y:S01]  /*1280*/  ISETP.GT.U32.AND P6, PT, R4, R93, PT ;  /* 0x0000005d0400720c */ /* 0x000fe20003fc4070 */
[----:B------:R-:W-:Y:S01]  /*1290*/  IMAD.MOV R7, RZ, RZ, -R7 ;  /* 0x000000ffff077224 */ /* 0x000fe200078e0a07 */
[----:B------:R-:W-:Y:S01]  /*12a0*/  LOP3.LUT R35, R8, 0x2e, RZ, 0xfc, !PT ;  /* 0x0000002e08237812 */ /* 0x000fe200078efcff */
[----:B------:R-:W-:Y:S01]  /*12b0*/  IMAD.HI.U32 R12, R2, R19, RZ ;  /* 0x00000013020c7227 */ /* 0x000fe200078e00ff */
[----:B------:R-:W-:Y:S02]  /*12c0*/  IABS R33, R52 ;  /* 0x0000003400217213 */ /* 0x000fe40000000000 */
[----:B------:R-:W-:Y:S01]  /*12d0*/  LOP3.LUT R36, R8, 0x30, RZ, 0xfc, !PT ;  /* 0x0000003008247812 */ /* 0x000fe200078efcff */
[--C-:B------:R-:W-:Y:S01]  /*12e0*/  @!P1 IMAD.IADD R13, R13, 0x1, -R4.reuse ;  /* 0x000000010d0d9824 */ /* 0x100fe200078e0a04 */
[C---:B------:R-:W-:Y:S01]  /*12f0*/  ISETP.GT.U32.AND P1, PT, R4.reuse, R60, PT ;  /* 0x0000003c0400720c */ /* 0x040fe20003f24070 */
[--C-:B------:R-:W-:Y:S01]  /*1300*/  @!P4 IMAD.IADD R59, R59, 0x1, -R4.reuse ;  /* 0x000000013b3bc824 */ /* 0x100fe200078e0a04 */
[----:B------:R1:W-:Y:S01]  /*1310*/  STL [R1+0xc], R35 ;  /* 0x00000c2301007387 */ /* 0x0003e20000100800 */
[--C-:B------:R-:W-:Y:S01]  /*1320*/  @!P0 IMAD.IADD R61, R61, 0x1, -R4.reuse ;  /* 0x000000013d3d8824 */ /* 0x100fe200078e0a04 */
[C---:B------:R-:W-:Y:S01]  /*1330*/  ISETP.GT.U32.AND P0, PT, R4.reuse, R58, PT ;  /* 0x0000003a0400720c */ /* 0x040fe20003f04070 */
[----:B------:R-:W-:Y:S01]  /*1340*/  @!P6 IMAD.IADD R93, R93, 0x1, -R4 ;  /* 0x000000015d5de824 */ /* 0x000fe200078e0a04 */
[C---:B------:R-:W-:Y:S01]  /*1350*/  ISETP.GT.U32.AND P4, PT, R4.reuse, R59, PT ;  /* 0x0000003b0400720c */ /* 0x040fe20003f84070 */
[----:B------:R-:W-:Y:S01]  /*1360*/  IMAD R57, R4, R7, R57 ;  /* 0x0000000704397224 */ /* 0x000fe200078e0239 */
[----:B------:R-:W-:Y:S01]  /*1370*/  LOP3.LUT R7, R8, 0x18, RZ, 0xfc, !PT ;  /* 0x0000001808077812 */ /* 0x000fe200078efcff */
[----:B------:R-:W-:Y:S01]  /*1380*/  IMAD.MOV R12, RZ, RZ, -R12 ;  /* 0x000000ffff0c7224 */ /* 0x000fe200078e0a0c */
[----:B------:R-:W-:Y:S01]  /*1390*/  ISETP.GT.U32.AND P6, PT, R4, R93, PT ;  /* 0x0000005d0400720c */ /* 0x000fe20003fc4070 */
[----:B------:R-:W-:Y:S01]  /*13a0*/  IMAD.HI.U32 R10, R2, R15, RZ ;  /* 0x0000000f020a7227 */ /* 0x000fe200078e00ff */
[----:B------:R-:W-:Y:S01]  /*13b0*/  IABS R17, R7 ;  /* 0x0000000700117213 */ /* 0x000fe20000000000 */
[----:B------:R2:W-:Y:S01]  /*13c0*/  STL [R1+0x1c], R36 ;  /* 0x00001c2401007387 */ /* 0x0005e20000100800 */
[----:B-1----:R-:W-:Y:S01]  /*13d0*/  IABS R35, R35 ;  /* 0x0000002300237213 */ /* 0x002fe20000000000 */
[--C-:B------:R-:W-:Y:S01]  /*13e0*/  @!P1 IMAD.IADD R60, R60, 0x1, -R4.reuse ;  /* 0x000000013c3c9824 */ /* 0x100fe200078e0a04 */
[----:B------:R-:W-:Y:S01]  /*13f0*/  IABS R37, R36 ;  /* 0x0000002400257213 */ /* 0x000fe20000000000 */
[C---:B------:R-:W-:Y:S01]  /*1400*/  IMAD R56, R4.reuse, R12, R19 ;  /* 0x0000000c04387224 */ /* 0x040fe200078e0213 */
[----:B------:R-:W-:Y:S01]  /*1410*/  IABS R19, R21 ;  /* 0x0000001500137213 */ /* 0x000fe20000000000 */
[----:B------:R-:W-:Y:S01]  /*1420*/  @!P4 IMAD.IADD R59, R59, 0x1, -R4 ;  /* 0x000000013b3bc824 */ /* 0x000fe200078e0a04 */
[C---:B------:R-:W-:Y:S01]  /*1430*/  ISETP.GT.U32.AND P4, PT, R4.reuse, R9, PT ;  /* 0x000000090400720c */ /* 0x040fe20003f84070 */
[----:B------:R-:W-:Y:S01]  /*1440*/  IMAD.MOV R54, RZ, RZ, -R10 ;  /* 0x000000ffff367224 */ /* 0x000fe200078e0a0a */
[C---:B------:R-:W-:Y:S01]  /*1450*/  ISETP.GT.U32.AND P1, PT, R4.reuse, R60, PT ;  /* 0x0000003c0400720c */ /* 0x040fe20003f24070 */
[--C-:B------:R-:W-:Y:S01]  /*1460*/  @!P6 IMAD.IADD R93, R93, 0x1, -R4.reuse ;  /* 0x000000015d5de824 */ /* 0x100fe200078e0a04 */
[----:B------:R-:W-:Y:S01]  /*1470*/  ISETP.GT.U32.AND P6, PT, R4, R57, PT ;  /* 0x000000390400720c */ /* 0x000fe20003fc4070 */
[----:B------:R-:W-:Y:S01]  /*1480*/  @!P0 IMAD.IADD R58, R58, 0x1, -R4 ;  /* 0x000000013a3a8824 */ /* 0x000fe200078e0a04 */
[----:B------:R-:W-:Y:S01]  /*1490*/  ISETP.GT.U32.AND P0, PT, R4, R56, PT ;  /* 0x000000380400720c */ /* 0x000fe20003f04070 */
[----:B------:R-:W-:Y:S01]  /*14a0*/  IMAD.HI.U32 R11, R2, R53, RZ ;  /* 0x00000035020b7227 */ /* 0x000fe200078e00ff */
[----:B------:R-:W-:-:S02]  /*14b0*/  LOP3.LUT R10, R8, 0x1a, RZ, 0xfc, !PT ;  /* 0x0000001a080a7812 */ /* 0x000fc400078efcff */
[----:B------:R-:W-:Y:S01]  /*14c0*/  LOP3.LUT R34, R8, 0x32, RZ, 0xfc, !PT ;  /* 0x0000003208227812 */ /* 0x000fe200078efcff */
[C---:B------:R-:W-:Y:S01]  /*14d0*/  IMAD R54, R4.reuse, R54, R15 ;  /* 0x0000003604367224 */ /* 0x040fe200078e020f */
[----:B------:R-:W-:Y:S01]  /*14e0*/  IABS R15, R10 ;  /* 0x0000000a000f7213 */ /* 0x000fe20000000000 */
[--C-:B------:R-:W-:Y:S01]  /*14f0*/  @!P4 IMAD.IADD R9, R9, 0x1, -R4.reuse ;  /* 0x000000010909c824 */ /* 0x100fe200078e0a04 */
[----:B------:R-:W-:Y:S01]  /*1500*/  ISETP.GT.U32.AND P4, PT, R4, R61, PT ;  /* 0x0000003d0400720c */ /* 0x000fe20003f84070 */
[--C-:B------:R-:W-:Y:S01]  /*1510*/  @!P1 IMAD.IADD R60, R60, 0x1, -R4.reuse ;  /* 0x000000013c3c9824 */ /* 0x100fe200078e0a04 */
[C---:B------:R-:W-:Y:S01]  /*1520*/  ISETP.GT.U32.AND P1, PT, R4.reuse, R55, PT ;  /* 0x000000370400720c */ /* 0x040fe20003f24070 */
[----:B------:R-:W-:Y:S01]  /*1530*/  IMAD.MOV R11, RZ, RZ, -R11 ;  /* 0x000000ffff0b7224 */ /* 0x000fe200078e0a0b */
[----:B------:R1:W-:Y:S01]  /*1540*/  STL [R1+0xe0], R34 ;  /* 0x0000e02201007387 */ /* 0x0003e20000100800 */
[--C-:B------:R-:W-:Y:S01]  /*1550*/  @!P6 IMAD.IADD R57, R57, 0x1, -R4.reuse ;  /* 0x000000013939e824 */ /* 0x100fe200078e0a04 */
[C---:B------:R-:W-:Y:S01]  /*1560*/  ISETP.GT.U32.AND P6, PT, R4.reuse, R54, PT ;  /* 0x000000360400720c */ /* 0x040fe20003fc4070 */
[----:B------:R-:W-:Y:S01]  /*1570*/  IMAD R53, R4, R11, R53 ;  /* 0x0000000b04357224 */ /* 0x000fe200078e0235 */
[----:B------:R-:W-:Y:S01]  /*1580*/  IABS R63, R34 ;  /* 0x00000022003f7213 */ /* 0x000fe20000000000 */
[----:B------:R-:W-:Y:S01]  /*1590*/  @!P0 IMAD.IADD R56, R56, 0x1, -R4 ;  /* 0x0000000138388824 */ /* 0x000fe200078e0a04 */
[----:B------:R-:W-:Y:S01]  /*15a0*/  LOP3.LUT R65, R8, 0x34, RZ, 0xfc, !PT ;  /* 0x0000003408417812 */ /* 0x000fe200078efcff */
[----:B------:R-:W-:Y:S01]  /*15b0*/  IMAD.HI.U32 R12, R2, R17, RZ ;  /* 0x00000011020c7227 */ /* 0x000fe200078e00ff */
[----:B------:R-:W-:-:S02]  /*15c0*/  ISETP.GT.U32.AND P0, PT, R4, R53, PT ;  /* 0x000000350400720c */ /* 0x000fc40003f04070 */
[----:B------:R-:W-:Y:S01]  /*15d0*/  LOP3.LUT R64, R8, 0x36, RZ, 0xfc, !PT ;  /* 0x0000003608407812 */ /* 0x000fe200078efcff */
[--C-:B------:R-:W-:Y:S01]  /*15e0*/  @!P4 IMAD.IADD R61, R61, 0x1, -R4.reuse ;  /* 0x000000013d3dc824 */ /* 0x100fe200078e0a04 */
[C---:B------:R-:W-:Y:S01]  /*15f0*/  ISETP.GT.U32.AND P4, PT, R4.reuse, R58, PT ;  /* 0x0000003a0400720c */ /* 0x040fe20003f84070 */
[----:B------:R-:W-:Y:S01]  /*1600*/  @!P1 IMAD.IADD R55, R55, 0x1, -R4 ;  /* 0x0000000137379824 */ /* 0x000fe200078e0a04 */
[----:B------:R-:W-:Y:S01]  /*1610*/  ISETP.GT.U32.AND P1, PT, R4, R56, PT ;  /* 0x000000380400720c */ /* 0x000fe20003f24070 */
[----:B------:R-:W-:Y:S01]  /*1620*/  IMAD.MOV R12, RZ, RZ, -R12 ;  /* 0x000000ffff0c7224 */ /* 0x000fe200078e0a0c */
[----:B------:R-:W-:Y:S01]  /*1630*/  LOP3.LUT R38, R8, 0x38, RZ, 0xfc, !PT ;  /* 0x0000003808267812 */ /* 0x000fe200078efcff */
[--C-:B------:R-:W-:Y:S01]  /*1640*/  @!P6 IMAD.IADD R54, R54, 0x1, -R4.reuse ;  /* 0x000000013636e824 */ /* 0x100fe200078e0a04 */
[C---:B------:R-:W-:Y:S01]  /*1650*/  ISETP.GT.U32.AND P6, PT, R4.reuse, R55, PT ;  /* 0x000000370400720c */ /* 0x040fe20003fc4070 */
[----:B------:R-:W-:Y:S01]  /*1660*/  IMAD R40, R4, R12, R17 ;  /* 0x0000000c04287224 */ /* 0x000fe200078e0211 */
[----:B------:R-:W-:Y:S01]  /*1670*/  IABS R17, R18 ;  /* 0x0000001200117213 */ /* 0x000fe20000000000 */
[----:B------:R-:W-:Y:S01]  /*1680*/  IMAD.HI.U32 R11, R2, R15, RZ ;  /* 0x0000000f020b7227 */ /* 0x000fe200078e00ff */
[----:B--2---:R-:W-:Y:S01]  /*1690*/  LOP3.LUT R36, R8, 0x3a, RZ, 0xfc, !PT ;  /* 0x0000003a08247812 */ /* 0x004fe200078efcff */
[----:B------:R2:W-:Y:S01]  /*16a0*/  STL [R1+0x168], R65 ;  /* 0x0001684101007387 */ /* 0x0005e20000100800 */
[----:B------:R-:W-:Y:S01]  /*16b0*/  LEA R6, R6, UR5, 0x1 ;  /* 0x0000000506067c11 */ /* 0x000fe2000f8e08ff */
[--C-:B------:R-:W-:Y:S01]  /*16c0*/  @!P4 IMAD.IADD R58, R58, 0x1, -R4.reuse ;  /* 0x000000013a3ac824 */ /* 0x100fe200078e0a04 */
[C---:B------:R-:W-:Y:S01]  /*16d0*/  ISETP.GT.U32.AND P4, PT, R4.reuse, R57, PT ;  /* 0x000000390400720c */ /* 0x040fe20003f84070 */
[----:B------:R-:W-:Y:S01]  /*16e0*/  IMAD.MOV R14, RZ, RZ, -R11 ;  /* 0x000000ffff0e7224 */ /* 0x000fe200078e0a0b */
[----:B------:R-:W-:Y:S01]  /*16f0*/  STL [R1+0x16c], R64 ;  /* 0x00016c4001007387 */ /* 0x000fe20000100800 */
[--C-:B------:R-:W-:Y:S01]  /*1700*/  @!P0 IMAD.IADD R53, R53, 0x1, -R4.reuse ;  /* 0x0000000135358824 */ /* 0x100fe200078e0a04 */
[----:B------:R-:W-:Y:S01]  /*1710*/  ISETP.GT.U32.AND P0, PT, R4, R54, PT ;  /* 0x000000360400720c */ /* 0x000fe20003f04070 */
[----:B------:R-:W-:Y:S01]  /*1720*/  IMAD.HI.U32 R11, R2, R17, RZ ;  /* 0x00000011020b7227 */ /* 0x000fe200078e00ff */
[----:B------:R-:W-:Y:S03]  /*1730*/  STL [R1+0x1f4], R38 ;  /* 0x0001f42601007387 */ /* 0x000fe60000100800 */
[----:B------:R-:W-:Y:S01]  /*1740*/  IMAD R14, R4, R14, R15 ;  /* 0x0000000e040e7224 */ /* 0x000fe200078e020f */
[----:B------:R3:W-:Y:S01]  /*1750*/  STL [R1+0x1f8], R36 ;  /* 0x0001f82401007387 */ /* 0x0007e20000100800 */
[--C-:B------:R-:W-:Y:S01]  /*1760*/  @!P1 IMAD.IADD R56, R56, 0x1, -R4.reuse ;  /* 0x0000000138389824 */ /* 0x100fe200078e0a04 */
[C---:B------:R-:W-:Y:S01]  /*1770*/  ISETP.GT.U32.AND P1, PT, R4.reuse, R40, PT ;  /* 0x000000280400720c */ /* 0x040fe20003f24070 */
[----:B------:R-:W-:Y:S01]  /*1780*/  @!P4 IMAD.IADD R57, R57, 0x1, -R4 ;  /* 0x000000013939c824 */ /* 0x000fe200078e0a04 */
[----:B------:R-:W-:Y:S01]  /*1790*/  ISETP.GT.U32.AND P4, PT, R4, R53, PT ;  /* 0x000000350400720c */ /* 0x000fe20003f84070 */
[----:B------:R-:W-:-:S04]  /*17a0*/  IMAD.HI.U32 R12, R2, R19, RZ ;  /* 0x00000013020c7227 */ /* 0x000fc800078e00ff */
[----:B------:R-:W-:-:S04]  /*17b0*/  IMAD.HI.U32 R15, R2, R23, RZ ;  /* 0x00000017020f7227 */ /* 0x000fc800078e00ff */
[----:B------:R-:W-:Y:S02]  /*17c0*/  IMAD.MOV R11, RZ, RZ, -R11 ;  /* 0x000000ffff0b7224 */ /* 0x000fe400078e0a0b */
[----:B------:R-:W-:Y:S01]  /*17d0*/  @!P6 IMAD.IADD R55, R55, 0x1, -R4 ;  /* 0x000000013737e824 */ /* 0x000fe200078e0a04 */
[C---:B------:R-:W-:Y:S01]  /*17e0*/  ISETP.GT.U32.AND P6, PT, R4.reuse, R14, PT ;  /* 0x0000000e0400720c */ /* 0x040fe20003fc4070 */
[----:B------:R-:W-:Y:S02]  /*17f0*/  IMAD.MOV R12, RZ, RZ, -R12 ;  /* 0x000000ffff0c7224 */ /* 0x000fe400078e0a0c */
[C---:B------:R-:W-:Y:S02]  /*1800*/  IMAD R11, R4.reuse, R11, R17 ;  /* 0x0000000b040b7224 */ /* 0x040fe400078e0211 */
[----:B------:R-:W-:Y:S02]  /*1810*/  IMAD.MOV R15, RZ, RZ, -R15 ;  /* 0x000000ffff0f7224 */ /* 0x000fe400078e0a0f */
[C---:B------:R-:W-:Y:S01]  /*1820*/  IMAD R17, R4.reuse, R12, R19 ;  /* 0x0000000c04117224 */ /* 0x040fe200078e0213 */
[----:B------:R-:W-:Y:S01]  /*1830*/  IABS R19, R26 ;  /* 0x0000001a00137213 */ /* 0x000fe20000000000 */
[----:B------:R-:W-:Y:S01]  /*1840*/  IMAD R15, R4, R15, R23 ;  /* 0x0000000f040f7224 */ /* 0x000fe200078e0217 */
[----:B------:R-:W-:Y:S01]  /*1850*/  IABS R23, R39 ;  /* 0x0000002700177213 */ /* 0x000fe20000000000 */
[--C-:B------:R-:W-:Y:S01]  /*1860*/  @!P0 IMAD.IADD R54, R54, 0x1, -R4.reuse ;  /* 0x0000000136368824 */ /* 0x100fe200078e0a04 */
[----:B------:R-:W-:Y:S01]  /*1870*/  ISETP.GT.U32.AND P0, PT, R4, R11, PT ;  /* 0x0000000b0400720c */ /* 0x000fe20003f04070 */
[--C-:B------:R-:W-:Y:S01]  /*1880*/  @!P1 IMAD.IADD R40, R40, 0x1, -R4.reuse ;  /* 0x0000000128289824 */ /* 0x100fe200078e0a04 */
[C---:B------:R-:W-:Y:S01]  /*1890*/  ISETP.GT.U32.AND P1, PT, R4.reuse, R17, PT ;  /* 0x000000110400720c */ /* 0x040fe20003f24070 */
[--C-:B------:R-:W-:Y:S01]  /*18a0*/  @!P4 IMAD.IADD R53, R53, 0x1, -R4.reuse ;  /* 0x000000013535c824 */ /* 0x100fe200078e0a04 */
[----:B------:R-:W-:Y:S01]  /*18b0*/  ISETP.GT.U32.AND P4, PT, R4, R15, PT ;  /* 0x0000000f0400720c */ /* 0x000fe20003f84070 */
[----:B------:R-:W-:Y:S01]  /*18c0*/  @!P6 IMAD.IADD R14, R14, 0x1, -R4 ;  /* 0x000000010e0ee824 */ /* 0x000fe200078e0a04 */
[----:B------:R-:W-:Y:S01]  /*18d0*/  ISETP.GT.U32.AND P6, PT, R4, R40, PT ;  /* 0x000000280400720c */ /* 0x000fe20003fc4070 */
[----:B------:R-:W-:-:S04]  /*18e0*/  IMAD.HI.U32 R12, R2, R19, RZ ;  /* 0x00000013020c7227 */ /* 0x000fc800078e00ff */
[----:B------:R-:W-:Y:S02]  /*18f0*/  IMAD.MOV R12, RZ, RZ, -R12 ;  /* 0x000000ffff0c7224 */ /* 0x000fe400078e0a0c */
[--C-:B------:R-:W-:Y:S01]  /*1900*/  @!P0 IMAD.IADD R11, R11, 0x1, -R4.reuse ;  /* 0x000000010b0b8824 */ /* 0x100fe200078e0a04 */
[C---:B------:R-:W-:Y:S01]  /*1910*/  ISETP.GT.U32.AND P0, PT, R4.reuse, R14, PT ;  /* 0x0000000e0400720c */ /* 0x040fe20003f04070 */
[--C-:B------:R-:W-:Y:S02]  /*1920*/  @!P1 IMAD.IADD R17, R17, 0x1, -R4.reuse ;  /* 0x0000000111119824 */ /* 0x100fe400078e0a04 */
[----:B------:R-:W-:Y:S01]  /*1930*/  @!P4 IMAD.IADD R15, R15, 0x1, -R4 ;  /* 0x000000010f0fc824 */ /* 0x000fe200078e0a04 */
[C---:B------:R-:W-:Y:S01]  /*1940*/  ISETP.GT.U32.AND P1, PT, R4.reuse, R11, PT ;  /* 0x0000000b0400720c */ /* 0x040fe20003f24070 */
[C---:B------:R-:W-:Y:S01]  /*1950*/  IMAD R16, R4.reuse, R12, R19 ;  /* 0x0000000c04107224 */ /* 0x040fe200078e0213 */
[----:B------:R-:W-:Y:S01]  /*1960*/  ISETP.GT.U32.AND P4, PT, R4, R17, PT ;  /* 0x000000110400720c */ /* 0x000fe20003f84070 */
[----:B------:R-:W-:-:S04]  /*1970*/  IMAD.HI.U32 R12, R2, R23, RZ ;  /* 0x00000017020c7227 */ /* 0x000fc800078e00ff */
[----:B------:R-:W-:Y:S01]  /*1980*/  @!P6 IMAD.IADD R40, R40, 0x1, -R4 ;  /* 0x000000012828e824 */ /* 0x000fe200078e0a04 */
[----:B------:R-:W-:Y:S01]  /*1990*/  ISETP.GT.U32.AND P6, PT, R4, R15, PT ;  /* 0x0000000f0400720c */ /* 0x000fe20003fc4070 */
[----:B------:R-:W-:-:S04]  /*19a0*/  IMAD.HI.U32 R19, R2, R25, RZ ;  /* 0x0000001902137227 */ /* 0x000fc800078e00ff */
[----:B------:R-:W-:Y:S02]  /*19b0*/  IMAD.MOV R12, RZ, RZ, -R12 ;  /* 0x000000ffff0c7224 */ /* 0x000fe400078e0a0c */
[----:B------:R-:W-:-:S04]  /*19c0*/  IMAD.HI.U32 R20, R2, R27, RZ ;  /* 0x0000001b02147227 */ /* 0x000fc800078e00ff */
[----:B------:R-:W-:Y:S02]  /*19d0*/  IMAD.MOV R24, RZ, RZ, -R19 ;  /* 0x000000ffff187224 */ /* 0x000fe400078e0a13 */
[C---:B------:R-:W-:Y:S02]  /*19e0*/  IMAD R19, R4.reuse, R12, R23 ;  /* 0x0000000c04137224 */ /* 0x040fe400078e0217 */
[----:B------:R-:W-:Y:S02]  /*19f0*/  IMAD.MOV R32, RZ, RZ, -R20 ;  /* 0x000000ffff207224 */ /* 0x000fe400078e0a14 */
[----:B------:R-:W-:Y:S01]  /*1a00*/  IMAD R20, R4, R24, R25 ;  /* 0x0000001804147224 */ /* 0x000fe200078e0219 */
[----:B------:R-:W-:Y:S01]  /*1a10*/  IABS R25, R49 ;  /* 0x0000003100197213 */ /* 0x000fe20000000000 */
[--C-:B------:R-:W-:Y:S01]  /*1a20*/  @!P0 IMAD.IADD R14, R14, 0x1, -R4.reuse ;  /* 0x000000010e0e8824 */ /* 0x100fe200078e0a04 */
[C---:B------:R-:W-:Y:S01]  /*1a30*/  ISETP.GT.U32.AND P0, PT, R4.reuse, R16, PT ;  /* 0x000000100400720c */ /* 0x040fe20003f04070 */
[--C-:B------:R-:W-:Y:S01]  /*1a40*/  @!P1 IMAD.IADD R11, R11, 0x1, -R4.reuse ;  /* 0x000000010b0b9824 */ /* 0x100fe200078e0a04 */
[C---:B------:R-:W-:Y:S01]  /*1a50*/  ISETP.GT.U32.AND P1, PT, R4.reuse, R19, PT ;  /* 0x000000130400720c */ /* 0x040fe20003f24070 */
[----:B------:R-:W-:Y:S01]  /*1a60*/  @!P6 IMAD.IADD R15, R15, 0x1, -R4 ;  /* 0x000000010f0fe824 */ /* 0x000fe200078e0a04 */
[C---:B------:R-:W-:Y:S01]  /*1a70*/  ISETP.GT.U32.AND P6, PT, R4.reuse, R20, PT ;  /* 0x000000140400720c */ /* 0x040fe20003fc4070 */
[----:B------:R-:W-:-:S02]  /*1a80*/  IMAD R23, R4, R32, R27 ;  /* 0x0000002004177224 */ /* 0x000fc400078e021b */
[----:B------:R-:W-:-:S04]  /*1a90*/  IMAD.HI.U32 R12, R2, R25, RZ ;  /* 0x00000019020c7227 */ /* 0x000fc800078e00ff */
[----:B------:R-:W-:Y:S02]  /*1aa0*/  IMAD.MOV R24, RZ, RZ, -R12 ;  /* 0x000000ffff187224 */ /* 0x000fe400078e0a0c */
[--C-:B------:R-:W-:Y:S01]  /*1ab0*/  @!P0 IMAD.IADD R16, R16, 0x1, -R4.reuse ;  /* 0x0000000110108824 */ /* 0x100fe200078e0a04 */
[----:B------:R-:W-:Y:S01]  /*1ac0*/  ISETP.GT.U32.AND P0, PT, R4, R23, PT ;  /* 0x000000170400720c */ /* 0x000fe20003f04070 */
[--C-:B------:R-:W-:Y:S02]  /*1ad0*/  @!P1 IMAD.IADD R19, R19, 0x1, -R4.reuse ;  /* 0x0000000113139824 */ /* 0x100fe400078e0a04 */
[----:B------:R-:W-:Y:S01]  /*1ae0*/  @!P6 IMAD.IADD R20, R20, 0x1, -R4 ;  /* 0x000000011414e824 */ /* 0x000fe200078e0a04 */
[C---:B------:R-:W-:Y:S01]  /*1af0*/  ISETP.GT.U32.AND P1, PT, R4.reuse, R16, PT ;  /* 0x000000100400720c */ /* 0x040fe20003f24070 */
[C---:B------:R-:W-:Y:S01]  /*1b00*/  IMAD R24, R4.reuse, R24, R25 ;  /* 0x0000001804187224 */ /* 0x040fe200078e0219 */
[----:B------:R-:W-:Y:S01]  /*1b10*/  ISETP.GT.U32.AND P6, PT, R4, R19, PT ;  /* 0x000000130400720c */ /* 0x000fe20003fc4070 */
[----:B------:R-:W-:-:S04]  /*1b20*/  IMAD.HI.U32 R12, R2, R33, RZ ;  /* 0x00000021020c7227 */ /* 0x000fc800078e00ff */
[----:B------:R-:W-:-:S04]  /*1b30*/  IMAD.HI.U32 R25, R2, R35, RZ ;  /* 0x0000002302197227 */ /* 0x000fc800078e00ff */
[--C-:B------:R-:W-:Y:S01]  /*1b40*/  @!P0 IMAD.IADD R23, R23, 0x1, -R4.reuse ;  /* 0x0000000117178824 */ /* 0x100fe200078e0a04 */
[----:B------:R-:W-:Y:S01]  /*1b50*/  ISETP.GT.U32.AND P0, PT, R4, R20, PT ;  /* 0x000000140400720c */ /* 0x000fe20003f04070 */
[--C-:B------:R-:W-:Y:S02]  /*1b60*/  @!P1 IMAD.IADD R16, R16, 0x1, -R4.reuse ;  /* 0x0000000110109824 */ /* 0x100fe400078e0a04 */
[----:B------:R-:W-:Y:S01]  /*1b70*/  @!P6 IMAD.IADD R19, R19, 0x1, -R4 ;  /* 0x000000011313e824 */ /* 0x000fe200078e0a04 */
[C---:B------:R-:W-:Y:S01]  /*1b80*/  ISETP.GT.U32.AND P1, PT, R4.reuse, R23, PT ;  /* 0x000000170400720c */ /* 0x040fe20003f24070 */
[----:B------:R-:W-:Y:S01]  /*1b90*/  IMAD.MOV R32, RZ, RZ, -R12 ;  /* 0x000000ffff207224 */ /* 0x000fe200078e0a0c */
[----:B------:R-:W-:Y:S01]  /*1ba0*/  ISETP.GT.U32.AND P6, PT, R4, R24, PT ;  /* 0x000000180400720c */ /* 0x000fe20003fc4070 */
[----:B------:R-:W-:-:S04]  /*1bb0*/  IMAD.HI.U32 R27, R2, R37, RZ ;  /* 0x00000025021b7227 */ /* 0x000fc800078e00ff */
[----:B-1----:R-:W-:Y:S02]  /*1bc0*/  IMAD.MOV R34, RZ, RZ, -R25 ;  /* 0x000000ffff227224 */ /* 0x002fe400078e0a19 */
[----:B------:R-:W-:Y:S02]  /*1bd0*/  IMAD R25, R4, R32, R33 ;  /* 0x0000002004197224 */ /* 0x000fe400078e0221 */
[----:B------:R-:W-:Y:S02]  /*1be0*/  IMAD.MOV R32, RZ, RZ, -R27 ;  /* 0x000000ffff207224 */ /* 0x000fe400078e0a1b */
[--C-:B------:R-:W-:Y:S01]  /*1bf0*/  @!P4 IMAD.IADD R17, R17, 0x1, -R4.reuse ;  /* 0x000000011111c824 */ /* 0x100fe200078e0a04 */
[----:B------:R-:W-:Y:S01]  /*1c00*/  ISETP.GE.AND P4, PT, R8, RZ, PT ;  /* 0x000000ff0800720c */ /* 0x000fe20003f86270 */
[----:B------:R-:W-:Y:S01]  /*1c10*/  IMAD R27, R4, R34, R35 ;  /* 0x00000022041b7224 */ /* 0x000fe200078e0223 */
[----:B------:R-:W-:Y:S01]  /*1c20*/  LOP3.LUT R8, R8, 0x3c, RZ, 0xfc, !PT ;  /* 0x0000003c08087812 */ /* 0x000fe200078efcff */
[----:B------:R-:W-:Y:S01]  /*1c30*/  IMAD R32, R4, R32, R37 ;  /* 0x0000002004207224 */ /* 0x000fe200078e0225 */
[----:B------:R-:W-:Y:S01]  /*1c40*/  IABS R35, R65 ;  /* 0x0000004100237213 */ /* 0x000fe20000000000 */
[--C-:B------:R-:W-:Y:S01]  /*1c50*/  @!P0 IMAD.IADD R20, R20, 0x1, -R4.reuse ;  /* 0x0000000114148824 */ /* 0x100fe200078e0a04 */
[----:B------:R-:W-:Y:S01]  /*1c60*/  ISETP.GT.U32.AND P0, PT, R4, R25, PT ;  /* 0x000000190400720c */ /* 0x000fe20003f04070 */
[----:B------:R-:W-:Y:S01]  /*1c70*/  IMAD.HI.U32 R12, R2, R63, RZ ;  /* 0x0000003f020c7227 */ /* 0x000fe200078e00ff */
[----:B--2---:R-:W-:Y:S01]  /*1c80*/  IABS R65, R36 ;  /* 0x0000002400417213 */ /* 0x004fe20000000000 */
[----:B------:R1:W-:Y:S01]  /*1c90*/  STL [R1+0x1fc], R8 ;  /* 0x0001fc0801007387 */ /* 0x0003e20000100800 */
[----:B---3--:R-:W-:Y:S01]  /*1ca0*/  IABS R36, R8 ;  /* 0x0000000800247213 */ /* 0x008fe20000000000 */
[--C-:B------:R-:W-:Y:S01]  /*1cb0*/  @!P1 IMAD.IADD R23, R23, 0x1, -R4.reuse ;  /* 0x0000000117179824 */ /* 0x100fe200078e0a04 */
[----:B------:R-:W-:Y:S01]  /*1cc0*/  ISETP.GT.U32.AND P1, PT, R4, R27, PT ;  /* 0x0000001b0400720c */ /* 0x000fe20003f24070 */
[----:B------:R-:W-:Y:S01]  /*1cd0*/  @!P6 IMAD.IADD R24, R24, 0x1, -R4 ;  /* 0x000000011818e824 */ /* 0x000fe200078e0a04 */
[----:B------:R-:W-:Y:S01]  /*1ce0*/  ISETP.GT.U32.AND P6, PT, R4, R32, PT ;  /* 0x000000200400720c */ /* 0x000fe20003fc4070 */
[----:B------:R-:W-:Y:S01]  /*1cf0*/  IMAD.MOV R12, RZ, RZ, -R12 ;  /* 0x000000ffff0c7224 */ /* 0x000fe200078e0a0c */
[----:B------:R-:W-:Y:S01]  /*1d00*/  IABS R37, R64 ;  /* 0x0000004000257213 */ /* 0x000fe20000000000 */
[----:B------:R-:W-:-:S02]  /*1d10*/  @!P4 IMAD.MOV R29, RZ, RZ, -R29 ;  /* 0x000000ffff1dc224 */ /* 0x000fc400078e0a1d */
[----:B-1----:R-:W-:-:S03]  /*1d20*/  IMAD.HI.U32 R8, R2, R35, RZ ;  /* 0x0000002302087227 */ /* 0x002fc600078e00ff */
[----:B------:R-:W-:Y:S01]  /*1d30*/  STL [R1+0x8], R29 ;  /* 0x0000081d01007387 */ /* 0x000fe20000100800 */
[----:B------:R-:W-:Y:S01]  /*1d40*/  IMAD R33, R4, R12, R63 ;  /* 0x0000000c04217224 */ /* 0x000fe200078e023f */
[----:B------:R-:W-:Y:S01]  /*1d50*/  IABS R63, R38 ;  /* 0x00000026003f7213 */ /* 0x000fe20000000000 */
[----:B------:R-:W-:Y:S01]  /*1d60*/  IMAD.MOV R8, RZ, RZ, -R8 ;  /* 0x000000ffff087224 */ /* 0x000fe200078e0a08 */
[----:B------:R-:W1:Y:S01]  /*1d70*/  LDS R29, [UR6] ;  /* 0x00000006ff1d7984 */ /* 0x000e620008000800 */
[----:B------:R-:W-:-:S04]  /*1d80*/  IMAD.HI.U32 R12, R2, R37, RZ ;  /* 0x00000025020c7227 */ /* 0x000fc800078e00ff */
[C---:B------:R-:W-:Y:S02]  /*1d90*/  IMAD R34, R4.reuse, R8, R35 ;  /* 0x0000000804227224 */ /* 0x040fe400078e0223 */
[----:B------:R-:W-:Y:S01]  /*1da0*/  @!P0 IMAD.IADD R25, R25, 0x1, -R4 ;  /* 0x0000000119198824 */ /* 0x000fe200078e0a04 */
[C---:B------:R-:W-:Y:S01]  /*1db0*/  ISETP.GT.U32.AND P0, PT, R4.reuse, R33, PT ;  /* 0x000000210400720c */ /* 0x040fe20003f04070 */
[----:B------:R-:W-:Y:S02]  /*1dc0*/  IMAD.MOV R12, RZ, RZ, -R12 ;  /* 0x000000ffff0c7224 */ /* 0x000fe400078e0a0c */
[--C-:B------:R-:W-:Y:S01]  /*1dd0*/  @!P1 IMAD.IADD R27, R27, 0x1, -R4.reuse ;  /* 0x000000011b1b9824 */ /* 0x100fe200078e0a04 */
[----:B------:R-:W-:Y:S01]  /*1de0*/  ISETP.GT.U32.AND P1, PT, R4, R24, PT ;  /* 0x000000180400720c */ /* 0x000fe20003f24070 */
[----:B------:R-:W-:Y:S01]  /*1df0*/  @!P6 IMAD.IADD R32, R32, 0x1, -R4 ;  /* 0x000000012020e824 */ /* 0x000fe200078e0a04 */
[C---:B------:R-:W-:Y:S01]  /*1e00*/  ISETP.GT.U32.AND P6, PT, R4.reuse, R34, PT ;  /* 0x000000220400720c */ /* 0x040fe20003fc4070 */
[----:B------:R-:W-:-:S02]  /*1e10*/  IMAD R35, R4, R12, R37 ;  /* 0x0000000c04237224 */ /* 0x000fc400078e0225 */
[----:B------:R-:W-:Y:S01]  /*1e20*/  IMAD.MOV.U32 R37, RZ, RZ, R36 ;  /* 0x000000ffff257224 */ /* 0x000fe200078e0024 */
[----:B------:R-:W-:Y:S01]  /*1e30*/  ISETP.GT.U32.AND P4, PT, R4, R32, PT ;  /* 0x000000200400720c */ /* 0x000fe20003f84070 */
[----:B------:R-:W-:-:S04]  /*1e40*/  IMAD.HI.U32 R8, R2, R63, RZ ;  /* 0x0000003f02087227 */ /* 0x000fc800078e00ff */
[----:B------:R-:W-:-:S04]  /*1e50*/  IMAD.HI.U32 R12, R2, R65, RZ ;  /* 0x00000041020c7227 */ /* 0x000fc800078e00ff */
[----:B------:R-:W-:-:S04]  /*1e60*/  IMAD.HI.U32 R2, R2, R37, RZ ;  /* 0x0000002502027227 */ /* 0x000fc800078e00ff */
[----:B------:R-:W-:Y:S01]  /*1e70*/  @!P0 IMAD.IADD R33, R33, 0x1, -R4 ;  /* 0x0000000121218824 */ /* 0x000fe200078e0a04 */
[----:B------:R-:W-:Y:S01]  /*1e80*/  ISETP.GT.U32.AND P0, PT, R4, R27, PT ;  /* 0x0000001b0400720c */ /* 0x000fe20003f04070 */
[----:B------:R-:W-:Y:S02]  /*1e90*/  IMAD.MOV R2, RZ, RZ, -R2 ;  /* 0x000000ffff027224 */ /* 0x000fe400078e0a02 */
[--C-:B------:R-:W-:Y:S01]  /*1ea0*/  @!P1 IMAD.IADD R24, R24, 0x1, -R4.reuse ;  /* 0x0000000118189824 */ /* 0x100fe200078e0a04 */
[----:B------:R-:W-:Y:S01]  /*1eb0*/  ISETP.GT.U32.AND P1, PT, R4, R25, PT ;  /* 0x000000190400720c */ /* 0x000fe20003f24070 */
[----:B------:R-:W-:Y:S02]  /*1ec0*/  @!P6 IMAD.IADD R34, R34, 0x1, -R4 ;  /* 0x000000012222e824 */ /* 0x000fe400078e0a04 */
[C---:B------:R-:W-:Y:S01]  /*1ed0*/  IMAD R37, R4.reuse, R2, R37 ;  /* 0x0000000204257224 */ /* 0x040fe200078e0225 */
[----:B-1----:R-:W-:Y:S01]  /*1ee0*/  R2UR UR20, R29 ;  /* 0x000000001d1472ca */ /* 0x002fe200000e0000 */
[----:B------:R-:W-:Y:S01]  /*1ef0*/  IMAD.MOV R8, RZ, RZ, -R8 ;  /* 0x000000ffff087224 */ /* 0x000fe200078e0a08 */
[----:B------:R-:W-:Y:S01]  /*1f00*/  ISETP.GT.U32.AND P6, PT, R4, R34, PT ;  /* 0x000000220400720c */ /* 0x000fe20003fc4070 */
[----:B------:R-:W-:-:S02]  /*1f10*/  IMAD.U32 R2, R6, 0x100, R62 ;  /* 0x0000010006027824 */ /* 0x000fc400078e003e */
[----:B------:R-:W-:Y:S02]  /*1f20*/  IMAD R36, R4, R8, R63 ;  /* 0x0000000804247224 */ /* 0x000fe400078e023f */
[----:B------:R-:W-:Y:S01]  /*1f30*/  IMAD.MOV R12, RZ, RZ, -R12 ;  /* 0x000000ffff0c7224 */ /* 0x000fe200078e0a0c */
[----:B------:R-:W-:Y:S01]  /*1f40*/  IABS R8, R2 ;  /* 0x0000000200087213 */ /* 0x000fe20000000000 */
[----:B------:R-:W-:Y:S02]  /*1f50*/  VIADD R70, R2, 0x80 ;  /* 0x0000008002467836 */ /* 0x000fe40000000000 */
[----:B------:R-:W-:Y:S01]  /*1f60*/  @!P3 IMAD.MOV R59, RZ, RZ, -R59 ;  /* 0x000000ffff3bb224 */ /* 0x000fe200078e0a3b */
[C---:B------:R-:W-:Y:S01]  /*1f70*/  ISETP.GT.U32.AND P3, PT, R4.reuse, R33, PT ;  /* 0x000000210400720c */ /* 0x040fe20003f64070 */
[----:B------:R-:W-:Y:S01]  /*1f80*/  @!P0 IMAD.IADD R27, R27, 0x1, -R4 ;  /* 0x000000011b1b8824 */ /* 0x000fe200078e0a04 */
[C---:B------:R-:W-:Y:S01]  /*1f90*/  ISETP.GT.U32.AND P0, PT, R4.reuse, R36, PT ;  /* 0x000000240400720c */ /* 0x040fe20003f04070 */
[----:B------:R-:W-:Y:S01]  /*1fa0*/  IMAD R38, R4, R12, R65 ;  /* 0x0000000c04267224 */ /* 0x000fe200078e0241 */
[----:B------:R-:W-:Y:S01]  /*1fb0*/  IABS R12, R70 ;  /* 0x00000046000c7213 */ /* 0x000fe20000000000 */
[----:B------:R-:W-:-:S04]  /*1fc0*/  IMAD.HI.U32 R6, R5, R8, RZ ;  /* 0x0000000805067227 */ /* 0x000fc800078e00ff */
[--C-:B------:R-:W-:Y:S01]  /*1fd0*/  @!P1 IMAD.IADD R25, R25, 0x1, -R4.reuse ;  /* 0x0000000119199824 */ /* 0x100fe200078e0a04 */
[----:B------:R-:W-:Y:S01]  /*1fe0*/  ISETP.GT.U32.AND P1, PT, R4, R35, PT ;  /* 0x000000230400720c */ /* 0x000fe20003f24070 */
[----:B------:R-:W-:Y:S01]  /*1ff0*/  @!P4 IMAD.IADD R32, R32, 0x1, -R4 ;  /* 0x000000012020c824 */ /* 0x000fe200078e0a04 */
[----:B------:R-:W-:Y:S01]  /*2000*/  ISETP.GT.U32.AND P4, PT, R4, R38, PT ;  /* 0x000000260400720c */ /* 0x000fe20003f84070 */
[----:B------:R-:W-:Y:S02]  /*2010*/  IMAD.MOV R6, RZ, RZ, -R6 ;  /* 0x000000ffff067224 */ /* 0x000fe400078e0a06 */
[----:B------:R-:W-:-:S04]  /*2020*/  IMAD.HI.U32 R5, R5, R12, RZ ;  /* 0x0000000c05057227 */ /* 0x000fc800078e00ff */
[----:B------:R-:W-:Y:S01]  /*2030*/  @!P6 IMAD.IADD R34, R34, 0x1, -R4 ;  /* 0x000000012222e824 */ /* 0x000fe200078e0a04 */
[----:B------:R-:W-:Y:S01]  /*2040*/  ISETP.GT.U32.AND P6, PT, R4, R37, PT ;  /* 0x000000250400720c */ /* 0x000fe20003fc4070 */
[----:B------:R-:W-:Y:S02]  /*2050*/  IMAD R6, R3, R6, R8 ;  /* 0x0000000603067224 */ /* 0x000fe400078e0208 */
[----:B------:R-:W-:Y:S02]  /*2060*/  IMAD.MOV R5, RZ, RZ, -R5 ;  /* 0x000000ffff057224 */ /* 0x000fe400078e0a05 */
[--C-:B------:R-:W-:Y:S01]  /*2070*/  @!P3 IMAD.IADD R33, R33, 0x1, -R4.reuse ;  /* 0x000000012121b824 */ /* 0x100fe200078e0a04 */
[----:B------:R-:W-:Y:S01]  /*2080*/  BAR.SYNC.DEFER_BLOCKING 0x0 ;  /* 0x0000000000007b1d */ /* 0x000fe20000010000 */
[----:B------:R-:W-:Y:S01]  /*2090*/  ISETP.GE.AND P3, PT, R45, RZ, PT ;  /* 0x000000ff2d00720c */ /* 0x000fe20003f66270 */
[----:B------:R-:W-:Y:S01]  /*20a0*/  @!P0 IMAD.IADD R36, R36, 0x1, -R4 ;  /* 0x0000000124248824 */ /* 0x000fe200078e0a04 */
[C---:B------:R-:W-:Y:S01]  /*20b0*/  ISETP.GT.U32.AND P0, PT, R3.reuse, R6, PT ;  /* 0x000000060300720c */ /* 0x040fe20003f04070 */
[----:B------:R-:W-:-:S02]  /*20c0*/  IMAD R8, R3, R5, R12 ;  /* 0x0000000503087224 */ /* 0x000fc400078e020c */
[--C-:B------:R-:W-:Y:S01]  /*20d0*/  @!P1 IMAD.IADD R35, R35, 0x1, -R4.reuse ;  /* 0x0000000123239824 */ /* 0x100fe200078e0a04 */
[----:B------:R-:W-:Y:S01]  /*20e0*/  ISETP.GE.AND P1, PT, R51, RZ, PT ;  /* 0x000000ff3300720c */ /* 0x000fe20003f26270 */
[--C-:B------:R-:W-:Y:S01]  /*20f0*/  @!P4 IMAD.IADD R38, R38, 0x1, -R4.reuse ;  /* 0x000000012626c824 */ /* 0x100fe200078e0a04 */
[----:B------:R-:W-:Y:S01]  /*2100*/  ISETP.GT.U32.AND P4, PT, R3, R8, PT ;  /* 0x000000080300720c */ /* 0x000fe20003f84070 */
[--C-:B------:R-:W-:Y:S01]  /*2110*/  @!P6 IMAD.IADD R37, R37, 0x1, -R4.reuse ;  /* 0x000000012525e824 */ /* 0x100fe200078e0a04 */
[----:B------:R-:W-:Y:S01]  /*2120*/  ISETP.GT.U32.AND P6, PT, R4, R35, PT ;  /* 0x000000230400720c */ /* 0x000fe20003fc4070 */
[----:B------:R-:W-:Y:S01]  /*2130*/  @!P2 IMAD.MOV R13, RZ, RZ, -R13 ;  /* 0x000000ffff0da224 */ /* 0x000fe200078e0a0d */
[----:B------:R-:W-:Y:S01]  /*2140*/  ISETP.GE.AND P2, PT, R46, RZ, PT ;  /* 0x000000ff2e00720c */ /* 0x000fe20003f46270 */
[----:B------:R-:W-:Y:S01]  /*2150*/  @!P3 IMAD.MOV R93, RZ, RZ, -R93 ;  /* 0x000000ffff5db224 */ /* 0x000fe200078e0a5d */
[----:B------:R-:W-:Y:S01]  /*2160*/  ISETP.GT.U32.AND P3, PT, R4, R38, PT ;  /* 0x000000260400720c */ /* 0x000fe20003f64070 */
[----:B------:R-:W-:Y:S01]  /*2170*/  @!P0 IMAD.IADD R6, R6, 0x1, -R3 ;  /* 0x0000000106068824 */ /* 0x000fe200078e0a03 */
[----:B------:R-:W-:Y:S01]  /*2180*/  ISETP.GT.U32.AND P0, PT, R4, R37, PT ;  /* 0x000000250400720c */ /* 0x000fe20003f04070 */
[----:B------:R-:W-:Y:S01]  /*2190*/  IMAD.MOV.U32 R5, RZ, RZ, R9 ;  /* 0x000000ffff057224 */ /* 0x000fe200078e0009 */
[----:B------:R-:W-:Y:S01]  /*21a0*/  STL [R1+0x4], R13 ;  /* 0x0000040d01007387 */ /* 0x000fe20000100800 */
[----:B------:R-:W-:Y:S01]  /*21b0*/  @!P1 IMAD.MOV R61, RZ, RZ, -R61 ;  /* 0x000000ffff3d9224 */ /* 0x000fe200078e0a3d */
[----:B------:R-:W-:Y:S01]  /*21c0*/  ISETP.GT.U32.AND P1, PT, R3, R6, PT ;  /* 0x000000060300720c */ /* 0x000fe20003f24070 */
[----:B------:R-:W-:Y:S01]  /*21d0*/  @!P4 IMAD.IADD R8, R8, 0x1, -R3 ;  /* 0x000000010808c824 */ /* 0x000fe200078e0a03 */
[----:B------:R-:W-:Y:S01]  /*21e0*/  ISETP.GE.AND P4, PT, R43, RZ, PT ;  /* 0x000000ff2b00720c */ /* 0x000fe20003f86270 */
[----:B------:R-:W-:Y:S01]  /*21f0*/  @!P6 IMAD.IADD R35, R35, 0x1, -R4 ;  /* 0x000000012323e824 */ /* 0x000fe200078e0a04 */
[----:B------:R-:W-:Y:S01]  /*2200*/  ISETP.GE.AND P6, PT, R2, RZ, PT ;  /* 0x000000ff0200720c */ /* 0x000fe20003fc6270 */
[----:B------:R-:W-:Y:S01]  /*2210*/  @!P2 IMAD.MOV R60, RZ, RZ, -R60 ;  /* 0x000000ffff3ca224 */ /* 0x000fe200078e0a3c */
[----:B------:R-:W-:Y:S01]  /*2220*/  ISETP.GT.U32.AND P2, PT, R3, R8, PT ;  /* 0x000000080300720c */ /* 0x000fe20003f44070 */
[----:B------:R-:W-:Y:S01]  /*2230*/  @!P5 IMAD.MOV R5, RZ, RZ, -R5 ;  /* 0x000000ffff05d224 */ /* 0x000fe200078e0a05 */
[----:B------:R-:W-:Y:S01]  /*2240*/  ISETP.GT.U32.AND P5, PT, R4, R36, PT ;  /* 0x000000240400720c */ /* 0x000fe20003fa4070 */
[--C-:B------:R-:W-:Y:S01]  /*2250*/  @!P3 IMAD.IADD R38, R38, 0x1, -R4.reuse ;  /* 0x000000012626b824 */ /* 0x100fe200078e0a04 */
[----:B------:R-:W-:Y:S01]  /*2260*/  ISETP.GE.AND P3, PT, R70, RZ, PT ;  /* 0x000000ff4600720c */ /* 0x000fe20003f66270 */
[----:B------:R-:W-:Y:S01]  /*2270*/  @!P0 IMAD.IADD R37, R37, 0x1, -R4 ;  /* 0x0000000125258824 */ /* 0x000fe200078e0a04 */
[----:B------:R1:W-:Y:S01]  /*2280*/  STL [R1], R5 ;  /* 0x0000000501007387 */ /* 0x0003e20000100800 */
[--C-:B------:R-:W-:Y:S01]  /*2290*/  @!P1 IMAD.IADD R6, R6, 0x1, -R3.reuse ;  /* 0x0000000106069824 */ /* 0x100fe200078e0a03 */
[----:B------:R-:W-:Y:S01]  /*22a0*/  ISETP.GE.AND P0, PT, R28, RZ, PT ;  /* 0x000000ff1c00720c */ /* 0x000fe20003f06270 */
[----:B------:R-:W-:Y:S01]  /*22b0*/  @!P4 IMAD.MOV R58, RZ, RZ, -R58 ;  /* 0x000000ffff3ac224 */ /* 0x000fe200078e0a3a */
[----:B------:R-:W-:Y:S01]  /*22c0*/  ISETP.GE.AND P1, PT, R50, RZ, PT ;  /* 0x000000ff3200720c */ /* 0x000fe20003f26270 */
[----:B------:R-:W-:Y:S01]  /*22d0*/  @!P6 IMAD.MOV R6, RZ, RZ, -R6 ;  /* 0x000000ffff06e224 */ /* 0x000fe200078e0a06 */
[----:B------:R-:W-:Y:S01]  /*22e0*/  ISETP.NE.AND P6, PT, R30, RZ, PT ;  /* 0x000000ff1e00720c */ /* 0x000fe20003fc5270 */
[----:B------:R-:W-:Y:S01]  /*22f0*/  @!P2 IMAD.IADD R8, R8, 0x1, -R3 ;  /* 0x000000010808a824 */ /* 0x000fe200078e0a03 */
[----:B------:R-:W-:Y:S01]  /*2300*/  ISETP.GE.AND P2, PT, R47, RZ, PT ;  /* 0x000000ff2f00720c */ /* 0x000fe20003f46270 */
[----:B------:R-:W-:Y:S01]  /*2310*/  @!P5 IMAD.IADD R36, R36, 0x1, -R4 ;  /* 0x000000012424d824 */ /* 0x000fe200078e0a04 */
[----:B-1----:R-:W-:Y:S01]  /*2320*/  LOP3.LUT R5, RZ, R30, RZ, 0x33, !PT ;  /* 0x0000001eff057212 */ /* 0x002fe200078e33ff */
[C---:B------:R-:W-:Y:S01]  /*2330*/  VIADD R3, R92.reuse, 0xffffffff ;  /* 0xffffffff5c037836 */ /* 0x040fe20000000000 */
[----:B------:R-:W-:Y:S01]  /*2340*/  ISETP.GE.AND P5, PT, R41, RZ, PT ;  /* 0x000000ff2900720c */ /* 0x000fe20003fa6270 */
[----:B------:R-:W-:Y:S01]  /*2350*/  @!P3 IMAD.MOV R8, RZ, RZ, -R8 ;  /* 0x000000ffff08b224 */ /* 0x000fe200078e0a08 */
[----:B------:R-:W-:Y:S01]  /*2360*/  SEL R4, R5, R6, !P6 ;  /* 0x0000000605047207 */ /* 0x000fe20007000000 */
[C---:B------:R-:W-:Y:S01]  /*2370*/  VIADD R6, R92.reuse, 0xfffffff7 ;  /* 0xfffffff75c067836 */ /* 0x040fe20000000000 */
[----:B------:R-:W-:Y:S01]  /*2380*/  ISETP.GE.U32.AND P4, PT, R3, 0x7fffffc0, PT ;  /* 0x7fffffc00300780c */ /* 0x000fe20003f86070 */
[----:B------:R-:W-:Y:S01]  /*2390*/  VIADD R3, R92, 0xffffffec ;  /* 0xffffffec5c037836 */ /* 0x000fe20000000000 */
[----:B------:R-:W-:Y:S01]  /*23a0*/  SEL R5, R5, R8, !P6 ;  /* 0x0000000805057207 */ /* 0x000fe20007000000 */
[----:B0-----:R-:W-:Y:S01]  /*23b0*/  IMAD R4, R4, UR4, RZ ;  /* 0x0000000404047c24 */ /* 0x001fe2000f8e02ff */
[----:B------:R-:W-:Y:S01]  /*23c0*/  ISETP.GE.U32.AND P6, PT, R6, 0x7fffffb8, PT ;  /* 0x7fffffb80600780c */ /* 0x000fe20003fc6070 */
[----:B------:R-:W-:Y:S01]  /*23d0*/  VIADD R6, R92, 0xffffffed ;  /* 0xffffffed5c067836 */ /* 0x000fe20000000000 */
[----:B------:R-:W-:Y:S01]  /*23e0*/  ISETP.GE.AND P3, PT, R44, RZ, PT ;  /* 0x000000ff2c00720c */ /* 0x000fe20003f66270 */
[----:B------:R-:W-:Y:S01]  /*23f0*/  @!P0 IMAD.MOV R56, RZ, RZ, -R56 ;  /* 0x000000ffff388224 */ /* 0x000fe200078e0a38 */
[----:B------:R-:W-:Y:S01]  /*2400*/  ISETP.GE.U32.AND P0, PT, R3, 0x7fffffad, PT ;  /* 0x7fffffad0300780c */ /* 0x000fe20003f06070 */
[----:B------:R-:W-:Y:S01]  /*2410*/  @!P1 IMAD.MOV R55, RZ, RZ, -R55 ;  /* 0x000000ffff379224 */ /* 0x000fe200078e0a37 */
[----:B-----5:R-:W-:Y:S01]  /*2420*/  IADD3 R3, P1, PT, R4, UR12, RZ ;  /* 0x0000000c04037c10 */ /* 0x020fe2000ff3e0ff */
[----:B------:R-:W-:Y:S01]  /*2430*/  @!P5 IMAD.MOV R57, RZ, RZ, -R57 ;  /* 0x000000ffff39d224 */ /* 0x000fe200078e0a39 */
[----:B------:R-:W-:Y:S01]  /*2440*/  ISETP.GE.U32.AND P5, PT, R6, 0x7fffffae, PT ;  /* 0x7fffffae0600780c */ /* 0x000fe20003fa6070 */
[----:B------:R-:W-:Y:S01]  /*2450*/  VIADD R8, R92, 0xffffffee ;  /* 0xffffffee5c087836 */ /* 0x000fe20000000000 */
[----:B------:R-:W-:Y:S01]  /*2460*/  LEA.HI.X.SX32 R4, R4, UR13, 0x1, P1 ;  /* 0x0000000d04047c11 */ /* 0x000fe200088f0eff */
[C---:B------:R-:W-:Y:S01]  /*2470*/  VIADD R6, R92.reuse, 0xffffffef ;  /* 0xffffffef5c067836 */ /* 0x040fe20000000000 */
[----:B------:R-:W-:Y:S01]  /*2480*/  SEL R12, RZ, 0x1, P0 ;  /* 0x00000001ff0c7807 */ /* 0x000fe20000000000 */
[----:B------:R-:W-:Y:S01]  /*2490*/  VIADD R9, R92, 0xffffffe6 ;  /* 0xffffffe65c097836 */ /* 0x000fe20000000000 */
[----:B------:R-:W-:Y:S01]  /*24a0*/  ISETP.GE.U32.AND P1, PT, R8, 0x7fffffaf, PT ;  /* 0x7fffffaf0800780c */ /* 0x000fe20003f26070 */
[----:B------:R-:W-:Y:S01]  /*24b0*/  VIADD R8, R92, 0xffffffe8 ;  /* 0xffffffe85c087836 */ /* 0x000fe20000000000 */
[----:B------:R-:W-:Y:S01]  /*24c0*/  ISETP.GE.U32.AND P0, PT, R6, 0x7fffffb0, PT ;  /* 0x7fffffb00600780c */ /* 0x000fe20003f06070 */
[----:B------:R-:W-:Y:S01]  /*24d0*/  VIADD R6, R92, 0xffffffe9 ;  /* 0xffffffe95c067836 */ /* 0x000fe20000000000 */
[----:B------:R-:W-:-:S02]  /*24e0*/  SEL R13, RZ, 0x1fffe, P5 ;  /* 0x0001fffeff0d7807 */ /* 0x000fc40002800000 */
[----:B------:R-:W-:Y:S01]  /*24f0*/  ISETP.GE.U32.AND P5, PT, R8, 0x7fffffa9, PT ;  /* 0x7fffffa90800780c */ /* 0x000fe20003fa6070 */
[----:B------:R-:W-:Y:S01]  /*2500*/  VIADD R8, R92, 0xffffffea ;  /* 0xffffffea5c087836 */ /* 0x000fe20000000000 */
[----:B------:R-:W-:Y:S01]  /*2510*/  SEL R28, RZ, 0x4, P1 ;  /* 0x00000004ff1c7807 */ /* 0x000fe20000800000 */
[----:B------:R-:W-:Y:S01]  /*2520*/  IMAD.IADD R12, R12, 0x1, R13 ;  /* 0x000000010c0c7824 */ /* 0x000fe200078e020d */
[----:B------:R-:W-:Y:S01]  /*2530*/  ISETP.GE.U32.AND P1, PT, R6, 0x7fffffaa, PT ;  /* 0x7fffffaa0600780c */ /* 0x000fe20003f26070 */
[----:B------:R-:W-:Y:S01]  /*2540*/  VIADD R6, R92, 0xffffffeb ;  /* 0xffffffeb5c067836 */ /* 0x000fe20000000000 */
[----:B------:R-:W-:Y:S02]  /*2550*/  SEL R29, RZ, 0x7fff8, P0 ;  /* 0x0007fff8ff1d7807 */ /* 0x000fe40000000000 */
[----:B------:R-:W-:Y:S01]  /*2560*/  ISETP.GE.U32.AND P0, PT, R8, 0x7fffffab, PT ;  /* 0x7fffffab0800780c */ /* 0x000fe20003f06070 */
[----:B------:R-:W-:Y:S01]  /*2570*/  VIADD R8, R92, 0xffffffe4 ;  /* 0xffffffe45c087836 */ /* 0x000fe20000000000 */
[----:B------:R-:W-:-:S02]  /*2580*/  SEL R30, RZ, 0x1, P5 ;  /* 0x00000001ff1e7807 */ /* 0x000fc40002800000 */
[----:B------:R-:W-:Y:S01]  /*2590*/  ISETP.GE.U32.AND P5, PT, R6, 0x7fffffac, PT ;  /* 0x7fffffac0600780c */ /* 0x000fe20003fa6070 */
[----:B------:R-:W-:Y:S01]  /*25a0*/  VIADD R6, R92, 0xffffffe5 ;  /* 0xffffffe55c067836 */ /* 0x000fe20000000000 */
[----:B------:R-:W-:Y:S02]  /*25b0*/  SEL R41, RZ, 0x1fffe, P1 ;  /* 0x0001fffeff297807 */ /* 0x000fe40000800000 */
[----:B------:R-:W-:Y:S01]  /*25c0*/  ISETP.GE.U32.AND P1, PT, R8, 0x7fffffa5, PT ;  /* 0x7fffffa50800780c */ /* 0x000fe20003f26070 */
[----:B------:R-:W-:Y:S01]  /*25d0*/  VIADD R8, R92, 0xffffffe7 ;  /* 0xffffffe75c087836 */ /* 0x000fe20000000000 */
[----:B------:R-:W-:Y:S01]  /*25e0*/  SEL R43, RZ, 0x4, P0 ;  /* 0x00000004ff2b7807 */ /* 0x000fe20000000000 */
[----:B------:R-:W-:Y:S01]  /*25f0*/  IMAD.IADD R30, R30, 0x1, R41 ;  /* 0x000000011e1e7824 */ /* 0x000fe200078e0229 */
[----:B------:R-:W-:Y:S01]  /*2600*/  ISETP.GE.U32.AND P0, PT, R6, 0x7fffffa6, PT ;  /* 0x7fffffa60600780c */ /* 0x000fe20003f06070 */
[----:B------:R-:W-:Y:S01]  /*2610*/  VIADD R6, R92, 0xffffffe1 ;  /* 0xffffffe15c067836 */ /* 0x000fe20000000000 */
[----:B------:R-:W-:-:S02]  /*2620*/  SEL R45, RZ, 0x1, P1 ;  /* 0x00000001ff2d7807 */ /* 0x000fc40000800000 */
[----:B------:R-:W-:Y:S02]  /*2630*/  SEL R44, RZ, 0x7fff8, P5 ;  /* 0x0007fff8ff2c7807 */ /* 0x000fe40002800000 */
[----:B------:R-:W-:Y:S01]  /*2640*/  ISETP.GE.U32.AND P1, PT, R8, 0x7fffffa8, PT ;  /* 0x7fffffa80800780c */ /* 0x000fe20003f26070 */
[C---:B------:R-:W-:Y:S01]  /*2650*/  VIADD R8, R92.reuse, 0xffffffe0 ;  /* 0xffffffe05c087836 */ /* 0x040fe20000000000 */
        /* <DEDUP_REMOVED lines=46> */
[C---:B------:R-:W-:Y:S01]  /*2940*/  VIADD R6, R92.reuse, 0xffffffc1 ;  /* 0xffffffc15c067836 */ /* 0x040fe20000000000 */
        /* <DEDUP_REMOVED lines=49> */
[----:B------:R-:W-:Y:S02]  /*2c60*/  ISETP.GE.U32.AND P0, PT, R6, 0x7fffff97, PT ;  /* 0x7fffff970600780c */ /* 0x000fe40003f06070 */
[----:B------:R-:W-:Y:S02]  /*2c70*/  SEL R89, RZ, 0x1fffe, P1 ;  /* 0x0001fffeff597807 */ /* 0x000fe40000800000 */
[----:B------:R-:W-:Y:S02]  /*2c80*/  ISETP.GE.U32.AND P1, PT, R8, 0x7fffff98, PT ;  /* 0x7fffff980800780c */ /* 0x000fe40003f26070 */
[----:B------:R-:W-:Y:S01]  /*2c90*/  SEL R6, RZ, 0x4, P0 ;  /* 0x00000004ff067807 */ /* 0x000fe20000000000 */
[----:B------:R-:W-:Y:S01]  /*2ca0*/  IMAD.IADD R88, R88, 0x1, R89 ;  /* 0x0000000158587824 */ /* 0x000fe200078e0259 */
[----:B------:R-:W-:Y:S01]  /*2cb0*/  ISETP.GE.U32.AND P0, PT, R9, 0x7fffff91, PT ;  /* 0x7fffff910900780c */ /* 0x000fe20003f06070 */
[C---:B------:R-:W-:Y:S01]  /*2cc0*/  VIADD R9, R92.reuse, 0xffffffc0 ;  /* 0xffffffc05c097836 */ /* 0x040fe20000000000 */
[----:B------:R-:W-:Y:S01]  /*2cd0*/  SEL R8, RZ, 0x7fff8, P1 ;  /* 0x0007fff8ff087807 */ /* 0x000fe20000800000 */
[----:B------:R-:W-:Y:S01]  /*2ce0*/  VIADD R92, R92, 0xffffffd3 ;  /* 0xffffffd35c5c7836 */ /* 0x000fe20000000000 */
[----:B------:R-:W-:-:S02]  /*2cf0*/  ISETP.GE.U32.AND P1, PT, R90, 0x7fffff92, PT ;  /* 0x7fffff925a00780c */ /* 0x000fc40003f26070 */
[----:B------:R-:W-:Y:S02]  /*2d00*/  SEL R90, RZ, 0x1, P0 ;  /* 0x00000001ff5a7807 */ /* 0x000fe40000000000 */
[----:B------:R-:W-:Y:S02]  /*2d10*/  ISETP.GE.U32.AND P0, PT, R91, 0x7fffff93, PT ;  /* 0x7fffff935b00780c */ /* 0x000fe40003f06070 */
[----:B------:R-:W-:Y:S02]  /*2d20*/  SEL R91, RZ, 0x1fffe, P1 ;  /* 0x0001fffeff5b7807 */ /* 0x000fe40000800000 */
[----:B------:R-:W-:Y:S02]  /*2d30*/  ISETP.GE.U32.AND P1, PT, R9, 0x7fffff81, PT ;  /* 0x7fffff810900780c */ /* 0x000fe40003f26070 */
[----:B------:R-:W-:Y:S01]  /*2d40*/  SEL R9, RZ, 0x4, P0 ;  /* 0x00000004ff097807 */ /* 0x000fe20000000000 */
[----:B------:R-:W-:Y:S01]  /*2d50*/  IMAD.IADD R90, R90, 0x1, R91 ;  /* 0x000000015a5a7824 */ /* 0x000fe200078e025b */
[----:B------:R-:W-:-:S02]  /*2d60*/  ISETP.GE.U32.AND P0, PT, R92, 0x7fffff94, PT ;  /* 0x7fffff945c00780c */ /* 0x000fc40003f06070 */
[----:B------:R-:W-:Y:S02]  /*2d70*/  SEL R13, RZ, 0x1, P1 ;  /* 0x00000001ff0d7807 */ /* 0x000fe40000800000 */
[----:B------:R-:W-:Y:S02]  /*2d80*/  SEL R92, RZ, 0x1, P5 ;  /* 0x00000001ff5c7807 */ /* 0x000fe40002800000 */
[----:B------:R-:W-:Y:S01]  /*2d90*/  LOP3.LUT R12, R12, 0x3, RZ, 0xc0, !PT ;  /* 0x000000030c0c7812 */ /* 0x000fe200078ec0ff */
[----:B------:R-:W-:Y:S01]  /*2da0*/  IMAD.IADD R13, R13, 0x1, R77 ;  /* 0x000000010d0d7824 */ /* 0x000fe200078e024d */
[----:B------:R-:W-:Y:S01]  /*2db0*/  LOP3.LUT R30, R30, 0x3, RZ, 0xc0, !PT ;  /* 0x000000031e1e7812 */ /* 0x000fe200078ec0ff */
[----:B------:R-:W-:Y:S01]  /*2dc0*/  IMAD.IADD R51, R92, 0x1, R51 ;  /* 0x000000015c337824 */ /* 0x000fe200078e0233 */
[----:B------:R-:W-:Y:S02]  /*2dd0*/  LOP3.LUT R45, R45, 0x3, RZ, 0xc0, !PT ;  /* 0x000000032d2d7812 */ /* 0x000fe400078ec0ff */
[----:B------:R-:W-:-:S02]  /*2de0*/  LOP3.LUT R13, R13, 0x3, RZ, 0xc0, !PT ;  /* 0x000000030d0d7812 */ /* 0x000fc400078ec0ff */
[----:B------:R-:W-:Y:S02]  /*2df0*/  LOP3.LUT R51, R51, 0x3, RZ, 0xc0, !PT ;  /* 0x0000000333337812 */ /* 0x000fe400078ec0ff */
[----:B------:R-:W-:Y:S02]  /*2e00*/  LOP3.LUT R64, R64, 0x3, RZ, 0xc0, !PT ;  /* 0x0000000340407812 */ /* 0x000fe400078ec0ff */
[----:B------:R-:W-:Y:S02]  /*2e10*/  LOP3.LUT R68, R68, 0x3, RZ, 0xc0, !PT ;  /* 0x0000000344447812 */ /* 0x000fe400078ec0ff */
[----:B------:R-:W-:Y:S02]  /*2e20*/  LOP3.LUT R73, R73, 0x3, RZ, 0xc0, !PT ;  /* 0x0000000349497812 */ /* 0x000fe400078ec0ff */
[----:B------:R-:W-:Y:S02]  /*2e30*/  LOP3.LUT R80, R80, 0x3, RZ, 0xc0, !PT ;  /* 0x0000000350507812 */ /* 0x000fe400078ec0ff */
[----:B------:R-:W-:-:S02]  /*2e40*/  LOP3.LUT R84, R84, 0x3, RZ, 0xc0, !PT ;  /* 0x0000000354547812 */ /* 0x000fc400078ec0ff */
[----:B------:R-:W-:Y:S02]  /*2e50*/  IADD3 R12, PT, PT, R12, R29, R28 ;  /* 0x0000001d0c0c7210 */ /* 0x000fe40007ffe01c */
[----:B------:R-:W-:Y:S01]  /*2e60*/  IADD3 R78, PT, PT, R13, R79, R78 ;  /* 0x0000004f0d4e7210 */ /* 0x000fe20007ffe04e */
[----:B------:R-:W-:Y:S01]  /*2e70*/  IMAD R13, R5, UR4, RZ ;  /* 0x00000004050d7c24 */ /* 0x000fe2000f8e02ff */
[----:B------:R-:W-:Y:S02]  /*2e80*/  IADD3 R30, PT, PT, R30, R44, R43 ;  /* 0x0000002c1e1e7210 */ /* 0x000fe40007ffe02b */
[----:B------:R-:W-:Y:S02]  /*2e90*/  IADD3 R45, PT, PT, R45, R50, R47 ;  /* 0x000000322d2d7210 */ /* 0x000fe40007ffe02f */
[----:B------:R-:W-:Y:S02]  /*2ea0*/  IADD3 R51, PT, PT, R51, R63, R62 ;  /* 0x0000003f33337210 */ /* 0x000fe40007ffe03e */
[----:B------:R-:W-:-:S02]  /*2eb0*/  IADD3 R64, PT, PT, R64, R67, R66 ;  /* 0x0000004340407210 */ /* 0x000fc40007ffe042 */
[----:B------:R-:W-:Y:S02]  /*2ec0*/  IADD3 R68, PT, PT, R68, R72, R71 ;  /* 0x0000004844447210 */ /* 0x000fe40007ffe047 */
[----:B------:R-:W-:Y:S02]  /*2ed0*/  IADD3 R75, PT, PT, R73, R76, R75 ;  /* 0x0000004c494b7210 */ /* 0x000fe40007ffe04b */
[----:B------:R-:W-:Y:S02]  /*2ee0*/  IADD3 R82, PT, PT, R80, R83, R82 ;  /* 0x0000005350527210 */ /* 0x000fe40007ffe052 */
[----:B------:R-:W-:Y:S02]  /*2ef0*/  IADD3 R86, PT, PT, R84, R87, R86 ;  /* 0x0000005754567210 */ /* 0x000fe40007ffe056 */
[----:B------:R-:W-:Y:S01]  /*2f00*/  SEL R28, RZ, 0x7fff8, P0 ;  /* 0x0007fff8ff1c7807 */ /* 0x000fe20000000000 */
[----:B------:R-:W-:Y:S06]  /*2f10*/  BRA.U UP0, `(.L_x_11) ;  /* 0x0000000100187547 */ /* 0x000fec000b800000 */
[----:B------:R-:W-:Y:S01]  /*2f20*/  ELECT P0, URZ, PT ;  /* 0x0000000000ff782f */ /* 0x000fe20003800000 */
[----:B------:R-:W-:Y:S01]  /*2f30*/  IMAD.MOV.U32 R5, RZ, RZ, 0x1 ;  /* 0x00000001ff057424 */ /* 0x000fe200078e00ff */
[----:B------:R-:W-:Y:S01]  /*2f40*/  UMOV UR4, 0x40 ;  /* 0x0000004000047882 */ /* 0x000fe20000000000 */
[----:B------:R-:W-:Y:S01]  /*2f50*/  UVIRTCOUNT.DEALLOC.SMPOOL 0x80 ;  /* 0x000000800000784c */ /* 0x000fe20000000000 */
[----:B------:R-:W-:-:S09]  /*2f60*/  ULEA UR4, UR11, UR4, 0x18 ;  /* 0x000000040b047291 */ /* 0x000fd2000f8ec0ff */
[----:B------:R0:W-:Y:S03]  /*2f70*/  @P0 STS.U8 [UR4], R5 ;  /* 0x00000005ff000988 */ /* 0x0001e60008000004 */
.L_x_11:
[----:B------:R-:W-:Y:S01]  /*2f80*/  STL [R1+0x6ec], R87 ;  /* 0x0006ec5701007387 */ /* 0x000fe20000100800 */
[----:B------:R-:W-:Y:S02]  /*2f90*/  LOP3.LUT R29, R88, 0x3, RZ, 0xc0, !PT ;  /* 0x00000003581d7812 */ /* 0x000fe400078ec0ff */
[----:B0-----:R-:W-:Y:S01]  /*2fa0*/  P2R R5, PR, RZ, 0x2 ;  /* 0x00000002ff057803 */ /* 0x001fe20000000000 */
[----:B------:R-:W-:Y:S01]  /*2fb0*/  STL [R1+0x6e8], R25 ;  /* 0x0006e81901007387 */ /* 0x000fe20000100800 */
[----:B------:R-:W-:Y:S01]  /*2fc0*/  UIADD3 UR7, UPT, UPT, UR20, UR7, URZ ;  /* 0x0000000714077290 */ /* 0x000fe2000fffe0ff */
[----:B------:R-:W-:Y:S02]  /*2fd0*/  UMOV UR4, 0x1 ;  /* 0x0000000100047882 */ /* 0x000fe40000000000 */
[----:B------:R0:W-:Y:S01]  /*2fe0*/  STL [R1+0x6e4], R84 ;  /* 0x0006e45401007387 */ /* 0x0001e20000100800 */
[----:B------:R-:W-:Y:S01]  /*2ff0*/  UIADD3 UR10, UPT, UPT, UR6, 0xa000, URZ ;  /* 0x0000a000060a7890 */ /* 0x000fe2000fffe0ff */
[----:B------:R-:W-:-:S02]  /*3000*/  LOP3.LUT R90, R90, 0x3, RZ, 0xc0, !PT ;  /* 0x000000035a5a7812 */ /* 0x000fc400078ec0ff */
[----:B------:R-:W-:Y:S01]  /*3010*/  LOP3.LUT R44, R51, 0xf, RZ, 0xc0, !PT ;  /* 0x0000000f332c7812 */ /* 0x000fe200078ec0ff */
[----:B------:R-:W1:Y:S01]  /*3020*/  LDCU.64 UR18, c[0x0][0x358] ;  /* 0x00006b00ff1277ac */ /* 0x000e620008000a00 */
[----:B------:R-:W2:Y:S01]  /*3030*/  LDCU.64 UR8, c[0x0][0x3a8] ;  /* 0x00007500ff0877ac */ /* 0x000ea20008000a00 */
[----:B0-----:R-:W3:Y:S01]  /*3040*/  LDL.LU R84, [R1+0x1fc] ;  /* 0x0001fc0001547983 */ /* 0x001ee20000300800 */
[----:B------:R-:W-:Y:S02]  /*3050*/  PRMT R74, RZ, 0x7610, R74 ;  /* 0x00007610ff4a7816 */ /* 0x000fe4000000004a */
[----:B------:R-:W-:Y:S01]  /*3060*/  LOP3.LUT R78, R78, 0xf, RZ, 0xc0, !PT ;  /* 0x0000000f4e4e7812 */ /* 0x000fe200078ec0ff */
[----:B------:R-:W4:Y:S01]  /*3070*/  LDL.LU R43, [R1+0x168] ;  /* 0x00016800012b7983 */ /* 0x000f220000300800 */
[----:B------:R-:W-:Y:S01]  /*3080*/  @!P2 IMAD.MOV R54, RZ, RZ, -R54 ;  /* 0x000000ffff36a224 */ /* 0x000fe200078e0a36 */
[----:B------:R-:W-:Y:S01]  /*3090*/  PRMT R80, RZ, 0x7610, R80 ;  /* 0x00007610ff507816 */ /* 0x000fe20000000050 */
[----:B------:R-:W-:Y:S01]  /*30a0*/  @!P3 IMAD.MOV R53, RZ, RZ, -R53 ;  /* 0x000000ffff35b224 */ /* 0x000fe200078e0a35 */
[----:B------:R0:W-:Y:S01]  /*30b0*/  STL [R1+0x6e0], R83 ;  /* 0x0006e05301007387 */ /* 0x0001e20000100800 */
[----:B------:R-:W-:Y:S01]  /*30c0*/  PRMT R92, RZ, 0x7610, R92 ;  /* 0x00007610ff5c7816 */ /* 0x000fe2000000005c */
[----:B------:R-:W1:Y:S01]  /*30d0*/  LDCU UR27, c[0x0][0x3b0] ;  /* 0x00007600ff1b77ac */ /* 0x000e620008000800 */
[----:B------:R-:W-:-:S02]  /*30e0*/  PRMT R91, RZ, 0x7610, R91 ;  /* 0x00007610ff5b7816 */ /* 0x000fc4000000005b */
[----:B------:R-:W-:Y:S01]  /*30f0*/  PRMT R89, RZ, 0x7610, R89 ;  /* 0x00007610ff597816 */ /* 0x000fe20000000059 */
[----:B------:R-:W1:Y:S01]  /*3100*/  LDCU UR24, c[0x0][0x3b0] ;  /* 0x00007600ff1877ac */ /* 0x000e620008000800 */
[----:B0-----:R-:W3:Y:S01]  /*3110*/  LDL.LU R83, [R1+0x1f8] ;  /* 0x0001f80001537983 */ /* 0x001ee20000300800 */
[----:B------:R-:W0:Y:S03]  /*3120*/  LDCU UR30, c[0x0][0x3b0] ;  /* 0x00007600ff1e77ac */ /* 0x000e260008000800 */
[----:B------:R-:W3:Y:S01]  /*3130*/  LDL.LU R47, [R1+0x4] ;  /* 0x00000400012f7983 */ /* 0x000ee20000300800 */
[----:B------:R-:W0:Y:S03]  /*3140*/  LDCU UR25, c[0x0][0x3b0] ;  /* 0x00007600ff1977ac */ /* 0x000e260008000800 */
[----:B------:R-:W3:Y:S01]  /*3150*/  LDL.LU R46, [R1+0x1f4] ;  /* 0x0001f400012e7983 */ /* 0x000ee20000300800 */
[----:B------:R-:W0:Y:S03]  /*3160*/  LDCU UR28, c[0x0][0x3b0] ;  /* 0x00007600ff1c77ac */ /* 0x000e260008000800 */
[----:B------:R-:W3:Y:S01]  /*3170*/  LDL.LU R71, [R1+0x8] ;  /* 0x0000080001477983 */ /* 0x000ee20000300800 */
[----:B------:R-:W0:Y:S03]  /*3180*/  LDCU UR32, c[0x0][0x3b0] ;  /* 0x00007600ff2077ac */ /* 0x000e260008000800 */
[----:B------:R-:W3:Y:S01]  /*3190*/  LDL.LU R50, [R1+0xc] ;  /* 0x00000c0001327983 */ /* 0x000ee20000300800 */
[----:B------:R-:W0:Y:S03]  /*31a0*/  LDCU UR31, c[0x0][0x3b0] ;  /* 0x00007600ff1f77ac */ /* 0x000e260008000800 */
[----:B------:R-:W-:Y:S01]  /*31b0*/  STL [R1+0x6dc], R81 ;  /* 0x0006dc5101007387 */ /* 0x000fe20000100800 */
[----:B------:R-:W0:Y:S03]  /*31c0*/  LDCU UR26, c[0x0][0x3b0] ;  /* 0x00007600ff1a77ac */ /* 0x000e260008000800 */
[----:B------:R-:W-:Y:S01]  /*31d0*/  STL [R1+0x6d8], R85 ;  /* 0x0006d85501007387 */ /* 0x000fe20000100800 */
[----:B------:R-:W0:Y:S03]  /*31e0*/  LDCU UR23, c[0x0][0x3b0] ;  /* 0x00007600ff1777ac */ /* 0x000e260008000800 */
[----:B------:R1:W-:Y:S01]  /*31f0*/  STL [R1+0x6d4], R79 ;  /* 0x0006d44f01007387 */ /* 0x0003e20000100800 */
[----:B------:R-:W-:Y:S01]  /*3200*/  IADD3 R8, PT, PT, R29, R8, R6 ;  /* 0x000000081d087210 */ /* 0x000fe20007ffe006 */
[----:B------:R-:W0:Y:S01]  /*3210*/  LDCU UR29, c[0x0][0x3b0] ;  /* 0x00007600ff1d77ac */ /* 0x000e220008000800 */
[----:B------:R-:W0:Y:S01]  /*3220*/  S2R R6, SR_TID.X ;  /* 0x0000000000067919 */ /* 0x000e220000002100 */
[----:B-1----:R-:W3:Y:S04]  /*3230*/  LDL.LU R79, [R1+0xe0] ;  /* 0x0000e000014f7983 */ /* 0x002ee80000300800 */
[----:B------:R-:W-:Y:S04]  /*3240*/  STL [R1+0x6d0], R27 ;  /* 0x0006d01b01007387 */ /* 0x000fe80000100800 */
[----:B------:R1:W-:Y:S04]  /*3250*/  STL [R1+0x6cc], R77 ;  /* 0x0006cc4d01007387 */ /* 0x0003e80000100800 */
[----:B-1----:R-:W3:Y:S04]  /*3260*/  LDL.LU R77, [R1] ;  /* 0x00000000014d7983 */ /* 0x002ee80000300800 */
[----:B------:R-:W3:Y:S04]  /*3270*/  LDL.LU R41, [R1+0x1c] ;  /* 0x00001c0001297983 */ /* 0x000ee80000300800 */
[----:B------:R-:W3:Y:S01]  /*3280*/  LDL.LU R87, [R1+0x16c] ;  /* 0x00016c0001577983 */ /* 0x000ee20000300800 */
[----:B0-----:R-:W-:Y:S01]  /*3290*/  LOP3.LUT R29, R6, 0x7f, RZ, 0xc0, !PT ;  /* 0x0000007f061d7812 */ /* 0x001fe200078ec0ff */
[----:B------:R-:W-:Y:S01]  /*32a0*/  IMAD R44, R45, 0x10, R44 ;  /* 0x000000102d2c7824 */ /* 0x000fe200078e022c */
[----:B------:R-:W-:Y:S01]  /*32b0*/  IADD3 R9, PT, PT, R90, R28, R9 ;  /* 0x0000001c5a097210 */ /* 0x000fe20007ffe009 */
[----:B------:R-:W-:Y:S01]  /*32c0*/  STL [R1+0x6c8], R76 ;  /* 0x0006c84c01007387 */ /* 0x000fe20000100800 */
[----:B------:R-:W-:Y:S03]  /*32d0*/  STTM.x64 tmem[UR7], RZ ;  /* 0x000000ff000079ed */ /* 0x000fe60008340007 */
[----:B------:R-:W-:Y:S01]  /*32e0*/  STL [R1+0x6c4], R32 ;  /* 0x0006c42001007387 */ /* 0x000fe20000100800 */
[----:B------:R-:W-:Y:S01]  /*32f0*/  LOP3.LUT R9, R9, 0xf, RZ, 0xc0, !PT ;  /* 0x0000000f09097812 */ /* 0x000fe200078ec0ff */
[----:B--2---:R-:W-:Y:S01]  /*3300*/  USHF.L.U32 UR5, UR8, 0x3, URZ ;  /* 0x0000000308057899 */ /* 0x004fe200080006ff */
[----:B------:R-:W-:Y:S01]  /*3310*/  PRMT R25, RZ, 0x7610, R25 ;  /* 0x00007610ff197816 */ /* 0x000fe20000000019 */
[----:B------:R-:W-:Y:S01]  /*3320*/  STL [R1+0x6c0], R72 ;  /* 0x0006c04801007387 */ /* 0x000fe20000100800 */
[----:B------:R-:W-:-:S02]  /*3330*/  IMAD R75, R75, 0x10, R78 ;  /* 0x000000104b4b7824 */ /* 0x000fc400078e024e */
[----:B------:R-:W-:Y:S01]  /*3340*/  IMAD R28, R8, 0x10, R9 ;  /* 0x00000010081c7824 */ /* 0x000fe200078e0209 */
[----:B------:R0:W-:Y:S01]  /*3350*/  STL [R1+0x6bc], R73 ;  /* 0x0006bc4901007387 */ /* 0x0001e20000100800 */
[----:B------:R-:W-:Y:S02]  /*3360*/  IMAD.SHL.U32 R9, R68, 0x100, RZ ;  /* 0x0000010044097824 */ /* 0x000fe400078e00ff */
[----:B------:R-:W-:Y:S01]  /*3370*/  @!P4 IMAD.MOV.U32 R8, RZ, RZ, R3 ;  /* 0x000000ffff08c224 */ /* 0x000fe200078e0003 */
[----:B------:R-:W-:Y:S02]  /*3380*/  STL [R1+0x6b8], R69 ;  /* 0x0006b84501007387 */ /* 0x000fe40000100800 */
[----:B------:R-:W-:Y:S02]  /*3390*/  LOP3.LUT R9, R9, 0xf00, RZ, 0xe2, !PT ;  /* 0x00000f0009097812 */ /* 0x000fe400078ee2ff */
[----:B------:R1:W-:Y:S01]  /*33a0*/  STL [R1+0x6b4], R33 ;  /* 0x0006b42101007387 */ /* 0x0003e20000100800 */
[----:B0-----:R-:W-:-:S02]  /*33b0*/  PRMT R73, RZ, 0x7610, R73 ;  /* 0x00007610ff497816 */ /* 0x001fc40000000049 */
[----:B------:R-:W-:Y:S01]  /*33c0*/  IMAD R64, R64, 0x1000, R9 ;  /* 0x0000100040407824 */ /* 0x000fe200078e0209 */
[----:B------:R-:W-:Y:S01]  /*33d0*/  STL [R1+0x6b0], R66 ;  /* 0x0006b04201007387 */ /* 0x000fe20000100800 */
[----:B------:R-:W-:-:S03]  /*33e0*/  LOP3.LUT R9, R44, 0xff, RZ, 0xc0, !PT ;  /* 0x000000ff2c097812 */ /* 0x000fc600078ec0ff */
[----:B------:R-:W-:Y:S01]  /*33f0*/  STL [R1+0x6ac], R34 ;  /* 0x0006ac2201007387 */ /* 0x000fe20000100800 */
[----:B-1----:R-:W-:-:S03]  /*3400*/  PRMT R33, RZ, 0x7610, R33 ;  /* 0x00007610ff217816 */ /* 0x002fc60000000021 */
[----:B------:R-:W-:Y:S04]  /*3410*/  STL [R1+0x6a8], R67 ;  /* 0x0006a84301007387 */ /* 0x000fe80000100800 */
        /* <DEDUP_REMOVED lines=19> */
[----:B------:R0:W-:Y:S01]  /*3550*/  STL [R1+0x218], R5 ;  /* 0x0002180501007387 */ /* 0x0001e20000100800 */
[----:B------:R-:W-:Y:S01]  /*3560*/  STTM.x64 tmem[UR7+0x40], RZ ;  /* 0x000040ff000079ed */ /* 0x000fe20008340007 */
[----:B------:R-:W-:Y:S01]  /*3570*/  STTM.x64 tmem[UR7+0x80], RZ ;  /* 0x000080ff000079ed */ /* 0x000fe20008340007 */
[----:B------:R-:W-:Y:S01]  /*3580*/  STTM.x64 tmem[UR7+0xc0], RZ ;  /* 0x0000c0ff000079ed */ /* 0x000fe20008340007 */
[----:B------:R-:W1:Y:S02]  /*3590*/  FENCE.VIEW.ASYNC.T ;  /* 0x00000000000073c6 */ /* 0x000e640000000200 */
[----:B-1----:R-:W-:Y:S01]  /*35a0*/  BAR.SYNC.DEFER_BLOCKING 0x0 ;  /* 0x0000000000007b1d */ /* 0x002fe20000010000 */
[----:B0-----:R-:W-:-:S04]  /*35b0*/  IADD3 R5, P0, PT, R13, UR12, RZ ;  /* 0x0000000c0d057c10 */ /* 0x001fc8000ff1e0ff */
[----:B------:R-:W-:Y:S01]  /*35c0*/  LEA.HI.X.SX32 R6, R13, UR13, 0x1, P0 ;  /* 0x0000000d0d067c11 */ /* 0x000fe200080f0eff */
[----:B------:R-:W-:Y:S01]  /*35d0*/  IMAD.SHL.U32 R13, R30, 0x100, RZ ;  /* 0x000001001e0d7824 */ /* 0x000fe200078e00ff */
[----:B------:R-:W-:-:S04]  /*35e0*/  ISETP.NE.U32.AND P0, PT, R29, RZ, PT ;  /* 0x000000ff1d00720c */ /* 0x000fc80003f05070 */
[----:B------:R-:W-:-:S05]  /*35f0*/  LOP3.LUT R13, R13, 0xf00, RZ, 0xe2, !PT ;  /* 0x00000f000d0d7812 */ /* 0x000fca00078ee2ff */
[----:B------:R-:W-:Y:S02]  /*3600*/  IMAD R12, R12, 0x1000, R13 ;  /* 0x000010000c0c7824 */ /* 0x000fe400078e020d */
[----:B------:R-:W-:Y:S02]  /*3610*/  IMAD.SHL.U32 R13, R86, 0x100, RZ ;  /* 0x00000100560d7824 */ /* 0x000fe400078e00ff */
[----:B------:R-:W-:Y:S01]  /*3620*/  VOTEU.ALL UP1, P0 ;  /* 0x0000000000ff7886 */ /* 0x000fe20000020000 */
[----:B------:R-:W-:Y:S01]  /*3630*/  VOTEU.ALL UP2, P0 ;  /* 0x0000000000ff7886 */ /* 0x000fe20000040000 */
[----:B------:R-:W-:Y:S01]  /*3640*/  IMAD.IADD R29, R12, 0x1, R9 ;  /* 0x000000010c1d7824 */ /* 0x000fe200078e0209 */
[----:B------:R-:W-:Y:S01]  /*3650*/  LOP3.LUT R13, R13, 0xf00, RZ, 0xe2, !PT ;  /* 0x00000f000d0d7812 */ /* 0x000fe200078ee2ff */
[----:B------:R-:W-:Y:S01]  /*3660*/  @!P4 IMAD.MOV.U32 R9, RZ, RZ, R4 ;  /* 0x000000ffff09c224 */ /* 0x000fe200078e0004 */
[----:B------:R-:W-:-:S04]  /*3670*/  @!UP1 UIADD3 UR12, UPT, UPT, -UR4, 0x100000, URZ ;  /* 0x00100000040c9890 */ /* 0x000fc8000fffe1ff */
[----:B------:R-:W-:Y:S02]  /*3680*/  @!UP1 USHF.L.U32 UR13, UR12, 0xb, URZ ;  /* 0x0000000b0c0d9899 */ /* 0x000fe400080006ff */
[----:B------:R-:W-:Y:S01]  /*3690*/  @!UP1 USHF.L.U32 UR12, UR12, 0x1, URZ ;  /* 0x000000010c0c9899 */ /* 0x000fe200080006ff */
[----:B------:R-:W-:Y:S01]  /*36a0*/  LOP3.LUT R12, R28, 0xff, RZ, 0xc0, !PT ;  /* 0x000000ff1c0c7812 */ /* 0x000fe200078ec0ff */
[----:B------:R-:W-:Y:S01]  /*36b0*/  IMAD R13, R82, 0x1000, R13 ;  /* 0x00001000520d7824 */ /* 0x000fe200078e020d */
[----:B------:R-:W0:Y:S09]  /*36c0*/  FENCE.VIEW.ASYNC.S ;  /* 0x00000000000073c6 */ /* 0x000e320000000000 */
[----:B0-----:R0:W1:Y:S02]  /*36d0*/  @!UP2 SYNCS.EXCH.64 URZ, [UR10], UR12 ;  /* 0x0000000c0affa5b2 */ /* 0x0010640008000100 */
[----:B-1----:R-:W-:Y:S06]  /*36e0*/  BAR.SYNC.DEFER_BLOCKING 0x0 ;  /* 0x0000000000007b1d */ /* 0x002fec0000010000 */
[----:B------:R1:W2:Y:S02]  /*36f0*/  @!P4 LDG.E.U8 R73, desc[UR18][R8.64] ;  /* 0x000000120849c981 */ /* 0x0002a4000c1e1100 */
[----:B-1----:R-:W-:-:S02]  /*3700*/  @!P4 IMAD.MOV.U32 R8, RZ, RZ, R5 ;  /* 0x000000ffff08c224 */ /* 0x002fc400078e0005 */
[----:B------:R-:W-:-:S05]  /*3710*/  @!P4 IMAD.MOV.U32 R9, RZ, RZ, R6 ;  /* 0x000000ffff09c224 */ /* 0x000fca00078e0006 */
[----:B------:R1:W4:Y:S01]  /*3720*/  @!P4 LDG.E.U8 R33, desc[UR18][R8.64] ;  /* 0x000000120821c981 */ /* 0x000322000c1e1100 */
[----:B0-----:R-:W-:Y:S01]  /*3730*/  USHF.R.S32.HI UR12, URZ, 0x1f, UR5 ;  /* 0x0000001fff0c7899 */ /* 0x001fe20008011405 */
[----:B------:R-:W-:Y:S01]  /*3740*/  LOP3.LUT R29, R29, 0xffff, RZ, 0xc0, !PT ;  /* 0x0000ffff1d1d7812 */ /* 0x000fe200078ec0ff */
[----:B------:R-:W-:Y:S01]  /*3750*/  IMAD.IADD R13, R13, 0x1, R12 ;  /* 0x000000010d0d7824 */ /* 0x000fe200078e020c */
[----:B------:R-:W-:Y:S02]  /*3760*/  PRMT R2, RZ, 0x7610, R2 ;  /* 0x00007610ff027816 */ /* 0x000fe40000000002 */
[----:B------:R-:W-:Y:S02]  /*3770*/  SHF.R.U32.HI R12, RZ, 0xf, R29 ;  /* 0x0000000fff0c7819 */ /* 0x000fe4000001161d */
[----:B------:R-:W-:Y:S02]  /*3780*/  LOP3.LUT R75, R75, 0xff, RZ, 0xc0, !PT ;  /* 0x000000ff4b4b7812 */ /* 0x000fe400078ec0ff */
[----:B-1----:R-:W-:-:S03]  /*3790*/  IADD3 R8, P4, PT, R3, UR5, RZ ;  /* 0x0000000503087c10 */ /* 0x002fc6000ff9e0ff */
[----:B------:R-:W-:Y:S01]  /*37a0*/  IMAD.IADD R28, R64, 0x1, R75 ;  /* 0x00000001401c7824 */ /* 0x000fe200078e024b */
[----:B------:R-:W-:-:S04]  /*37b0*/  IADD3.X R9, PT, PT, R4, UR12, RZ, P4, !PT ;  /* 0x0000000c04097c10 */ /* 0x000fc8000a7fe4ff */
[----:B------:R-:W-:Y:S01]  /*37c0*/  PRMT R28, R28, 0x5410, R13 ;  /* 0x000054101c1c7816 */ /* 0x000fe2000000000d */
[----:B------:R0:W4:Y:S04]  /*37d0*/  @!P6 LDG.E.U8 R2, desc[UR18][R8.64] ;  /* 0x000000120802e981 */ /* 0x000128000c1e1100 */
[----:B--2---:R3:W-:Y:S04]  /*37e0*/  STL [R1+0x174], R73 ;  /* 0x0001744901007387 */ /* 0x0047e80000100800 */
[----:B------:R-:W-:Y:S01]  /*37f0*/  STL [R1+0x90], R8 ;  /* 0x0000900801007387 */ /* 0x000fe20000100800 */
[----:B---3--:R-:W-:-:S03]  /*3800*/  IMAD.MOV.U32 R73, RZ, RZ, R87 ;  /* 0x000000ffff497224 */ /* 0x008fc600078e0057 */
[----:B----4-:R1:W-:Y:S04]  /*3810*/  STL [R1+0x170], R33 ;  /* 0x0001702101007387 */ /* 0x0103e80000100800 */
[----:B------:R2:W-:Y:S01]  /*3820*/  STL [R1+0x5c], R9 ;  /* 0x00005c0901007387 */ /* 0x0005e20000100800 */
[----:B-1----:R-:W-:Y:S01]  /*3830*/  IADD3 R33, P4, PT, R5, UR5, RZ ;  /* 0x0000000505217c10 */ /* 0x002fe2000ff9e0ff */
[----:B------:R-:W-:-:S03]  /*3840*/  USHF.L.U32 UR5, UR8, 0x4, URZ ;  /* 0x0000000408057899 */ /* 0x000fc600080006ff */
[----:B------:R-:W-:Y:S01]  /*3850*/  IADD3.X R87, PT, PT, R6, UR12, RZ, P4, !PT ;  /* 0x0000000c06577c10 */ /* 0x000fe2000a7fe4ff */
[----:B0-----:R-:W-:Y:S01]  /*3860*/  @!P6 IMAD.MOV.U32 R8, RZ, RZ, R33 ;  /* 0x000000ffff08e224 */ /* 0x001fe200078e0021 */
[----:B------:R-:W-:Y:S01]  /*3870*/  LOP3.LUT P4, RZ, R12, 0x1, RZ, 0xc0, !PT ;  /* 0x000000010cff7812 */ /* 0x000fe2000788c0ff */
[----:B------:R-:W-:Y:S02]  /*3880*/  STL [R1+0xc4], R33 ;  /* 0x0000c42101007387 */ /* 0x000fe40000100800 */
[----:B--2---:R-:W-:Y:S01]  /*3890*/  @!P6 IMAD.MOV.U32 R9, RZ, RZ, R87 ;  /* 0x000000ffff09e224 */ /* 0x004fe200078e0057 */
[----:B------:R-:W-:Y:S01]  /*38a0*/  USHF.R.S32.HI UR12, URZ, 0x1f, UR5 ;  /* 0x0000001fff0c7899 */ /* 0x000fe20008011405 */
[----:B------:R0:W-:Y:S04]  /*38b0*/  STL [R1+0x98], R87 ;  /* 0x0000985701007387 */ /* 0x0001e80000100800 */
[----:B------:R1:W2:Y:S04]  /*38c0*/  @!P6 LDG.E.U8 R74, desc[UR18][R8.64] ;  /* 0x00000012084ae981 */ /* 0x0002a8000c1e1100 */
[----:B0-----:R-:W3:Y:S01]  /*38d0*/  LDL.LU R87, [R1+0x6ec] ;  /* 0x0006ec0001577983 */ /* 0x001ee20000300800 */
[----:B-1----:R-:W-:-:S04]  /*38e0*/  IADD3 R9, P6, PT, R3, UR5, RZ ;  /* 0x0000000503097c10 */ /* 0x002fc8000ffde0ff */
[----:B------:R-:W-:Y:S01]  /*38f0*/  IADD3.X R8, PT, PT, R4, UR12, RZ, P6, !PT ;  /* 0x0000000c04087c10 */ /* 0x000fe2000b7fe4ff */
[----:B------:R0:W-:Y:S04]  /*3900*/  STL [R1+0x18c], R9 ;  /* 0x00018c0901007387 */ /* 0x0001e80000100800 */
[----:B------:R1:W-:Y:S01]  /*3910*/  STL [R1+0x188], R8 ;  /* 0x0001880801007387 */ /* 0x0003e20000100800 */
[----:B0-----:R-:W-:-:S04]  /*3920*/  @P4 LOP3.LUT R9, R9, R8, RZ, 0x3c, !PT ;  /* 0x0000000809094212 */ /* 0x001fc800078e3cff */
[----:B-1----:R-:W-:-:S04]  /*3930*/  @P4 LOP3.LUT R8, R9, R8, RZ, 0x3c, !PT ;  /* 0x0000000809084212 */ /* 0x002fc800078e3cff */
[----:B------:R-:W-:-:S05]  /*3940*/  @P4 LOP3.LUT R9, R9, R8, RZ, 0x3c, !PT ;  /* 0x0000000809094212 */ /* 0x000fca00078e3cff */
[----:B------:R0:W4:Y:S01]  /*3950*/  @P4 LDG.E.U8 R25, desc[UR18][R8.64] ;  /* 0x0000001208194981 */ /* 0x000122000c1e1100 */
[----:B------:R-:W-:Y:S01]  /*3960*/  IADD3 R33, P6, PT, R5, UR5, RZ ;  /* 0x0000000505217c10 */ /* 0x000fe2000ffde0ff */
[----:B------:R-:W-:Y:S01]  /*3970*/  UIMAD UR5, UR8, 0x18, URZ ;  /* 0x00000018080578a4 */ /* 0x000fe2000f8e02ff */
[----:B------:R-:W-:-:S03]  /*3980*/  SHF.R.U32.HI R12, RZ, 0x7, R29 ;  /* 0x00000007ff0c7819 */ /* 0x000fc6000001161d */
[----:B0-----:R-:W-:Y:S01]  /*3990*/  IMAD.MOV.U32 R9, RZ, RZ, R33 ;  /* 0x000000ffff097224 */ /* 0x001fe200078e0021 */
[----:B------:R-:W-:-:S04]  /*39a0*/  IADD3.X R8, PT, PT, R6, UR12, RZ, P6, !PT ;  /* 0x0000000c06087c10 */ /* 0x000fc8000b7fe4ff */
[----:B------:R-:W-:Y:S02]  /*39b0*/  @P4 LOP3.LUT R9, R9, R8, RZ, 0x3c, !PT ;  /* 0x0000000809094212 */ /* 0x000fe400078e3cff */
[----:B------:R-:W-:Y:S01]  /*39c0*/  LOP3.LUT P2, RZ, R12, 0x1, RZ, 0xc0, !PT ;  /* 0x000000010cff7812 */ /* 0x000fe2000784c0ff */
[----:B------:R-:W-:Y:S01]  /*39d0*/  USHF.R.S32.HI UR12, URZ, 0x1f, UR5 ;  /* 0x0000001fff0c7899 */ /* 0x000fe20008011405 */
[----:B------:R-:W-:Y:S02]  /*39e0*/  SHF.R.U64 R12, R28, 0x1f, RZ ;  /* 0x0000001f1c0c7819 */ /* 0x000fe400000012ff */
[----:B------:R-:W-:Y:S02]  /*39f0*/  PRMT R70, RZ, 0x7610, R70 ;  /* 0x00007610ff467816 */ /* 0x000fe40000000046 */
[----:B------:R-:W-:Y:S01]  /*3a00*/  PRMT R34, RZ, 0x7610, R34 ;  /* 0x00007610ff227816 */ /* 0x000fe20000000022 */
[----:B----4-:R0:W-:Y:S04]  /*3a10*/  STL [R1+0x184], R25 ;  /* 0x0001841901007387 */ /* 0x0101e80000100800 */
[----:B0-----:R-:W4:Y:S04]  /*3a20*/  LDL.LU R25, [R1+0x6e8] ;  /* 0x0006e80001197983 */ /* 0x001f280000300800 */
[----:B------:R0:W-:Y:S04]  /*3a30*/  STL [R1+0x194], R33 ;  /* 0x0001942101007387 */ /* 0x0001e80000100800 */
[----:B------:R1:W-:Y:S01]  /*3a40*/  STL [R1+0x190], R8 ;  /* 0x0001900801007387 */ /* 0x0003e20000100800 */
[----:B0-----:R-:W-:-:S02]  /*3a50*/  IMAD.MOV.U32 R33, RZ, RZ, R73 ;  /* 0x000000ffff217224 */ /* 0x001fc400078e0049 */
[----:B------:R-:W-:Y:S01]  /*3a60*/  IMAD.MOV.U32 R73, RZ, RZ, R77 ;  /* 0x000000ffff497224 */ /* 0x000fe200078e004d */
[C---:B-1----:R-:W-:Y:S01]  /*3a70*/  @P4 LOP3.LUT R8, R9.reuse, R8, RZ, 0x3c, !PT ;  /* 0x0000000809084212 */ /* 0x042fe200078e3cff */
[----:B------:R-:W-:Y:S02]  /*3a80*/  IMAD.MOV.U32 R77, RZ, RZ, R79 ;  /* 0x000000ffff4d7224 */ /* 0x000fe400078e004f */
[----:B------:R-:W-:Y:S01]  /*3a90*/  IMAD.MOV.U32 R79, RZ, RZ, R83 ;  /* 0x000000ffff4f7224 */ /* 0x000fe200078e0053 */
[----:B------:R-:W-:Y:S01]  /*3aa0*/  @P4 LOP3.LUT R9, R9, R8, RZ, 0x3c, !PT ;  /* 0x0000000809094212 */ /* 0x000fe200078e3cff */
[----:B------:R-:W-:Y:S01]  /*3ab0*/  IMAD.MOV.U32 R83, RZ, RZ, R84 ;  /* 0x000000ffff537224 */ /* 0x000fe200078e0054 */
[----:B------:R-:W-:-:S03]  /*3ac0*/  IADD3 R84, P6, PT, R3, UR5, RZ ;  /* 0x0000000503547c10 */ /* 0x000fc6000ffde0ff */
[----:B------:R0:W2:Y:S01]  /*3ad0*/  @P4 LDG.E.U8 R80, desc[UR18][R8.64] ;  /* 0x0000001208504981 */ /* 0x0000a2000c1e1100 */
[----:B------:R-:W-:Y:S01]  /*3ae0*/  LOP3.LUT P4, RZ, R12, 0x1, RZ, 0xc0, !PT ;  /* 0x000000010cff7812 */ /* 0x000fe2000788c0ff */
[----:B0-----:R-:W-:Y:S01]  /*3af0*/  IMAD.MOV.U32 R9, RZ, RZ, R84 ;  /* 0x000000ffff097224 */ /* 0x001fe200078e0054 */
[----:B------:R-:W-:Y:S01]  /*3b00*/  IADD3.X R8, PT, PT, R4, UR12, RZ, P6, !PT ;  /* 0x0000000c04087c10 */ /* 0x000fe2000b7fe4ff */
[----:B------:R-:W-:Y:S03]  /*3b10*/  STL [R1+0x35c], R84 ;  /* 0x00035c5401007387 */ /* 0x000fe60000100800 */
[-C--:B------:R-:W-:Y:S01]  /*3b20*/  @P2 LOP3.LUT R9, R9, R8.reuse, RZ, 0x3c, !PT ;  /* 0x0000000809092212 */ /* 0x080fe200078e3cff */
[----:B------:R0:W-:Y:S01]  /*3b30*/  STL [R1+0x358], R8 ;  /* 0x0003580801007387 */ /* 0x0001e20000100800 */
[----:B------:R-:W-:Y:S02]  /*3b40*/  IADD3 R12, P6, PT, R5, UR5, RZ ;  /* 0x00000005050c7c10 */ /* 0x000fe4000ffde0ff */
[----:B0-----:R-:W-:-:S02]  /*3b50*/  @P2 LOP3.LUT R8, R9, R8, RZ, 0x3c, !PT ;  /* 0x0000000809082212 */ /* 0x001fc400078e3cff */
[----:B------:R-:W-:Y:S02]  /*3b60*/  IADD3.X R84, PT, PT, R6, UR12, RZ, P6, !PT ;  /* 0x0000000c06547c10 */ /* 0x000fe4000b7fe4ff */
[----:B------:R-:W-:-:S05]  /*3b70*/  @P2 LOP3.LUT R9, R9, R8, RZ, 0x3c, !PT ;  /* 0x0000000809092212 */ /* 0x000fca00078e3cff */
[----:B------:R0:W2:Y:S02]  /*3b80*/  @P2 LDG.E.U8 R70, desc[UR18][R8.64] ;  /* 0x0000001208462981 */ /* 0x0000a4000c1e1100 */
[----:B0-----:R-:W-:Y:S02]  /*3b90*/  IMAD.MOV.U32 R9, RZ, RZ, R84 ;  /* 0x000000ffff097224 */ /* 0x001fe400078e0054 */
[----:B------:R-:W-:-:S05]  /*3ba0*/  @P2 IMAD.MOV.U32 R8, RZ, RZ, R12 ;  /* 0x000000ffff082224 */ /* 0x000fca00078e000c */
[----:B------:R0:W2:Y:S01]  /*3bb0*/  @P2 LDG.E.U8 R34, desc[UR18][R8.64] ;  /* 0x0000001208222981 */ /* 0x0000a2000c1e1100 */
[----:B------:R-:W-:-:S03]  /*3bc0*/  USHF.L.U32 UR5, UR8, 0x5, URZ ;  /* 0x0000000508057899 */ /* 0x000fc600080006ff */
[----:B------:R-:W-:Y:S04]  /*3bd0*/  STL [R1+0x364], R12 ;  /* 0x0003640c01007387 */ /* 0x000fe80000100800 */
[----:B------:R1:W-:Y:S01]  /*3be0*/  STL [R1+0x360], R84 ;  /* 0x0003605401007387 */ /* 0x0003e20000100800 */
[----:B------:R-:W-:Y:S02]  /*3bf0*/  USHF.R.S32.HI UR12, URZ, 0x1f, UR5 ;  /* 0x0000001fff0c7899 */ /* 0x000fe40008011405 */
[----:B-1----:R-:W-:-:S05]  /*3c00*/  IADD3 R84, P6, PT, R3, UR5, RZ ;  /* 0x0000000503547c10 */ /* 0x002fca000ffde0ff */
[----:B------:R-:W-:Y:S01]  /*3c10*/  STL [R1+0x40c], R84 ;  /* 0x00040c5401007387 */ /* 0x000fe20000100800 */
[----:B0-----:R-:W-:Y:S02]  /*3c20*/  IADD3.X R8, PT, PT, R4, UR12, RZ, P6, !PT ;  /* 0x0000000c04087c10 */ /* 0x001fe4000b7fe4ff */
[----:B------:R-:W-:Y:S02]  /*3c30*/  PRMT R0, RZ, 0x7610, R0 ;  /* 0x00007610ff007816 */ /* 0x000fe40000000000 */
[----:B------:R-:W-:Y:S01]  /*3c40*/  ISETP.GE.AND P6, PT, R7, RZ, PT ;  /* 0x000000ff0700720c */ /* 0x000fe20003fc6270 */
[----:B------:R-:W-:Y:S01]  /*3c50*/  @P4 IMAD.MOV.U32 R9, RZ, RZ, R8 ;  /* 0x000000ffff094224 */ /* 0x000fe200078e0008 */
[----:B------:R-:W-:Y:S01]  /*3c60*/  PRMT R45, RZ, 0x7610, R45 ;  /* 0x00007610ff2d7816 */ /* 0x000fe2000000002d */
[----:B--2---:R0:W-:Y:S02]  /*3c70*/  STL [R1+0x17c], R34 ;  /* 0x00017c2201007387 */ /* 0x0041e40000100800 */
[----:B0-----:R-:W-:-:S02]  /*3c80*/  IMAD.MOV.U32 R34, RZ, RZ, R73 ;  /* 0x000000ffff227224 */ /* 0x001fc400078e0049 */
[----:B------:R-:W-:Y:S02]  /*3c90*/  IMAD.MOV.U32 R73, RZ, RZ, R79 ;  /* 0x000000ffff497224 */ /* 0x000fe400078e004f */
[----:B------:R-:W-:Y:S01]  /*3ca0*/  IMAD.MOV.U32 R79, RZ, RZ, R83 ;  /* 0x000000ffff4f7224 */ /* 0x000fe200078e0053 */
[----:B------:R-:W-:-:S05]  /*3cb0*/  IADD3 R83, P2, PT, R5, UR5, RZ ;  /* 0x0000000505537c10 */ /* 0x000fca000ff5e0ff */
[----:B------:R-:W-:Y:S01]  /*3cc0*/  STL [R1+0x414], R83 ;  /* 0x0004145301007387 */ /* 0x000fe20000100800 */
[----:B------:R-:W-:-:S03]  /*3cd0*/  IADD3.X R7, PT, PT, R6, UR12, RZ, P2, !PT ;  /* 0x0000000c06077c10 */ /* 0x000fc600097fe4ff */
[----:B------:R0:W-:Y:S02]  /*3ce0*/  STL [R1+0x408], R8 ;  /* 0x0004080801007387 */ /* 0x0001e40000100800 */
[----:B0-----:R-:W-:-:S05]  /*3cf0*/  @P4 IMAD.MOV.U32 R8, RZ, RZ, R84 ;  /* 0x000000ffff084224 */ /* 0x001fca00078e0054 */
[----:B------:R0:W2:Y:S02]  /*3d00*/  @P4 LDG.E.U8 R0, desc[UR18][R8.64] ;  /* 0x0000001208004981 */ /* 0x0000a4000c1e1100 */
[----:B0-----:R-:W-:Y:S02]  /*3d10*/  @P4 IMAD.MOV.U32 R8, RZ, RZ, R83 ;  /* 0x000000ffff084224 */ /* 0x001fe400078e0053 */
[----:B------:R-:W-:-:S05]  /*3d20*/  @P4 IMAD.MOV.U32 R9, RZ, RZ, R7 ;  /* 0x000000ffff094224 */ /* 0x000fca00078e0007 */
[----:B------:R0:W2:Y:S01]  /*3d30*/  @P4 LDG.E.U8 R45, desc[UR18][R8.64] ;  /* 0x00000012082d4981 */ /* 0x0000a2000c1e1100 */
[----:B------:R-:W-:Y:S01]  /*3d40*/  SHF.R.U64 R12, R28, 0x17, RZ ;  /* 0x000000171c0c7819 */ /* 0x000fe200000012ff */
[----:B------:R-:W-:-:S03]  /*3d50*/  UIMAD UR5, UR8, 0x28, URZ ;  /* 0x00000028080578a4 */ /* 0x000fc6000f8e02ff */
[----:B------:R-:W-:Y:S01]  /*3d60*/  LOP3.LUT P2, RZ, R12, 0x1, RZ, 0xc0, !PT ;  /* 0x000000010cff7812 */ /* 0x000fe2000784c0ff */
[----:B------:R-:W-:Y:S02]  /*3d70*/  USHF.R.S32.HI UR12, URZ, 0x1f, UR5 ;  /* 0x0000001fff0c7899 */ /* 0x000fe40008011405 */
[----:B0-----:R-:W-:Y:S01]  /*3d80*/  IADD3 R9, P4, PT, R3, UR5, RZ ;  /* 0x0000000503097c10 */ /* 0x001fe2000ff9e0ff */
[----:B------:R-:W-:Y:S03]  /*3d90*/  STL [R1+0x410], R7 ;  /* 0x0004100701007387 */ /* 0x000fe60000100800 */
[----:B------:R-:W-:Y:S01]  /*3da0*/  IADD3.X R8, PT, PT, R4, UR12, RZ, P4, !PT ;  /* 0x0000000c04087c10 */ /* 0x000fe2000a7fe4ff */
[----:B------:R-:W3:Y:S04]  /*3db0*/  LDL.LU R84, [R1+0x6e4] ;  /* 0x0006e40001547983 */ /* 0x000ee80000300800 */
[----:B------:R-:W3:Y:S04]  /*3dc0*/  LDL.LU R83, [R1+0x6e0] ;  /* 0x0006e00001537983 */ /* 0x000ee80000300800 */
[----:B------:R0:W-:Y:S01]  /*3dd0*/  STL [R1+0x46c], R9 ;  /* 0x00046c0901007387 */ /* 0x0001e20000100800 */
[----:B------:R-:W-:-:S02]  /*3de0*/  PRMT R81, RZ, 0x7610, R81 ;  /* 0x00007610ff517816 */ /* 0x000fc40000000051 */
[-C--:B0-----:R-:W-:Y:S01]  /*3df0*/  @P2 LOP3.LUT R9, R9, R8.reuse, RZ, 0x3c, !PT ;  /* 0x0000000809092212 */ /* 0x081fe200078e3cff */
[----:B--2---:R-:W-:Y:S04]  /*3e00*/  STL [R1+0x120], R45 ;  /* 0x0001202d01007387 */ /* 0x004fe80000100800 */
[----:B------:R0:W-:Y:S02]  /*3e10*/  STL [R1+0x468], R8 ;  /* 0x0004680801007387 */ /* 0x0001e40000100800 */
[----:B0-----:R-:W-:-:S04]  /*3e20*/  @P2 LOP3.LUT R8, R9, R8, RZ, 0x3c, !PT ;  /* 0x0000000809082212 */ /* 0x001fc800078e3cff */
[----:B------:R-:W-:-:S05]  /*3e30*/  @P2 LOP3.LUT R9, R9, R8, RZ, 0x3c, !PT ;  /* 0x0000000809092212 */ /* 0x000fca00078e3cff */
[----:B------:R0:W2:Y:S01]  /*3e40*/  @P2 LDG.E.U8 R81, desc[UR18][R8.64] ;  /* 0x0000001208512981 */ /* 0x0000a2000c1e1100 */
[----:B------:R-:W-:-:S05]  /*3e50*/  IADD3 R45, P4, PT, R5, UR5, RZ ;  /* 0x00000005052d7c10 */ /* 0x000fca000ff9e0ff */
[----:B0-----:R-:W-:Y:S01]  /*3e60*/  IMAD.MOV.U32 R9, RZ, RZ, R45 ;  /* 0x000000ffff097224 */ /* 0x001fe200078e002d */
[----:B------:R-:W-:-:S04]  /*3e70*/  IADD3.X R8, PT, PT, R6, UR12, RZ, P4, !PT ;  /* 0x0000000c06087c10 */ /* 0x000fc8000a7fe4ff */
[-C--:B------:R-:W-:Y:S02]  /*3e80*/  @P2 LOP3.LUT R9, R9, R8.reuse, RZ, 0x3c, !PT ;  /* 0x0000000809092212 */ /* 0x080fe400078e3cff */
[----:B------:R-:W-:Y:S01]  /*3e90*/  PRMT R62, RZ, 0x7610, R62 ;  /* 0x00007610ff3e7816 */ /* 0x000fe2000000003e */
[----:B--2---:R0:W-:Y:S04]  /*3ea0*/  STL [R1+0x108], R81 ;  /* 0x0001085101007387 */ /* 0x0041e80000100800 */
[----:B0-----:R-:W2:Y:S04]  /*3eb0*/  LDL.LU R81, [R1+0x6dc] ;  /* 0x0006dc0001517983 */ /* 0x001ea80000300800 */
[----:B------:R-:W-:Y:S04]  /*3ec0*/  STL [R1+0x474], R45 ;  /* 0x0004742d01007387 */ /* 0x000fe80000100800 */
[----:B------:R0:W-:Y:S02]  /*3ed0*/  STL [R1+0x470], R8 ;  /* 0x0004700801007387 */ /* 0x0001e40000100800 */
[----:B0-----:R-:W-:-:S04]  /*3ee0*/  @P2 LOP3.LUT R8, R9, R8, RZ, 0x3c, !PT ;  /* 0x0000000809082212 */ /* 0x001fc800078e3cff */
[----:B------:R-:W-:-:S05]  /*3ef0*/  @P2 LOP3.LUT R9, R9, R8, RZ, 0x3c, !PT ;  /* 0x0000000809092212 */ /* 0x000fca00078e3cff */
[----:B------:R0:W2:Y:S01]  /*3f00*/  @P2 LDG.E.U8 R62, desc[UR18][R8.64] ;  /* 0x00000012083e2981 */ /* 0x0000a2000c1e1100 */
[----:B------:R-:W-:Y:S01]  /*3f10*/  SHF.R.U64 R7, R28, 0xf, RZ ;  /* 0x0000000f1c077819 */ /* 0x000fe200000012ff */
[----:B------:R-:W-:-:S03]  /*3f20*/  UIMAD UR5, UR8, 0x30, URZ ;  /* 0x00000030080578a4 */ /* 0x000fc6000f8e02ff */
[----:B------:R-:W-:Y:S01]  /*3f30*/  LOP3.LUT P3, RZ, R7, 0x1, RZ, 0xc0, !PT ;  /* 0x0000000107ff7812 */ /* 0x000fe2000786c0ff */
[----:B------:R-:W-:Y:S02]  /*3f40*/  USHF.R.S32.HI UR12, URZ, 0x1f, UR5 ;  /* 0x0000001fff0c7899 */ /* 0x000fe40008011405 */
[----:B------:R-:W-:-:S04]  /*3f50*/  IADD3 R45, P4, PT, R3, UR5, RZ ;  /* 0x00000005032d7c10 */ /* 0x000fc8000ff9e0ff */
[----:B0-----:R-:W-:Y:S01]  /*3f60*/  IADD3.X R8, PT, PT, R4, UR12, RZ, P4, !PT ;  /* 0x0000000c04087c10 */ /* 0x001fe2000a7fe4ff */
[----:B------:R-:W-:Y:S01]  /*3f70*/  IMAD.MOV.U32 R9, RZ, RZ, R45 ;  /* 0x000000ffff097224 */ /* 0x000fe200078e002d */
[----:B------:R-:W-:Y:S01]  /*3f80*/  STL [R1+0x4cc], R45 ;  /* 0x0004cc2d01007387 */ /* 0x000fe20000100800 */
[----:B------:R-:W-:-:S03]  /*3f90*/  SHF.R.U64 R7, R28, 0x7, RZ ;  /* 0x000000071c077819 */ /* 0x000fc600000012ff */
[-C--:B------:R-:W-:Y:S02]  /*3fa0*/  @P3 LOP3.LUT R9, R9, R8.reuse, RZ, 0x3c, !PT ;  /* 0x0000000809093212 */ /* 0x080fe400078e3cff */
[----:B------:R-:W-:Y:S02]  /*3fb0*/  LOP3.LUT P2, RZ, R7, 0x1, RZ, 0xc0, !PT ;  /* 0x0000000107ff7812 */ /* 0x000fe4000784c0ff */
[----:B------:R-:W-:Y:S02]  /*3fc0*/  PRMT R7, RZ, 0x7610, R7 ;  /* 0x00007610ff077816 */ /* 0x000fe40000000007 */
[----:B------:R-:W-:Y:S01]  /*3fd0*/  PRMT R13, RZ, 0x7610, R13 ;  /* 0x00007610ff0d7816 */ /* 0x000fe2000000000d */
[----:B--2---:R-:W-:Y:S04]  /*3fe0*/  STL [R1+0x11c], R62 ;  /* 0x00011c3e01007387 */ /* 0x004fe80000100800 */
[----:B------:R0:W-:Y:S02]  /*3ff0*/  STL [R1+0x4c8], R8 ;  /* 0x0004c80801007387 */ /* 0x0001e40000100800 */
[----:B0-----:R-:W-:-:S04]  /*4000*/  @P3 LOP3.LUT R8, R9, R8, RZ, 0x3c, !PT ;  /* 0x0000000809083212 */ /* 0x001fc800078e3cff */
[----:B------:R-:W-:Y:S02]  /*4010*/  @P3 LOP3.LUT R9, R9, R8, RZ, 0x3c, !PT ;  /* 0x0000000809093212 */ /* 0x000fe400078e3cff */
[----:B------:R-:W-:-:S03]  /*4020*/  IADD3 R62, P4, PT, R5, UR5, RZ ;  /* 0x00000005053e7c10 */ /* 0x000fc6000ff9e0ff */
[----:B------:R0:W2:Y:S01]  /*4030*/  @P3 LDG.E.U8 R7, desc[UR18][R8.64] ;  /* 0x0000001208073981 */ /* 0x0000a2000c1e1100 */
[----:B------:R-:W-:-:S05]  /*4040*/  IADD3.X R45, PT, PT, R6, UR12, RZ, P4, !PT ;  /* 0x0000000c062d7c10 */ /* 0x000fca000a7fe4ff */
[----:B0-----:R-:W-:Y:S02]  /*4050*/  IMAD.MOV.U32 R9, RZ, RZ, R45 ;  /* 0x000000ffff097224 */ /* 0x001fe400078e002d */
[----:B------:R-:W-:-:S05]  /*4060*/  @P3 IMAD.MOV.U32 R8, RZ, RZ, R62 ;  /* 0x000000ffff083224 */ /* 0x000fca00078e003e */
[----:B------:R0:W3:Y:S01]  /*4070*/  @P3 LDG.E.U8 R13, desc[UR18][R8.64] ;  /* 0x00000012080d3981 */ /* 0x0000e2000c1e1100 */
[----:B------:R-:W-:-:S03]  /*4080*/  UIMAD UR5, UR8, 0x38, URZ ;  /* 0x00000038080578a4 */ /* 0x000fc6000f8e02ff */
[----:B------:R-:W-:Y:S01]  /*4090*/  STL [R1+0x534], R62 ;  /* 0x0005343e01007387 */ /* 0x000fe20000100800 */
[----:B------:R-:W-:-:S03]  /*40a0*/  USHF.R.S32.HI UR12, URZ, 0x1f, UR5 ;  /* 0x0000001fff0c7899 */ /* 0x000fc60008011405 */
[----:B------:R1:W-:Y:S01]  /*40b0*/  STL [R1+0x530], R45 ;  /* 0x0005302d01007387 */ /* 0x0003e20000100800 */
[----:B------:R-:W-:Y:S02]  /*40c0*/  PRMT R85, RZ, 0x7610, R85 ;  /* 0x00007610ff557816 */ /* 0x000fe40000000055 */
[----:B------:R-:W-:Y:S01]  /*40d0*/  PRMT R12, RZ, 0x7610, R12 ;  /* 0x00007610ff0c7816 */ /* 0x000fe2000000000c */
[----:B-1----:R-:W1:Y:S01]  /*40e0*/  LDC R45, c[0x0][0x3a0] ;  /* 0x0000e800ff2d7b82 */ /* 0x002e620000000800 */
[----:B--2---:R2:W-:Y:S02]  /*40f0*/  STL [R1+0x110], R7 ;  /* 0x0001100701007387 */ /* 0x0045e40000100800 */
[----:B--2---:R-:W-:-:S04]  /*4100*/  IADD3 R7, P4, PT, R3, UR5, RZ ;  /* 0x0000000503077c10 */ /* 0x004fc8000ff9e0ff */
[----:B0-----:R-:W-:Y:S01]  /*4110*/  IADD3.X R8, PT, PT, R4, UR12, RZ, P4, !PT ;  /* 0x0000000c04087c10 */ /* 0x001fe2000a7fe4ff */
[----:B------:R-:W-:Y:S01]  /*4120*/  IMAD.MOV.U32 R9, RZ, RZ, R7 ;  /* 0x000000ffff097224 */ /* 0x000fe200078e0007 */
[----:B------:R-:W-:Y:S04]  /*4130*/  STL [R1+0x55c], R7 ;  /* 0x00055c0701007387 */ /* 0x000fe80000100800 */
[----:B------:R-:W-:Y:S01]  /*4140*/  @P2 LOP3.LUT R9, R9, R8, RZ, 0x3c, !PT ;  /* 0x0000000809092212 */ /* 0x000fe200078e3cff */
[----:B---3--:R0:W-:Y:S04]  /*4150*/  STL [R1+0x10c], R13 ;  /* 0x00010c0d01007387 */ /* 0x0081e80000100800 */
[----:B------:R2:W-:Y:S01]  /*4160*/  STL [R1+0x558], R8 ;  /* 0x0005580801007387 */ /* 0x0005e20000100800 */
[----:B0-----:R-:W-:-:S02]  /*4170*/  IADD3 R13, P4, PT, R5, UR5, RZ ;  /* 0x00000005050d7c10 */ /* 0x001fc4000ff9e0ff */
[C---:B--2---:R-:W-:Y:S02]  /*4180*/  @P2 LOP3.LUT R8, R9.reuse, R8, RZ, 0x3c, !PT ;  /* 0x0000000809082212 */ /* 0x044fe400078e3cff */
[----:B------:R-:W-:Y:S02]  /*4190*/  IADD3.X R62, PT, PT, R6, UR12, RZ, P4, !PT ;  /* 0x0000000c063e7c10 */ /* 0x000fe4000a7fe4ff */
[----:B------:R-:W-:-:S05]  /*41a0*/  @P2 LOP3.LUT R9, R9, R8, RZ, 0x3c, !PT ;  /* 0x0000000809092212 */ /* 0x000fca00078e3cff */
[----:B------:R0:W2:Y:S02]  /*41b0*/  @P2 LDG.E.U8 R85, desc[UR18][R8.64] ;  /* 0x0000001208552981 */ /* 0x0000a4000c1e1100 */
[----:B0-----:R-:W-:Y:S02]  /*41c0*/  @P2 IMAD.MOV.U32 R8, RZ, RZ, R13 ;  /* 0x000000ffff082224 */ /* 0x001fe400078e000d */
[----:B------:R-:W-:-:S05]  /*41d0*/  @P2 IMAD.MOV.U32 R9, RZ, RZ, R62 ;  /* 0x000000ffff092224 */ /* 0x000fca00078e003e */
[----:B------:R0:W3:Y:S01]  /*41e0*/  @P2 LDG.E.U8 R12, desc[UR18][R8.64] ;  /* 0x00000012080c2981 */ /* 0x0000e2000c1e1100 */
[----:B-1----:R-:W-:Y:S01]  /*41f0*/  VIADD R7, R45, 0xfffffffe ;  /* 0xfffffffe2d077836 */ /* 0x002fe20000000000 */
[----:B------:R-:W-:Y:S02]  /*4200*/  USHF.R.S32.HI UR5, URZ, 0x1f, UR8 ;  /* 0x0000001fff057899 */ /* 0x000fe40008011408 */
[----:B------:R1:W-:Y:S02]  /*4210*/  STL [R1+0x564], R13 ;  /* 0x0005640d01007387 */ /* 0x0003e40000100800 */
[----:B------:R-:W-:Y:S02]  /*4220*/  ISETP.GE.U32.AND P3, PT, R7, 0x7fffffbf, PT ;  /* 0x7fffffbf0700780c */ /* 0x000fe40003f66070 */
[----:B------:R-:W-:Y:S02]  /*4230*/  IADD3 R7, P4, PT, R3, UR8, RZ ;  /* 0x0000000803077c10 */ /* 0x000fe4000ff9e0ff */
[----:B0-----:R-:W-:-:S02]  /*4240*/  IADD3 R8, P2, PT, R5, UR8, RZ ;  /* 0x0000000805087c10 */ /* 0x001fc4000ff5e0ff */
[----:B------:R-:W-:Y:S02]  /*4250*/  IADD3.X R9, PT, PT, R4, UR5, RZ, P4, !PT ;  /* 0x0000000504097c10 */ /* 0x000fe4000a7fe4ff */
[----:B------:R-:W-:Y:S02]  /*4260*/  ISETP.GE.AND P4, PT, R10, RZ, PT ;  /* 0x000000ff0a00720c */ /* 0x000fe40003f86270 */
[----:B------:R-:W-:Y:S02]  /*4270*/  IADD3.X R10, PT, PT, R6, UR5, RZ, P2, !PT ;  /* 0x00000005060a7c10 */ /* 0x000fe400097fe4ff */
[----:B------:R-:W-:Y:S01]  /*4280*/  PRMT R51, RZ, 0x7610, R51 ;  /* 0x00007610ff337816 */ /* 0x000fe20000000033 */
[----:B-1----:R-:W-:Y:S01]  /*4290*/  @!P3 IMAD.MOV.U32 R13, RZ, RZ, R9 ;  /* 0x000000ffff0db224 */ /* 0x002fe200078e0009 */
[----:B------:R-:W-:Y:S01]  /*42a0*/  PRMT R30, RZ, 0x7610, R30 ;  /* 0x00007610ff1e7816 */ /* 0x000fe2000000001e */
[----:B--2---:R0:W-:Y:S04]  /*42b0*/  STL [R1+0x118], R85 ;  /* 0x0001185501007387 */ /* 0x0041e80000100800 */
[----:B0-----:R-:W2:Y:S04]  /*42c0*/  LDL.LU R85, [R1+0x6d8] ;  /* 0x0006d80001557983 */ /* 0x001ea80000300800 */
[----:B------:R-:W-:Y:S04]  /*42d0*/  STL [R1+0x560], R62 ;  /* 0x0005603e01007387 */ /* 0x000fe80000100800 */
[----:B---3--:R0:W-:Y:S02]  /*42e0*/  STL [R1+0x114], R12 ;  /* 0x0001140c01007387 */ /* 0x0081e40000100800 */
[----:B0-----:R-:W-:-:S05]  /*42f0*/  VIADD R12, R45, 0xfffffff6 ;  /* 0xfffffff62d0c7836 */ /* 0x001fca0000000000 */
[----:B------:R-:W-:Y:S01]  /*4300*/  ISETP.GE.U32.AND P2, PT, R12, 0x7fffffb7, PT ;  /* 0x7fffffb70c00780c */ /* 0x000fe20003f46070 */
[----:B------:R-:W-:-:S05]  /*4310*/  @!P3 IMAD.MOV.U32 R12, RZ, RZ, R7 ;  /* 0x000000ffff0cb224 */ /* 0x000fca00078e0007 */
[----:B------:R0:W3:Y:S02]  /*4320*/  @!P3 LDG.E.U8 R51, desc[UR18][R12.64] ;  /* 0x000000120c33b981 */ /* 0x0000e4000c1e1100 */
[----:B0-----:R-:W-:Y:S02]  /*4330*/  @!P3 IMAD.MOV.U32 R12, RZ, RZ, R8 ;  /* 0x000000ffff0cb224 */ /* 0x001fe400078e0008 */
[----:B------:R-:W-:-:S05]  /*4340*/  @!P3 IMAD.MOV.U32 R13, RZ, RZ, R10 ;  /* 0x000000ffff0db224 */ /* 0x000fca00078e000a */
[----:B------:R0:W2:Y:S01]  /*4350*/  @!P3 LDG.E.U8 R30, desc[UR18][R12.64] ;  /* 0x000000120c1eb981 */ /* 0x0000a2000c1e1100 */
[----:B------:R-:W-:Y:S01]  /*4360*/  UIMAD UR5, UR8, 0x9, URZ ;  /* 0x00000009080578a4 */ /* 0x000fe2000f8e02ff */
[----:B------:R-:W-:-:S03]  /*4370*/  IMAD.MOV.U32 R62, RZ, RZ, R34 ;  /* 0x000000ffff3e7224 */ /* 0x000fc600078e0022 */
[----:B------:R-:W-:Y:S01]  /*4380*/  USHF.R.S32.HI UR12, URZ, 0x1f, UR5 ;  /* 0x0000001fff0c7899 */ /* 0x000fe20008011405 */
[----:B------:R-:W-:Y:S01]  /*4390*/  STL [R1+0x600], R7 ;  /* 0x0006000701007387 */ /* 0x000fe20000100800 */
[----:B------:R-:W-:Y:S01]  /*43a0*/  IMAD.MOV.U32 R34, RZ, RZ, R33 ;  /* 0x000000ffff227224 */ /* 0x000fe200078e0021 */
[----:B0-----:R-:W-:Y:S02]  /*43b0*/  IADD3 R13, P3, PT, R3, UR5, RZ ;  /* 0x00000005030d7c10 */ /* 0x001fe4000ff7e0ff */
[----:B------:R-:W-:Y:S01]  /*43c0*/  STL [R1+0x5fc], R9 ;  /* 0x0005fc0901007387 */ /* 0x000fe20000100800 */
[----:B------:R-:W-:Y:S01]  /*43d0*/  IMAD.MOV.U32 R33, RZ, RZ, R73 ;  /* 0x000000ffff217224 */ /* 0x000fe200078e0049 */
[----:B------:R-:W-:Y:S01]  /*43e0*/  SHF.R.U32.HI R12, RZ, 0xe, R29 ;  /* 0x0000000eff0c7819 */ /* 0x000fe2000001161d */
[----:B------:R-:W-:Y:S01]  /*43f0*/  IMAD.MOV.U32 R73, RZ, RZ, R79 ;  /* 0x000000ffff497224 */ /* 0x000fe200078e004f */
[----:B------:R-:W-:Y:S01]  /*4400*/  STL [R1+0x608], R8 ;  /* 0x0006080801007387 */ /* 0x000fe20000100800 */
[----:B------:R-:W-:-:S03]  /*4410*/  IADD3.X R79, PT, PT, R4, UR12, RZ, P3, !PT ;  /* 0x0000000c044f7c10 */ /* 0x000fc60009ffe4ff */
[----:B------:R-:W-:Y:S01]  /*4420*/  STL [R1+0x604], R10 ;  /* 0x0006040a01007387 */ /* 0x000fe20000100800 */
[----:B------:R-:W-:Y:S01]  /*4430*/  LOP3.LUT P3, RZ, R12, 0x1, RZ, 0xc0, !PT ;  /* 0x000000010cff7812 */ /* 0x000fe2000786c0ff */
[----:B------:R-:W-:Y:S01]  /*4440*/  @!P2 IMAD.MOV.U32 R12, RZ, RZ, R13 ;  /* 0x000000ffff0ca224 */ /* 0x000fe200078e000d */
[----:B------:R-:W-:Y:S02]  /*4450*/  PRMT R38, RZ, 0x7610, R38 ;  /* 0x00007610ff267816 */ /* 0x000fe40000000026 */
[----:B------:R-:W-:Y:S01]  /*4460*/  PRMT R55, RZ, 0x7610, R55 ;  /* 0x00007610ff377816 */ /* 0x000fe20000000037 */
[----:B---3--:R0:W-:Y:S04]  /*4470*/  STL [R1+0x100], R51 ;  /* 0x0001003301007387 */ /* 0x0081e80000100800 */
[----:B------:R1:W-:Y:S01]  /*4480*/  STL [R1+0xf4], R13 ;  /* 0x0000f40d01007387 */ /* 0x0003e20000100800 */
[----:B0-----:R-:W-:-:S04]  /*4490*/  IMAD.MOV.U32 R51, RZ, RZ, R40 ;  /* 0x000000ffff337224 */ /* 0x001fc800078e0028 */
[----:B------:R-:W-:Y:S02]  /*44a0*/  @!P6 IMAD.MOV R51, RZ, RZ, -R51 ;  /* 0x000000ffff33e224 */ /* 0x000fe400078e0a33 */
[----:B-1----:R-:W-:Y:S01]  /*44b0*/  @!P2 IMAD.MOV.U32 R13, RZ, RZ, R79 ;  /* 0x000000ffff0da224 */ /* 0x002fe200078e004f */
[----:B--2---:R0:W-:Y:S04]  /*44c0*/  STL [R1+0xf8], R30 ;  /* 0x0000f81e01007387 */ /* 0x0041e80000100800 */
[----:B------:R1:W2:Y:S01]  /*44d0*/  @!P2 LDG.E.U8 R38, desc[UR18][R12.64] ;  /* 0x000000120c26a981 */ /* 0x0002a2000c1e1100 */
[----:B0-----:R-:W-:-:S04]  /*44e0*/  IADD3 R30, P6, PT, R5, UR5, RZ ;  /* 0x00000005051e7c10 */ /* 0x001fc8000ffde0ff */
[----:B-1----:R-:W-:Y:S01]  /*44f0*/  IADD3.X R12, PT, PT, R6, UR12, RZ, P6, !PT ;  /* 0x0000000c060c7c10 */ /* 0x002fe2000b7fe4ff */
[----:B------:R-:W-:Y:S01]  /*4500*/  IMAD.MOV.U32 R13, RZ, RZ, R30 ;  /* 0x000000ffff0d7224 */ /* 0x000fe200078e001e */
[----:B------:R0:W-:Y:S04]  /*4510*/  STL [R1+0xcc], R79 ;  /* 0x0000cc4f01007387 */ /* 0x0001e80000100800 */
[-C--:B------:R-:W-:Y:S01]  /*4520*/  @!P2 LOP3.LUT R13, R13, R12.reuse, RZ, 0x3c, !PT ;  /* 0x0000000c0d0da212 */ /* 0x080fe200078e3cff */
[----:B0-----:R-:W3:Y:S04]  /*4530*/  LDL.LU R79, [R1+0x6d4] ;  /* 0x0006d400014f7983 */ /* 0x001ee80000300800 */
[----:B------:R-:W-:Y:S04]  /*4540*/  STL [R1+0x124], R30 ;  /* 0x0001241e01007387 */ /* 0x000fe80000100800 */
[----:B------:R0:W-:Y:S02]  /*4550*/  STL [R1+0xfc], R12 ;  /* 0x0000fc0c01007387 */ /* 0x0001e40000100800 */
[----:B0-----:R-:W-:-:S04]  /*4560*/  @!P2 LOP3.LUT R12, R13, R12, RZ, 0x3c, !PT ;  /* 0x0000000c0d0ca212 */ /* 0x001fc800078e3cff */
[----:B------:R-:W-:-:S05]  /*4570*/  @!P2 LOP3.LUT R13, R13, R12, RZ, 0x3c, !PT ;  /* 0x0000000c0d0da212 */ /* 0x000fca00078e3cff */
[----:B------:R0:W3:Y:S01]  /*4580*/  @!P2 LDG.E.U8 R55, desc[UR18][R12.64] ;  /* 0x000000120c37a981 */ /* 0x0000e2000c1e1100 */
[----:B------:R-:W-:-:S04]  /*4590*/  UIMAD UR5, UR8, 0x11, URZ ;  /* 0x00000011080578a4 */ /* 0x000fc8000f8e02ff */
[----:B------:R-:W-:Y:S01]  /*45a0*/  USHF.R.S32.HI UR12, URZ, 0x1f, UR5 ;  /* 0x0000001fff0c7899 */ /* 0x000fe20008011405 */
[----:B------:R-:W-:Y:S02]  /*45b0*/  PRMT R27, RZ, 0x7610, R27 ;  /* 0x00007610ff1b7816 */ /* 0x000fe4000000001b */
[----:B------:R-:W-:Y:S01]  /*45c0*/  PRMT R31, RZ, 0x7610, R31 ;  /* 0x00007610ff1f7816 */ /* 0x000fe2000000001f */
[----:B--2---:R1:W-:Y:S02]  /*45d0*/  STL [R1+0xf0], R38 ;  /* 0x0000f02601007387 */ /* 0x0043e40000100800 */
[----:B-1----:R-:W-:-:S04]  /*45e0*/  IADD3 R38, P6, PT, R3, UR5, RZ ;  /* 0x0000000503267c10 */ /* 0x002fc8000ffde0ff */
[----:B0-----:R-:W-:Y:S01]  /*45f0*/  IADD3.X R12, PT, PT, R4, UR12, RZ, P6, !PT ;  /* 0x0000000c040c7c10 */ /* 0x001fe2000b7fe4ff */
[----:B------:R-:W-:Y:S01]  /*4600*/  IMAD.MOV.U32 R13, RZ, RZ, R38 ;  /* 0x000000ffff0d7224 */ /* 0x000fe200078e0026 */
[----:B------:R0:W-:Y:S04]  /*4610*/  STL [R1+0x19c], R38 ;  /* 0x00019c2601007387 */ /* 0x0001e80000100800 */
[----:B------:R-:W-:Y:S01]  /*4620*/  @P3 LOP3.LUT R13, R13, R12, RZ, 0x3c, !PT ;  /* 0x0000000c0d0d3212 */ /* 0x000fe200078e3cff */
[----:B0-----:R-:W-:Y:S02]  /*4630*/  IMAD.MOV.U32 R38, RZ, RZ, R62 ;  /* 0x000000ffff267224 */ /* 0x001fe400078e003e */
[----:B------:R-:W-:Y:S01]  /*4640*/  IMAD.MOV.U32 R62, RZ, RZ, R77 ;  /* 0x000000ffff3e7224 */ /* 0x000fe200078e004d */
[----:B---3--:R0:W-:Y:S04]  /*4650*/  STL [R1+0xec], R55 ;  /* 0x0000ec3701007387 */ /* 0x0081e80000100800 */
[----:B------:R1:W-:Y:S01]  /*4660*/  STL [R1+0x198], R12 ;  /* 0x0001980c01007387 */ /* 0x0003e20000100800 */
[----:B0-----:R-:W-:-:S02]  /*4670*/  IADD3 R55, P6, PT, R5, UR5, RZ ;  /* 0x0000000505377c10 */ /* 0x001fc4000ffde0ff */
[----:B-1----:R-:W-:-:S04]  /*4680*/  @P3 LOP3.LUT R12, R13, R12, RZ, 0x3c, !PT ;  /* 0x0000000c0d0c3212 */ /* 0x002fc800078e3cff */
[----:B------:R-:W-:Y:S02]  /*4690*/  @P3 LOP3.LUT R13, R13, R12, RZ, 0x3c, !PT ;  /* 0x0000000c0d0d3212 */ /* 0x000fe400078e3cff */
[----:B------:R-:W-:-:S03]  /*46a0*/  IADD3.X R77, PT, PT, R6, UR12, RZ, P6, !PT ;  /* 0x0000000c064d7c10 */ /* 0x000fc6000b7fe4ff */
[----:B------:R0:W2:Y:S02]  /*46b0*/  @P3 LDG.E.U8 R27, desc[UR18][R12.64] ;  /* 0x000000120c1b3981 */ /* 0x0000a4000c1e1100 */
[----:B0-----:R-:W-:Y:S02]  /*46c0*/  IMAD.MOV.U32 R13, RZ, RZ, R77 ;  /* 0x000000ffff0d7224 */ /* 0x001fe400078e004d */
[----:B------:R-:W-:-:S05]  /*46d0*/  @P3 IMAD.MOV.U32 R12, RZ, RZ, R55 ;  /* 0x000000ffff0c3224 */ /* 0x000fca00078e0037 */
[----:B------:R0:W3:Y:S01]  /*46e0*/  @P3 LDG.E.U8 R31, desc[UR18][R12.64] ;  /* 0x000000120c1f3981 */ /* 0x0000e2000c1e1100 */
[----:B------:R-:W-:Y:S01]  /*46f0*/  UIMAD UR5, UR8, 0x19, URZ ;  /* 0x00000019080578a4 */ /* 0x000fe2000f8e02ff */
[----:B------:R-:W-:Y:S02]  /*4700*/  SHF.R.U32.HI R30, RZ, 0x6, R29 ;  /* 0x00000006ff1e7819 */ /* 0x000fe4000001161d */
[----:B------:R-:W-:Y:S02]  /*4710*/  STL [R1+0x1a4], R55 ;  /* 0x0001a43701007387 */ /* 0x000fe40000100800 */
[----:B------:R-:W-:Y:S01]  /*4720*/  LOP3.LUT P2, RZ, R30, 0x1, RZ, 0xc0, !PT ;  /* 0x000000011eff7812 */ /* 0x000fe2000784c0ff */
[----:B------:R-:W-:Y:S01]  /*4730*/  USHF.R.S32.HI UR12, URZ, 0x1f, UR5 ;  /* 0x0000001fff0c7899 */ /* 0x000fe20008011405 */
[----:B0-----:R-:W-:Y:S02]  /*4740*/  SHF.R.U64 R12, R28, 0x1e, RZ ;  /* 0x0000001e1c0c7819 */ /* 0x001fe400000012ff */
[----:B------:R-:W-:-:S02]  /*4750*/  PRMT R76, RZ, 0x7610, R76 ;  /* 0x00007610ff4c7816 */ /* 0x000fc4000000004c */
[----:B------:R-:W-:Y:S01]  /*4760*/  PRMT R32, RZ, 0x7610, R32 ;  /* 0x00007610ff207816 */ /* 0x000fe20000000020 */
[----:B--2---:R0:W-:Y:S04]  /*4770*/  STL [R1+0xe8], R27 ;  /* 0x0000e81b01007387 */ /* 0x0041e80000100800 */
[----:B0-----:R-:W2:Y:S04]  /*4780*/  LDL.LU R27, [R1+0x6d0] ;  /* 0x0006d000011b7983 */ /* 0x001ea80000300800 */
[----:B------:R0:W-:Y:S02]  /*4790*/  STL [R1+0x1a0], R77 ;  /* 0x0001a04d01007387 */ /* 0x0001e40000100800 */
[----:B0-----:R-:W-:-:S05]  /*47a0*/  IADD3 R77, P6, PT, R3, UR5, RZ ;  /* 0x00000005034d7c10 */ /* 0x001fca000ffde0ff */
[----:B------:R-:W-:Y:S04]  /*47b0*/  STL [R1+0x36c], R77 ;  /* 0x00036c4d01007387 */ /* 0x000fe80000100800 */
[----:B---3--:R0:W-:Y:S01]  /*47c0*/  STL [R1+0x104], R31 ;  /* 0x0001041f01007387 */ /* 0x0081e20000100800 */
[----:B------:R-:W-:Y:S02]  /*47d0*/  IADD3.X R13, PT, PT, R4, UR12, RZ, P6, !PT ;  /* 0x0000000c040d7c10 */ /* 0x000fe4000b7fe4ff */
[----:B0-----:R-:W-:-:S04]  /*47e0*/  IADD3 R31, P3, PT, R5, UR5, RZ ;  /* 0x00000005051f7c10 */ /* 0x001fc8000ff7e0ff */
[----:B------:R-:W-:Y:S02]  /*47f0*/  IADD3.X R55, PT, PT, R6, UR12, RZ, P3, !PT ;  /* 0x0000000c06377c10 */ /* 0x000fe40009ffe4ff */
[----:B------:R-:W-:Y:S01]  /*4800*/  LOP3.LUT P3, RZ, R12, 0x1, RZ, 0xc0, !PT ;  /* 0x000000010cff7812 */ /* 0x000fe2000786c0ff */
[----:B------:R-:W-:Y:S01]  /*4810*/  @P2 IMAD.MOV.U32 R12, RZ, RZ, R77 ;  /* 0x000000ffff0c2224 */ /* 0x000fe200078e004d */
[----:B------:R-:W-:Y:S04]  /*4820*/  STL [R1+0x374], R31 ;  /* 0x0003741f01007387 */ /* 0x000fe80000100800 */
[----:B------:R0:W-:Y:S04]  /*4830*/  STL [R1+0x368], R13 ;  /* 0x0003680d01007387 */ /* 0x0001e80000100800 */
[----:B------:R1:W3:Y:S02]  /*4840*/  @P2 LDG.E.U8 R76, desc[UR18][R12.64] ;  /* 0x000000120c4c2981 */ /* 0x0002e4000c1e1100 */
[----:B-1----:R-:W-:-:S02]  /*4850*/  @P2 IMAD.MOV.U32 R12, RZ, RZ, R31 ;  /* 0x000000ffff0c2224 */ /* 0x002fc400078e001f */
[----:B0-----:R-:W-:-:S05]  /*4860*/  @P2 IMAD.MOV.U32 R13, RZ, RZ, R55 ;  /* 0x000000ffff0d2224 */ /* 0x001fca00078e0037 */
[----:B------:R0:W2:Y:S01]  /*4870*/  @P2 LDG.E.U8 R32, desc[UR18][R12.64] ;  /* 0x000000120c202981 */ /* 0x0000a2000c1e1100 */
[----:B------:R-:W-:-:S03]  /*4880*/  UIMAD UR5, UR8, 0x21, URZ ;  /* 0x00000021080578a4 */ /* 0x000fc6000f8e02ff */
[----:B------:R-:W-:Y:S01]  /*4890*/  STL [R1+0x370], R55 ;  /* 0x0003703701007387 */ /* 0x000fe20000100800 */
[----:B------:R-:W-:-:S03]  /*48a0*/  USHF.R.S32.HI UR12, URZ, 0x1f, UR5 ;  /* 0x0000001fff0c7899 */ /* 0x000fc60008011405 */
[----:B------:R-:W4:Y:S01]  /*48b0*/  LDL.LU R77, [R1+0x6cc] ;  /* 0x0006cc00014d7983 */ /* 0x000f220000300800 */
[----:B0-----:R-:W-:Y:S01]  /*48c0*/  IADD3 R13, P2, PT, R3, UR5, RZ ;  /* 0x00000005030d7c10 */ /* 0x001fe2000ff5e0ff */
[----:B------:R-:W-:Y:S01]  /*48d0*/  IMAD.MOV.U32 R31, RZ, RZ, R38 ;  /* 0x000000ffff1f7224 */ /* 0x000fe200078e0026 */
[----:B------:R-:W-:Y:S01]  /*48e0*/  SHF.R.U64 R12, R28, 0x16, RZ ;  /* 0x000000161c0c7819 */ /* 0x000fe200000012ff */
[----:B------:R-:W-:Y:S02]  /*48f0*/  IMAD.MOV.U32 R38, RZ, RZ, R62 ;  /* 0x000000ffff267224 */ /* 0x000fe400078e003e */
[----:B------:R-:W-:Y:S02]  /*4900*/  IMAD.MOV.U32 R62, RZ, RZ, R73 ;  /* 0x000000ffff3e7224 */ /* 0x000fe400078e0049 */
[----:B------:R-:W-:Y:S02]  /*4910*/  IMAD.MOV.U32 R73, RZ, RZ, R50 ;  /* 0x000000ffff497224 */ /* 0x000fe400078e0032 */
[--C-:B------:R-:W-:Y:S01]  /*4920*/  IMAD.MOV.U32 R50, RZ, RZ, R14.reuse ;  /* 0x000000ffff327224 */ /* 0x100fe200078e000e */
[----:B------:R-:W-:Y:S01]  /*4930*/  PRMT R14, RZ, 0x7610, R14 ;  /* 0x00007610ff0e7816 */ /* 0x000fe2000000000e */
[----:B---3--:R0:W-:Y:S04]  /*4940*/  STL [R1+0xe4], R76 ;  /* 0x0000e44c01007387 */ /* 0x0081e80000100800 */
[----:B0-----:R-:W3:Y:S04]  /*4950*/  LDL.LU R76, [R1+0x6c8] ;  /* 0x0006c800014c7983 */ /* 0x001ee80000300800 */
[----:B------:R-:W-:Y:S04]  /*4960*/  STL [R1+0x41c], R13 ;  /* 0x00041c0d01007387 */ /* 0x000fe80000100800 */
[----:B--2---:R0:W-:Y:S02]  /*4970*/  STL [R1+0xdc], R32 ;  /* 0x0000dc2001007387 */ /* 0x0041e40000100800 */
[----:B0-----:R-:W-:-:S02]  /*4980*/  IADD3.X R32, PT, PT, R4, UR12, RZ, P2, !PT ;  /* 0x0000000c04207c10 */ /* 0x001fc400097fe4ff */
[----:B------:R-:W-:Y:S01]  /*4990*/  LOP3.LUT P2, RZ, R12, 0x1, RZ, 0xc0, !PT ;  /* 0x000000010cff7812 */ /* 0x000fe2000784c0ff */
[----:B------:R-:W-:Y:S02]  /*49a0*/  @P3 IMAD.MOV.U32 R12, RZ, RZ, R13 ;  /* 0x000000ffff0c3224 */ /* 0x000fe400078e000d */
[----:B------:R-:W-:-:S05]  /*49b0*/  @P3 IMAD.MOV.U32 R13, RZ, RZ, R32 ;  /* 0x000000ffff0d3224 */ /* 0x000fca00078e0020 */
[----:B------:R0:W2:Y:S01]  /*49c0*/  @P3 LDG.E.U8 R14, desc[UR18][R12.64] ;  /* 0x000000120c0e3981 */ /* 0x0000a2000c1e1100 */
[----:B------:R-:W-:Y:S01]  /*49d0*/  @!P4 IMAD.MOV R50, RZ, RZ, -R50 ;  /* 0x000000ffff32c224 */ /* 0x000fe200078e0a32 */
[----:B------:R-:W-:Y:S02]  /*49e0*/  IADD3 R55, P4, PT, R5, UR5, RZ ;  /* 0x0000000505377c10 */ /* 0x000fe4000ff9e0ff */
[----:B------:R1:W-:Y:S03]  /*49f0*/  STL [R1+0x418], R32 ;  /* 0x0004182001007387 */ /* 0x0003e60000100800 */
[----:B0-----:R-:W-:Y:S01]  /*4a00*/  IMAD.MOV.U32 R13, RZ, RZ, R55 ;  /* 0x000000ffff0d7224 */ /* 0x001fe200078e0037 */
[----:B------:R-:W-:Y:S01]  /*4a10*/  IADD3.X R12, PT, PT, R6, UR12, RZ, P4, !PT ;  /* 0x0000000c060c7c10 */ /* 0x000fe2000a7fe4ff */
[----:B-1----:R-:W3:Y:S03]  /*4a20*/  LDL.LU R32, [R1+0x6c4] ;  /* 0x0006c40001207983 */ /* 0x002ee60000300800 */
[----:B------:R-:W-:Y:S01]  /*4a30*/  @P3 LOP3.LUT R13, R13, R12, RZ, 0x3c, !PT ;  /* 0x0000000c0d0d3212 */ /* 0x000fe200078e3cff */
[----:B------:R-:W-:Y:S01]  /*4a40*/  STL [R1+0x424], R55 ;  /* 0x0004243701007387 */ /* 0x000fe20000100800 */
[----:B------:R-:W-:-:S03]  /*4a50*/  PRMT R61, RZ, 0x7610, R61 ;  /* 0x00007610ff3d7816 */ /* 0x000fc6000000003d */
[----:B--2---:R-:W-:Y:S04]  /*4a60*/  STL [R1+0xd8], R14 ;  /* 0x0000d80e01007387 */ /* 0x004fe80000100800 */
[----:B------:R0:W-:Y:S02]  /*4a70*/  STL [R1+0x420], R12 ;  /* 0x0004200c01007387 */ /* 0x0001e40000100800 */
[----:B0-----:R-:W-:-:S04]  /*4a80*/  @P3 LOP3.LUT R12, R13, R12, RZ, 0x3c, !PT ;  /* 0x0000000c0d0c3212 */ /* 0x001fc800078e3cff */
[----:B------:R-:W-:-:S05]  /*4a90*/  @P3 LOP3.LUT R13, R13, R12, RZ, 0x3c, !PT ;  /* 0x0000000c0d0d3212 */ /* 0x000fca00078e3cff */
[----:B------:R0:W2:Y:S01]  /*4aa0*/  @P3 LDG.E.U8 R61, desc[UR18][R12.64] ;  /* 0x000000120c3d3981 */ /* 0x0000a2000c1e1100 */
[----:B------:R-:W-:-:S04]  /*4ab0*/  UIMAD UR5, UR8, 0x29, URZ ;  /* 0x00000029080578a4 */ /* 0x000fc8000f8e02ff */
[----:B------:R-:W-:Y:S02]  /*4ac0*/  USHF.R.S32.HI UR12, URZ, 0x1f, UR5 ;  /* 0x0000001fff0c7899 */ /* 0x000fe40008011405 */
[----:B------:R-:W-:-:S04]  /*4ad0*/  IADD3 R55, P4, PT, R3, UR5, RZ ;  /* 0x0000000503377c10 */ /* 0x000fc8000ff9e0ff */
[----:B0-----:R-:W-:Y:S01]  /*4ae0*/  IADD3.X R12, PT, PT, R4, UR12, RZ, P4, !PT ;  /* 0x0000000c040c7c10 */ /* 0x001fe2000a7fe4ff */
[----:B------:R-:W-:Y:S01]  /*4af0*/  IMAD.MOV.U32 R13, RZ, RZ, R55 ;  /* 0x000000ffff0d7224 */ /* 0x000fe200078e0037 */
[----:B------:R0:W-:Y:S04]  /*4b00*/  STL [R1+0x47c], R55 ;  /* 0x00047c3701007387 */ /* 0x0001e80000100800 */
[----:B------:R-:W-:Y:S02]  /*4b10*/  @P2 LOP3.LUT R13, R13, R12, RZ, 0x3c, !PT ;  /* 0x0000000c0d0d2212 */ /* 0x000fe400078e3cff */
[----:B------:R-:W-:Y:S01]  /*4b20*/  PRMT R72, RZ, 0x7610, R72 ;  /* 0x00007610ff487816 */ /* 0x000fe20000000048 */
[----:B0-----:R-:W-:Y:S02]  /*4b30*/  IMAD.MOV.U32 R55, RZ, RZ, R38 ;  /* 0x000000ffff377224 */ /* 0x001fe400078e0026 */
[----:B------:R-:W-:Y:S01]  /*4b40*/  IMAD.MOV.U32 R38, RZ, RZ, R47 ;  /* 0x000000ffff267224 */ /* 0x000fe200078e002f */
[----:B------:R-:W-:-:S02]  /*4b50*/  IADD3 R47, P4, PT, R5, UR5, RZ ;  /* 0x00000005052f7c10 */ /* 0x000fc4000ff9e0ff */
[----:B------:R-:W-:Y:S01]  /*4b60*/  PRMT R44, RZ, 0x7610, R44 ;  /* 0x00007610ff2c7816 */ /* 0x000fe2000000002c */
[----:B--2---:R-:W-:Y:S04]  /*4b70*/  STL [R1+0xd0], R61 ;  /* 0x0000d03d01007387 */ /* 0x004fe80000100800 */
[----:B------:R0:W-:Y:S02]  /*4b80*/  STL [R1+0x478], R12 ;  /* 0x0004780c01007387 */ /* 0x0001e40000100800 */
[----:B0-----:R-:W-:Y:S01]  /*4b90*/  @P2 LOP3.LUT R12, R13, R12, RZ, 0x3c, !PT ;  /* 0x0000000c0d0c2212 */ /* 0x001fe200078e3cff */
[----:B------:R-:W-:-:S03]  /*4ba0*/  IMAD.MOV.U32 R61, RZ, RZ, R31 ;  /* 0x000000ffff3d7224 */ /* 0x000fc600078e001f */
[----:B------:R-:W-:Y:S01]  /*4bb0*/  @P2 LOP3.LUT R13, R13, R12, RZ, 0x3c, !PT ;  /* 0x0000000c0d0d2212 */ /* 0x000fe200078e3cff */
[----:B------:R-:W-:Y:S02]  /*4bc0*/  IMAD.MOV.U32 R31, RZ, RZ, R62 ;  /* 0x000000ffff1f7224 */ /* 0x000fe400078e003e */
[----:B------:R-:W-:Y:S01]  /*4bd0*/  IMAD.MOV.U32 R62, RZ, RZ, R73 ;  /* 0x000000ffff3e7224 */ /* 0x000fe200078e0049 */
[----:B------:R-:W-:Y:S01]  /*4be0*/  IADD3.X R73, PT, PT, R6, UR12, RZ, P4, !PT ;  /* 0x0000000c06497c10 */ /* 0x000fe2000a7fe4ff */
[----:B------:R0:W2:Y:S04]  /*4bf0*/  @P2 LDG.E.U8 R72, desc[UR18][R12.64] ;  /* 0x000000120c482981 */ /* 0x0000a8000c1e1100 */
[----:B0-----:R-:W-:Y:S02]  /*4c00*/  IMAD.MOV.U32 R13, RZ, RZ, R73 ;  /* 0x000000ffff0d7224 */ /* 0x001fe400078e0049 */
[----:B------:R-:W-:-:S05]  /*4c10*/  @P2 IMAD.MOV.U32 R12, RZ, RZ, R47 ;  /* 0x000000ffff0c2224 */ /* 0x000fca00078e002f */
[----:B------:R0:W3:Y:S01]  /*4c20*/  @P2 LDG.E.U8 R44, desc[UR18][R12.64] ;  /* 0x000000120c2c2981 */ /* 0x0000e2000c1e1100 */
[----:B------:R-:W-:Y:S01]  /*4c30*/  UIMAD UR5, UR8, 0x31, URZ ;  /* 0x00000031080578a4 */ /* 0x000fe2000f8e02ff */
[----:B------:R-:W-:Y:S02]  /*4c40*/  SHF.R.U64 R14, R28, 0xe, RZ ;  /* 0x0000000e1c0e7819 */ /* 0x000fe400000012ff */
[----:B------:R-:W-:Y:S02]  /*4c50*/  STL [R1+0x484], R47 ;  /* 0x0004842f01007387 */ /* 0x000fe40000100800 */
[----:B------:R-:W-:Y:S01]  /*4c60*/  LOP3.LUT P3, RZ, R14, 0x1, RZ, 0xc0, !PT ;  /* 0x000000010eff7812 */ /* 0x000fe2000786c0ff */
[----:B------:R-:W-:Y:S01]  /*4c70*/  USHF.R.S32.HI UR12, URZ, 0x1f, UR5 ;  /* 0x0000001fff0c7899 */ /* 0x000fe20008011405 */
[----:B0-----:R-:W-:Y:S02]  /*4c80*/  SHF.R.U64 R12, R28, 0x6, RZ ;  /* 0x000000061c0c7819 */ /* 0x001fe400000012ff */
[----:B------:R-:W-:-:S02]  /*4c90*/  PRMT R69, RZ, 0x7610, R69 ;  /* 0x00007610ff457816 */ /* 0x000fc40000000045 */
[----:B------:R-:W-:Y:S02]  /*4ca0*/  PRMT R40, RZ, 0x7610, R40 ;  /* 0x00007610ff287816 */ /* 0x000fe40000000028 */
        /* <DEDUP_REMOVED lines=14> */
[----:B------:R1:W3:Y:S01]  /*4d90*/  @P3 LDG.E.U8 R69, desc[UR18][R12.64] ;  /* 0x000000120c453981 */ /* 0x0002e2000c1e1100 */
[----:B------:R-:W-:Y:S01]  /*4da0*/  UIMAD UR5, UR8, 0x39, URZ ;  /* 0x00000039080578a4 */ /* 0x000fe2000f8e02ff */
[----:B-1----:R-:W-:-:S02]  /*4db0*/  @P3 IMAD.MOV.U32 R12, RZ, RZ, R44 ;  /* 0x000000ffff0c3224 */ /* 0x002fc400078e002c */
[----:B0-----:R-:W-:Y:S01]  /*4dc0*/  @P3 IMAD.MOV.U32 R13, RZ, RZ, R47 ;  /* 0x000000ffff0d3224 */ /* 0x001fe200078e002f */
[----:B------:R-:W-:-:S04]  /*4dd0*/  USHF.R.S32.HI UR12, URZ, 0x1f, UR5 ;  /* 0x0000001fff0c7899 */ /* 0x000fc80008011405 */
[----:B------:R0:W2:Y:S01]  /*4de0*/  @P3 LDG.E.U8 R40, desc[UR18][R12.64] ;  /* 0x000000120c283981 */ /* 0x0000a2000c1e1100 */
[----:B------:R-:W-:-:S04]  /*4df0*/  IADD3 R44, P3, PT, R3, UR5, RZ ;  /* 0x00000005032c7c10 */ /* 0x000fc8000ff7e0ff */
[----:B0-----:R-:W-:Y:S01]  /*4e00*/  IADD3.X R13, PT, PT, R4, UR12, RZ, P3, !PT ;  /* 0x0000000c040d7c10 */ /* 0x001fe20009ffe4ff */
[----:B------:R-:W-:-:S05]  /*4e10*/  @P2 IMAD.MOV.U32 R12, RZ, RZ, R44 ;  /* 0x000000ffff0c2224 */ /* 0x000fca00078e002c */
[----:B------:R0:W4:Y:S01]  /*4e20*/  @P2 LDG.E.U8 R14, desc[UR18][R12.64] ;  /* 0x000000120c0e2981 */ /* 0x000122000c1e1100 */
[----:B------:R-:W-:-:S03]  /*4e30*/  ISETP.GE.AND P6, PT, R18, RZ, PT ;  /* 0x000000ff1200720c */ /* 0x000fc60003fc6270 */
[----:B------:R1:W-:Y:S04]  /*4e40*/  STL [R1+0x540], R47 ;  /* 0x0005402f01007387 */ /* 0x0003e80000100800 */
[----:B------:R-:W4:Y:S01]  /*4e50*/  LDL.LU R73, [R1+0x6bc] ;  /* 0x0006bc0001497983 */ /* 0x000f220000300800 */
[----:B-1----:R-:W-:-:S05]  /*4e60*/  IMAD.MOV.U32 R47, RZ, RZ, R11 ;  /* 0x000000ffff2f7224 */ /* 0x002fca00078e000b */
[----:B------:R-:W-:Y:S02]  /*4e70*/  @!P6 IMAD.MOV R47, RZ, RZ, -R47 ;  /* 0x000000ffff2fe224 */ /* 0x000fe400078e0a2f */
[----:B------:R-:W-:Y:S01]  /*4e80*/  VIADD R11, R45, 0xfffffffd ;  /* 0xfffffffd2d0b7836 */ /* 0x000fe20000000000 */
[----:B------:R-:W-:-:S04]  /*4e90*/  PRMT R7, RZ, 0x7610, R7 ;  /* 0x00007610ff077816 */ /* 0x000fc80000000007 */
[----:B------:R-:W-:Y:S02]  /*4ea0*/  ISETP.GE.U32.AND P3, PT, R11, 0x7fffffbe, PT ;  /* 0x7fffffbe0b00780c */ /* 0x000fe40003f66070 */
[----:B------:R-:W-:Y:S02]  /*4eb0*/  PRMT R18, RZ, 0x7610, R18 ;  /* 0x00007610ff127816 */ /* 0x000fe40000000012 */
[----:B------:R-:W-:Y:S01]  /*4ec0*/  PRMT R9, RZ, 0x7610, R9 ;  /* 0x00007610ff097816 */ /* 0x000fe20000000009 */
[----:B---3--:R1:W-:Y:S04]  /*4ed0*/  STL [R1+0xc0], R69 ;  /* 0x0000c04501007387 */ /* 0x0083e80000100800 */
[----:B-1----:R-:W3:Y:S04]  /*4ee0*/  LDL.LU R69, [R1+0x6b8] ;  /* 0x0006b80001457983 */ /* 0x002ee80000300800 */
[----:B------:R-:W-:Y:S04]  /*4ef0*/  STL [R1+0x56c], R44 ;  /* 0x00056c2c01007387 */ /* 0x000fe80000100800 */
[----:B--2---:R1:W-:Y:S02]  /*4f00*/  STL [R1+0xbc], R40 ;  /* 0x0000bc2801007387 */ /* 0x0043e40000100800 */
[----:B-1----:R-:W-:Y:S01]  /*4f10*/  IADD3 R40, P6, PT, R5, UR5, RZ ;  /* 0x0000000505287c10 */ /* 0x002fe2000ffde0ff */
[----:B------:R-:W-:-:S03]  /*4f20*/  USHF.L.U32 UR5, UR8, 0x1, URZ ;  /* 0x0000000108057899 */ /* 0x000fc600080006ff */
[----:B------:R-:W-:Y:S01]  /*4f30*/  IADD3.X R44, PT, PT, R6, UR12, RZ, P6, !PT ;  /* 0x0000000c062c7c10 */ /* 0x000fe2000b7fe4ff */
[----:B------:R1:W-:Y:S01]  /*4f40*/  STL [R1+0x568], R13 ;  /* 0x0005680d01007387 */ /* 0x0003e20000100800 */
[----:B------:R-:W-:Y:S01]  /*4f50*/  USHF.R.S32.HI UR12, URZ, 0x1f, UR5 ;  /* 0x0000001fff0c7899 */ /* 0x000fe20008011405 */
[----:B0-----:R-:W-:Y:S01]  /*4f60*/  @P2 IMAD.MOV.U32 R12, RZ, RZ, R40 ;  /* 0x000000ffff0c2224 */ /* 0x001fe200078e0028 */
[----:B------:R-:W-:Y:S01]  /*4f70*/  IADD3 R11, P6, PT, R3, UR5, RZ ;  /* 0x00000005030b7c10 */ /* 0x000fe2000ffde0ff */
[----:B------:R0:W-:Y:S01]  /*4f80*/  STL [R1+0x574], R40 ;  /* 0x0005742801007387 */ /* 0x0001e20000100800 */
[----:B-1----:R-:W-:-:S03]  /*4f90*/  @P2 IMAD.MOV.U32 R13, RZ, RZ, R44 ;  /* 0x000000ffff0d2224 */ /* 0x002fc600078e002c */
[----:B----4-:R1:W-:Y:S04]  /*4fa0*/  STL [R1+0xb8], R14 ;  /* 0x0000b80e01007387 */ /* 0x0103e80000100800 */
[----:B------:R2:W4:Y:S01]  /*4fb0*/  @P2 LDG.E.U8 R7, desc[UR18][R12.64] ;  /* 0x000000120c072981 */ /* 0x000522000c1e1100 */
[----:B0-----:R-:W-:Y:S02]  /*4fc0*/  @!P3 IMAD.MOV.U32 R40, RZ, RZ, R11 ;  /* 0x000000ffff28b224 */ /* 0x001fe400078e000b */
[----:B-1----:R-:W-:Y:S01]  /*4fd0*/  VIADD R14, R45, 0xfffffff5 ;  /* 0xfffffff52d0e7836 */ /* 0x002fe20000000000 */
[----:B--2---:R-:W-:Y:S02]  /*4fe0*/  IADD3.X R12, PT, PT, R4, UR12, RZ, P6, !PT ;  /* 0x0000000c040c7c10 */ /* 0x004fe4000b7fe4ff */
[----:B------:R-:W-:Y:S01]  /*4ff0*/  IADD3 R13, P6, PT, R5, UR5, RZ ;  /* 0x00000005050d7c10 */ /* 0x000fe2000ffde0ff */
[----:B------:R-:W-:Y:S01]  /*5000*/  IMAD.MOV.U32 R45, RZ, RZ, R41 ;  /* 0x000000ffff2d7224 */ /* 0x000fe200078e0029 */
[----:B------:R-:W-:Y:S01]  /*5010*/  ISETP.GE.U32.AND P2, PT, R14, 0x7fffffb6, PT ;  /* 0x7fffffb60e00780c */ /* 0x000fe20003f46070 */
[----:B------:R-:W-:Y:S01]  /*5020*/  @!P3 IMAD.MOV.U32 R41, RZ, RZ, R12 ;  /* 0x000000ffff29b224 */ /* 0x000fe200078e000c */
[----:B------:R-:W-:-:S04]  /*5030*/  IADD3.X R14, PT, PT, R6, UR12, RZ, P6, !PT ;  /* 0x0000000c060e7c10 */ /* 0x000fc8000b7fe4ff */
[----:B------:R0:W2:Y:S02]  /*5040*/  @!P3 LDG.E.U8 R18, desc[UR18][R40.64] ;  /* 0x000000122812b981 */ /* 0x0000a4000c1e1100 */
[----:B0-----:R-:W-:Y:S02]  /*5050*/  @!P3 IMAD.MOV.U32 R40, RZ, RZ, R13 ;  /* 0x000000ffff28b224 */ /* 0x001fe400078e000d */
[----:B------:R-:W-:-:S05]  /*5060*/  @!P3 IMAD.MOV.U32 R41, RZ, RZ, R14 ;  /* 0x000000ffff29b224 */ /* 0x000fca00078e000e */
[----:B------:R0:W3:Y:S01]  /*5070*/  @!P3 LDG.E.U8 R9, desc[UR18][R40.64] ;  /* 0x000000122809b981 */ /* 0x0000e2000c1e1100 */
[----:B------:R-:W-:-:S03]  /*5080*/  UIMAD UR5, UR8, 0xa, URZ ;  /* 0x0000000a080578a4 */ /* 0x000fc6000f8e02ff */
[----:B------:R1:W-:Y:S01]  /*5090*/  STL [R1+0x570], R44 ;  /* 0x0005702c01007387 */ /* 0x0003e20000100800 */
[----:B------:R-:W-:Y:S01]  /*50a0*/  USHF.R.S32.HI UR12, URZ, 0x1f, UR5 ;  /* 0x0000001fff0c7899 */ /* 0x000fe20008011405 */
[----:B------:R-:W-:Y:S01]  /*50b0*/  PRMT R66, RZ, 0x7610, R66 ;  /* 0x00007610ff427816 */ /* 0x000fe20000000042 */
[----:B-1----:R-:W-:Y:S02]  /*50c0*/  IMAD.MOV.U32 R44, RZ, RZ, R55 ;  /* 0x000000ffff2c7224 */ /* 0x002fe400078e0037 */
[----:B------:R-:W-:Y:S02]  /*50d0*/  IMAD.MOV.U32 R55, RZ, RZ, R61 ;  /* 0x000000ffff377224 */ /* 0x000fe400078e003d */
[----:B------:R-:W-:Y:S01]  /*50e0*/  IMAD.MOV.U32 R61, RZ, RZ, R34 ;  /* 0x000000ffff3d7224 */ /* 0x000fe200078e0022 */
[----:B------:R-:W-:Y:S01]  /*50f0*/  PRMT R8, RZ, 0x7610, R8 ;  /* 0x00007610ff087816 */ /* 0x000fe20000000008 */
[----:B----4-:R1:W-:Y:S04]  /*5100*/  STL [R1+0xa8], R7 ;  /* 0x0000a80701007387 */ /* 0x0103e80000100800 */
[----:B------:R-:W-:Y:S01]  /*5110*/  STL [R1+0x610], R11 ;  /* 0x0006100b01007387 */ /* 0x000fe20000100800 */
[----:B-1----:R-:W-:Y:S01]  /*5120*/  IMAD.MOV.U32 R7, RZ, RZ, R33 ;  /* 0x000000ffff077224 */ /* 0x002fe200078e0021 */
[----:B------:R-:W-:-:S02]  /*5130*/  IADD3 R33, P6, PT, R3, UR5, RZ ;  /* 0x0000000503217c10 */ /* 0x000fc4000ffde0ff */
[----:B------:R-:W-:Y:S04]  /*5140*/  STL [R1+0x60c], R12 ;  /* 0x00060c0c01007387 */ /* 0x000fe80000100800 */
[----:B------:R-:W-:Y:S04]  /*5150*/  STL [R1+0x618], R13 ;  /* 0x0006180d01007387 */ /* 0x000fe80000100800 */
[----:B------:R-:W-:Y:S04]  /*5160*/  STL [R1+0x614], R14 ;  /* 0x0006140e01007387 */ /* 0x000fe80000100800 */
[----:B------:R-:W-:Y:S04]  /*5170*/  STL [R1+0x12c], R33 ;  /* 0x00012c2101007387 */ /* 0x000fe80000100800 */
[----:B--2---:R-:W-:Y:S01]  /*5180*/  STL [R1+0xb4], R18 ;  /* 0x0000b41201007387 */ /* 0x004fe20000100800 */
[----:B0-----:R-:W-:Y:S01]  /*5190*/  IADD3.X R41, PT, PT, R4, UR12, RZ, P6, !PT ;  /* 0x0000000c04297c10 */ /* 0x001fe2000b7fe4ff */
[----:B------:R-:W-:-:S05]  /*51a0*/  @!P2 IMAD.MOV.U32 R40, RZ, RZ, R33 ;  /* 0x000000ffff28a224 */ /* 0x000fca00078e0021 */
[----:B------:R0:W2:Y:S04]  /*51b0*/  @!P2 LDG.E.U8 R66, desc[UR18][R40.64] ;  /* 0x000000122842a981 */ /* 0x0000a8000c1e1100 */
[----:B---3--:R1:W-:Y:S02]  /*51c0*/  STL [R1+0xb0], R9 ;  /* 0x0000b00901007387 */ /* 0x0083e40000100800 */
[----:B-1----:R-:W-:-:S04]  /*51d0*/  IADD3 R9, P3, PT, R5, UR5, RZ ;  /* 0x0000000505097c10 */ /* 0x002fc8000ff7e0ff */
[----:B------:R-:W-:Y:S01]  /*51e0*/  IADD3.X R34, PT, PT, R6, UR12, RZ, P3, !PT ;  /* 0x0000000c06227c10 */ /* 0x000fe20009ffe4ff */
[----:B------:R-:W-:Y:S01]  /*51f0*/  STL [R1+0x134], R9 ;  /* 0x0001340901007387 */ /* 0x000fe20000100800 */
[----:B0-----:R-:W-:-:S03]  /*5200*/  @!P2 IMAD.MOV.U32 R40, RZ, RZ, R9 ;  /* 0x000000ffff28a224 */ /* 0x001fc600078e0009 */
[----:B------:R0:W-:Y:S02]  /*5210*/  STL [R1+0x128], R41 ;  /* 0x0001282901007387 */ /* 0x0001e40000100800 */
[----:B0-----:R-:W-:-:S05]  /*5220*/  @!P2 IMAD.MOV.U32 R41, RZ, RZ, R34 ;  /* 0x000000ffff29a224 */ /* 0x001fca00078e0022 */
[----:B------:R0:W3:Y:S01]  /*5230*/  @!P2 LDG.E.U8 R8, desc[UR18][R40.64] ;  /* 0x000000122808a981 */ /* 0x0000e2000c1e1100 */
[----:B------:R-:W-:Y:S01]  /*5240*/  SHF.R.U32.HI R18, RZ, 0xd, R29 ;  /* 0x0000000dff127819 */ /* 0x000fe2000001161d */
[----:B------:R-:W-:-:S03]  /*5250*/  UIMAD UR5, UR8, 0x12, URZ ;  /* 0x00000012080578a4 */ /* 0x000fc6000f8e02ff */
[----:B------:R-:W-:Y:S01]  /*5260*/  LOP3.LUT P3, RZ, R18, 0x1, RZ, 0xc0, !PT ;  /* 0x0000000112ff7812 */ /* 0x000fe2000786c0ff */
[----:B------:R-:W-:Y:S01]  /*5270*/  USHF.R.S32.HI UR12, URZ, 0x1f, UR5 ;  /* 0x0000001fff0c7899 */ /* 0x000fe20008011405 */
[----:B------:R-:W-:Y:S01]  /*5280*/  STL [R1+0x130], R34 ;  /* 0x0001302201007387 */ /* 0x000fe20000100800 */
[----:B0-----:R-:W-:-:S03]  /*5290*/  IADD3 R41, P2, PT, R3, UR5, RZ ;  /* 0x0000000503297c10 */ /* 0x001fc6000ff5e0ff */
[----:B------:R-:W4:Y:S01]  /*52a0*/  LDL.LU R33, [R1+0x6b4] ;  /* 0x0006b40001217983 */ /* 0x000f220000300800 */
[----:B------:R-:W-:Y:S02]  /*52b0*/  IADD3.X R40, PT, PT, R4, UR12, RZ, P2, !PT ;  /* 0x0000000c04287c10 */ /* 0x000fe400097fe4ff */
[----:B------:R-:W-:Y:S01]  /*52c0*/  PRMT R67, RZ, 0x7610, R67 ;  /* 0x00007610ff437816 */ /* 0x000fe20000000043 */
[----:B--2---:R0:W-:Y:S04]  /*52d0*/  STL [R1+0xac], R66 ;  /* 0x0000ac4201007387 */ /* 0x0041e80000100800 */
[----:B0-----:R-:W2:Y:S04]  /*52e0*/  LDL.LU R66, [R1+0x6b0] ;  /* 0x0006b00001427983 */ /* 0x001ea80000300800 */
[----:B------:R-:W2:Y:S04]  /*52f0*/  LDL.LU R34, [R1+0x6ac] ;  /* 0x0006ac0001227983 */ /* 0x000ea80000300800 */
[----:B------:R0:W-:Y:S02]  /*5300*/  STL [R1+0x1ac], R41 ;  /* 0x0001ac2901007387 */ /* 0x0001e40000100800 */
[----:B0-----:R-:W-:-:S02]  /*5310*/  @P3 LOP3.LUT R41, R41, R40, RZ, 0x3c, !PT ;  /* 0x0000002829293212 */ /* 0x001fc400078e3cff */
[----:B---3--:R-:W-:Y:S04]  /*5320*/  STL [R1+0xa4], R8 ;  /* 0x0000a40801007387 */ /* 0x008fe80000100800 */
[----:B------:R0:W-:Y:S02]  /*5330*/  STL [R1+0x1a8], R40 ;  /* 0x0001a82801007387 */ /* 0x0001e40000100800 */
[----:B0-----:R-:W-:-:S04]  /*5340*/  @P3 LOP3.LUT R40, R41, R40, RZ, 0x3c, !PT ;  /* 0x0000002829283212 */ /* 0x001fc800078e3cff */
[----:B------:R-:W-:-:S05]  /*5350*/  @P3 LOP3.LUT R41, R41, R40, RZ, 0x3c, !PT ;  /* 0x0000002829293212 */ /* 0x000fca00078e3cff */
[----:B------:R0:W3:Y:S01]  /*5360*/  @P3 LDG.E.U8 R67, desc[UR18][R40.64] ;  /* 0x0000001228433981 */ /* 0x0000e2000c1e1100 */
[----:B------:R-:W-:Y:S01]  /*5370*/  ISETP.GE.AND P4, PT, R21, RZ, PT ;  /* 0x000000ff1500720c */ /* 0x000fe20003f86270 */
[----:B------:R-:W-:Y:S02]  /*5380*/  IMAD.MOV.U32 R9, RZ, RZ, R7 ;  /* 0x000000ffff097224 */ /* 0x000fe400078e0007 */
[----:B------:R-:W-:Y:S02]  /*5390*/  IMAD.MOV.U32 R7, RZ, RZ, R44 ;  /* 0x000000ffff077224 */ /* 0x000fe400078e002c */
[----:B------:R-:W-:Y:S02]  /*53a0*/  IMAD.MOV.U32 R44, RZ, RZ, R31 ;  /* 0x000000ffff2c7224 */ /* 0x000fe400078e001f */
[----:B------:R-:W-:Y:S02]  /*53b0*/  IMAD.MOV.U32 R31, RZ, RZ, R62 ;  /* 0x000000ffff1f7224 */ /* 0x000fe400078e003e */
[----:B------:R-:W-:-:S02]  /*53c0*/  IMAD.MOV.U32 R62, RZ, RZ, R46 ;  /* 0x000000ffff3e7224 */ /* 0x000fc400078e002e */
[----:B------:R-:W-:-:S04]  /*53d0*/  IMAD.MOV.U32 R46, RZ, RZ, R17 ;  /* 0x000000ffff2e7224 */ /* 0x000fc800078e0011 */
[----:B------:R-:W-:Y:S01]  /*53e0*/  @!P4 IMAD.MOV R46, RZ, RZ, -R46 ;  /* 0x000000ffff2ec224 */ /* 0x000fe200078e0a2e */
[----:B------:R-:W-:-:S04]  /*53f0*/  IADD3 R8, P4, PT, R5, UR5, RZ ;  /* 0x0000000505087c10 */ /* 0x000fc8000ff9e0ff */
[----:B0-----:R-:W-:Y:S01]  /*5400*/  IADD3.X R40, PT, PT, R6, UR12, RZ, P4, !PT ;  /* 0x0000000c06287c10 */ /* 0x001fe2000a7fe4ff */
[----:B------:R-:W-:-:S05]  /*5410*/  IMAD.MOV.U32 R41, RZ, RZ, R8 ;  /* 0x000000ffff297224 */ /* 0x000fca00078e0008 */
[-C--:B------:R-:W-:Y:S02]  /*5420*/  @P3 LOP3.LUT R41, R41, R40.reuse, RZ, 0x3c, !PT ;  /* 0x0000002829293212 */ /* 0x080fe400078e3cff */
[----:B------:R-:W-:Y:S01]  /*5430*/  PRMT R35, RZ, 0x7610, R35 ;  /* 0x00007610ff237816 */ /* 0x000fe20000000023 */
[----:B---3--:R0:W-:Y:S04]  /*5440*/  STL [R1+0x9c], R67 ;  /* 0x00009c4301007387 */ /* 0x0081e80000100800 */
[----:B0-----:R-:W3:Y:S04]  /*5450*/  LDL.LU R67, [R1+0x6a8] ;  /* 0x0006a80001437983 */ /* 0x001ee80000300800 */
[----:B------:R-:W-:Y:S04]  /*5460*/  STL [R1+0x1b4], R8 ;  /* 0x0001b40801007387 */ /* 0x000fe80000100800 */
[----:B------:R0:W-:Y:S02]  /*5470*/  STL [R1+0x1b0], R40 ;  /* 0x0001b02801007387 */ /* 0x0001e40000100800 */
[----:B0-----:R-:W-:-:S04]  /*5480*/  @P3 LOP3.LUT R40, R41, R40, RZ, 0x3c, !PT ;  /* 0x0000002829283212 */ /* 0x001fc800078e3cff */
[----:B------:R-:W-:-:S05]  /*5490*/  @P3 LOP3.LUT R41, R41, R40, RZ, 0x3c, !PT ;  /* 0x0000002829293212 */ /* 0x000fca00078e3cff */
[----:B------:R0:W2:Y:S01]  /*54a0*/  @P3 LDG.E.U8 R35, desc[UR18][R40.64] ;  /* 0x0000001228233981 */ /* 0x0000a2000c1e1100 */
[----:B------:R-:W-:Y:S01]  /*54b0*/  SHF.R.U32.HI R17, RZ, 0x5, R29 ;  /* 0x00000005ff117819 */ /* 0x000fe2000001161d */
[----:B------:R-:W-:-:S03]  /*54c0*/  UIMAD UR5, UR8, 0x1a, URZ ;  /* 0x0000001a080578a4 */ /* 0x000fc6000f8e02ff */
[----:B------:R-:W-:Y:S01]  /*54d0*/  LOP3.LUT P2, RZ, R17, 0x1, RZ, 0xc0, !PT ;  /* 0x0000000111ff7812 */ /* 0x000fe2000784c0ff */
[----:B------:R-:W-:Y:S02]  /*54e0*/  USHF.R.S32.HI UR12, URZ, 0x1f, UR5 ;  /* 0x0000001fff0c7899 */ /* 0x000fe40008011405 */
[----:B------:R-:W-:-:S04]  /*54f0*/  IADD3 R8, P4, PT, R3, UR5, RZ ;  /* 0x0000000503087c10 */ /* 0x000fc8000ff9e0ff */
[----:B0-----:R-:W-:Y:S01]  /*5500*/  IADD3.X R40, PT, PT, R4, UR12, RZ, P4, !PT ;  /* 0x0000000c04287c10 */ /* 0x001fe2000a7fe4ff */
[----:B------:R-:W-:-:S05]  /*5510*/  IMAD.MOV.U32 R41, RZ, RZ, R8 ;  /* 0x000000ffff297224 */ /* 0x000fca00078e0008 */
[----:B------:R-:W-:Y:S02]  /*5520*/  @P2 LOP3.LUT R41, R41, R40, RZ, 0x3c, !PT ;  /* 0x0000002829292212 */ /* 0x000fe400078e3cff */
[----:B------:R-:W-:Y:S02]  /*5530*/  PRMT R65, RZ, 0x7610, R65 ;  /* 0x00007610ff417816 */ /* 0x000fe40000000041 */
[----:B------:R-:W-:-:S04]  /*5540*/  SHF.R.U64 R17, R28, 0x1d, RZ ;  /* 0x0000001d1c117819 */ /* 0x000fc800000012ff */
[----:B------:R-:W-:Y:S02]  /*5550*/  LOP3.LUT P3, RZ, R17, 0x1, RZ, 0xc0, !PT ;  /* 0x0000000111ff7812 */ /* 0x000fe4000786c0ff */
[----:B------:R-:W-:Y:S01]  /*5560*/  PRMT R36, RZ, 0x7610, R36 ;  /* 0x00007610ff247816 */ /* 0x000fe20000000024 */
[----:B--2---:R0:W-:Y:S04]  /*5570*/  STL [R1+0xa0], R35 ;  /* 0x0000a02301007387 */ /* 0x0041e80000100800 */
[----:B0-----:R-:W2:Y:S04]  /*5580*/  LDL.LU R35, [R1+0x6a4] ;  /* 0x0006a40001237983 */ /* 0x001ea80000300800 */
[----:B------:R-:W-:Y:S04]  /*5590*/  STL [R1+0x37c], R8 ;  /* 0x00037c0801007387 */ /* 0x000fe80000100800 */
[----:B------:R0:W-:Y:S02]  /*55a0*/  STL [R1+0x378], R40 ;  /* 0x0003782801007387 */ /* 0x0001e40000100800 */
[----:B0-----:R-:W-:-:S04]  /*55b0*/  @P2 LOP3.LUT R40, R41, R40, RZ, 0x3c, !PT ;  /* 0x0000002829282212 */ /* 0x001fc800078e3cff */
[----:B------:R-:W-:Y:S01]  /*55c0*/  @P2 LOP3.LUT R41, R41, R40, RZ, 0x3c, !PT ;  /* 0x0000002829292212 */ /* 0x000fe200078e3cff */
[----:B------:R-:W-:-:S04]  /*55d0*/  IMAD.MOV.U32 R8, RZ, RZ, R9 ;  /* 0x000000ffff087224 */ /* 0x000fc800078e0009 */
[----:B------:R0:W2:Y:S01]  /*55e0*/  @P2 LDG.E.U8 R65, desc[UR18][R40.64] ;  /* 0x0000001228412981 */ /* 0x0000a2000c1e1100 */
[----:B------:R-:W-:Y:S02]  /*55f0*/  IMAD.MOV.U32 R9, RZ, RZ, R44 ;  /* 0x000000ffff097224 */ /* 0x000fe400078e002c */
[----:B------:R-:W-:Y:S01]  /*5600*/  IMAD.MOV.U32 R44, RZ, RZ, R62 ;  /* 0x000000ffff2c7224 */ /* 0x000fe200078e003e */
[----:B------:R-:W-:-:S04]  /*5610*/  IADD3 R62, P4, PT, R5, UR5, RZ ;  /* 0x00000005053e7c10 */ /* 0x000fc8000ff9e0ff */
[----:B------:R-:W-:Y:S01]  /*5620*/  IADD3.X R17, PT, PT, R6, UR12, RZ, P4, !PT ;  /* 0x0000000c06117c10 */ /* 0x000fe2000a7fe4ff */
[----:B0-----:R-:W-:-:S04]  /*5630*/  @P2 IMAD.MOV.U32 R40, RZ, RZ, R62 ;  /* 0x000000ffff282224 */ /* 0x001fc800078e003e */
[----:B------:R-:W-:-:S05]  /*5640*/  IMAD.MOV.U32 R41, RZ, RZ, R17 ;  /* 0x000000ffff297224 */ /* 0x000fca00078e0011 */
[----:B------:R0:W3:Y:S01]  /*5650*/  @P2 LDG.E.U8 R36, desc[UR18][R40.64] ;  /* 0x0000001228242981 */ /* 0x0000e2000c1e1100 */
[----:B------:R-:W-:-:S03]  /*5660*/  UIMAD UR5, UR8, 0x22, URZ ;  /* 0x00000022080578a4 */ /* 0x000fc6000f8e02ff */
[----:B------:R1:W-:Y:S01]  /*5670*/  STL [R1+0x384], R62 ;  /* 0x0003843e01007387 */ /* 0x0003e20000100800 */
[----:B------:R-:W-:Y:S02]  /*5680*/  USHF.R.S32.HI UR12, URZ, 0x1f, UR5 ;  /* 0x0000001fff0c7899 */ /* 0x000fe40008011405 */
[----:B-1----:R-:W-:Y:S02]  /*5690*/  IADD3 R62, P2, PT, R5, UR5, RZ ;  /* 0x00000005053e7c10 */ /* 0x002fe4000ff5e0ff */
[----:B------:R-:W-:Y:S02]  /*56a0*/  PRMT R63, RZ, 0x7610, R63 ;  /* 0x00007610ff3f7816 */ /* 0x000fe4000000003f */
[----:B------:R-:W-:Y:S02]  /*56b0*/  PRMT R10, RZ, 0x7610, R10 ;  /* 0x00007610ff0a7816 */ /* 0x000fe4000000000a */
[----:B------:R-:W-:Y:S01]  /*56c0*/  PRMT R30, RZ, 0x7610, R30 ;  /* 0x00007610ff1e7816 */ /* 0x000fe2000000001e */
[----:B--2---:R1:W-:Y:S04]  /*56d0*/  STL [R1+0x88], R65 ;  /* 0x0000884101007387 */ /* 0x0043e80000100800 */
[----:B-1----:R-:W2:Y:S04]  /*56e0*/  LDL.LU R65, [R1+0x6a0] ;  /* 0x0006a00001417983 */ /* 0x002ea80000300800 */
[----:B------:R1:W-:Y:S02]  /*56f0*/  STL [R1+0x380], R17 ;  /* 0x0003801101007387 */ /* 0x0003e40000100800 */
[----:B-1----:R-:W-:-:S04]  /*5700*/  IADD3 R17, P4, PT, R3, UR5, RZ ;  /* 0x0000000503117c10 */ /* 0x002fc8000ff9e0ff */
[----:B0-----:R-:W-:Y:S01]  /*5710*/  IADD3.X R40, PT, PT, R4, UR12, RZ, P4, !PT ;  /* 0x0000000c04287c10 */ /* 0x001fe2000a7fe4ff */
[----:B------:R-:W-:Y:S01]  /*5720*/  IMAD.MOV.U32 R41, RZ, RZ, R17 ;  /* 0x000000ffff297224 */ /* 0x000fe200078e0011 */
[----:B------:R-:W-:Y:S04]  /*5730*/  STL [R1+0x42c], R17 ;  /* 0x00042c1101007387 */ /* 0x000fe80000100800 */
[-C--:B------:R-:W-:Y:S01]  /*5740*/  @P3 LOP3.LUT R41, R41, R40.reuse, RZ, 0x3c, !PT ;  /* 0x0000002829293212 */ /* 0x080fe200078e3cff */
[----:B------:R-:W-:Y:S04]  /*5750*/  STL [R1+0x434], R62 ;  /* 0x0004343e01007387 */ /* 0x000fe80000100800 */
[----:B------:R0:W-:Y:S04]  /*5760*/  STL [R1+0x428], R40 ;  /* 0x0004282801007387 */ /* 0x0001e80000100800 */
[----:B---3--:R1:W-:Y:S01]  /*5770*/  STL [R1+0x94], R36 ;  /* 0x0000942401007387 */ /* 0x0083e20000100800 */
[----:B0-----:R-:W-:-:S04]  /*5780*/  @P3 LOP3.LUT R40, R41, R40, RZ, 0x3c, !PT ;  /* 0x0000002829283212 */ /* 0x001fc800078e3cff */
[----:B------:R-:W-:Y:S02]  /*5790*/  @P3 LOP3.LUT R41, R41, R40, RZ, 0x3c, !PT ;  /* 0x0000002829293212 */ /* 0x000fe400078e3cff */
[----:B-1----:R-:W-:-:S03]  /*57a0*/  IADD3.X R36, PT, PT, R6, UR12, RZ, P2, !PT ;  /* 0x0000000c06247c10 */ /* 0x002fc600097fe4ff */
[----:B------:R0:W3:Y:S01]  /*57b0*/  @P3 LDG.E.U8 R63, desc[UR18][R40.64] ;  /* 0x00000012283f3981 */ /* 0x0000e2000c1e1100 */
[----:B------:R-:W-:Y:S01]  /*57c0*/  SHF.R.U64 R17, R28, 0x15, RZ ;  /* 0x000000151c117819 */ /* 0x000fe200000012ff */
[----:B------:R-:W-:Y:S01]  /*57d0*/  UIMAD UR5, UR8, 0x2a, URZ ;  /* 0x0000002a080578a4 */ /* 0x000fe2000f8e02ff */
[----:B0-----:R-:W-:Y:S02]  /*57e0*/  @P3 IMAD.MOV.U32 R40, RZ, RZ, R62 ;  /* 0x000000ffff283224 */ /* 0x001fe400078e003e */
[----:B------:R-:W-:-:S05]  /*57f0*/  @P3 IMAD.MOV.U32 R41, RZ, RZ, R36 ;  /* 0x000000ffff293224 */ /* 0x000fca00078e0024 */
[----:B------:R0:W2:Y:S01]  /*5800*/  @P3 LDG.E.U8 R10, desc[UR18][R40.64] ;  /* 0x00000012280a3981 */ /* 0x0000a2000c1e1100 */
[----:B------:R-:W-:Y:S01]  /*5810*/  LOP3.LUT P2, RZ, R17, 0x1, RZ, 0xc0, !PT ;  /* 0x0000000111ff7812 */ /* 0x000fe2000784c0ff */
[----:B------:R-:W-:Y:S02]  /*5820*/  USHF.R.S32.HI UR12, URZ, 0x1f, UR5 ;  /* 0x0000001fff0c7899 */ /* 0x000fe40008011405 */
[----:B0-----:R-:W-:-:S04]  /*5830*/  IADD3 R40, P3, PT, R3, UR5, RZ ;  /* 0x0000000503287c10 */ /* 0x001fc8000ff7e0ff */
[----:B------:R-:W-:-:S06]  /*5840*/  IADD3.X R41, PT, PT, R4, UR12, RZ, P3, !PT ;  /* 0x0000000c04297c10 */ /* 0x000fcc0009ffe4ff */
[----:B------:R0:W4:Y:S01]  /*5850*/  @P2 LDG.E.U8 R30, desc[UR18][R40.64] ;  /* 0x00000012281e2981 */ /* 0x000122000c1e1100 */
[----:B------:R-:W-:-:S03]  /*5860*/  ISETP.GE.AND P6, PT, R22, RZ, PT ;  /* 0x000000ff1600720c */ /* 0x000fc60003fc6270 */
[----:B------:R-:W-:Y:S01]  /*5870*/  STL [R1+0x430], R36 ;  /* 0x0004302401007387 */ /* 0x000fe20000100800 */
[----:B------:R-:W-:Y:S02]  /*5880*/  PRMT R12, RZ, 0x7610, R12 ;  /* 0x00007610ff0c7816 */ /* 0x000fe4000000000c */
[----:B------:R-:W-:Y:S01]  /*5890*/  PRMT R22, RZ, 0x7610, R22 ;  /* 0x00007610ff167816 */ /* 0x000fe20000000016 */
[----:B---3--:R1:W-:Y:S04]  /*58a0*/  STL [R1+0x8c], R63 ;  /* 0x00008c3f01007387 */ /* 0x0083e80000100800 */
[----:B-1----:R-:W3:Y:S04]  /*58b0*/  LDL.LU R63, [R1+0x69c] ;  /* 0x00069c00013f7983 */ /* 0x002ee80000300800 */
[----:B------:R-:W3:Y:S04]  /*58c0*/  LDL.LU R36, [R1+0x698] ;  /* 0x0006980001247983 */ /* 0x000ee80000300800 */
[----:B------:R-:W3:Y:S04]  /*58d0*/  LDL.LU R62, [R1+0x694] ;  /* 0x00069400013e7983 */ /* 0x000ee80000300800 */
[----:B--2---:R1:W-:Y:S02]  /*58e0*/  STL [R1+0x84], R10 ;  /* 0x0000840a01007387 */ /* 0x0043e40000100800 */
[----:B-1----:R-:W-:-:S02]  /*58f0*/  IMAD.MOV.U32 R10, RZ, RZ, R8 ;  /* 0x000000ffff0a7224 */ /* 0x002fc400078e0008 */
[----:B------:R-:W-:Y:S02]  /*5900*/  IMAD.MOV.U32 R8, RZ, RZ, R45 ;  /* 0x000000ffff087224 */ /* 0x000fe400078e002d */
[----:B------:R-:W-:Y:S01]  /*5910*/  IMAD.MOV.U32 R45, RZ, RZ, R15 ;  /* 0x000000ffff2d7224 */ /* 0x000fe200078e000f */
[----:B------:R-:W-:-:S03]  /*5920*/  SHF.R.U64 R15, R28, 0xd, RZ ;  /* 0x0000000d1c0f7819 */ /* 0x000fc600000012ff */
[----:B------:R-:W-:Y:S01]  /*5930*/  @!P6 IMAD.MOV R45, RZ, RZ, -R45 ;  /* 0x000000ffff2de224 */ /* 0x000fe200078e0a2d */
[----:B------:R-:W-:Y:S01]  /*5940*/  IADD3 R17, P6, PT, R5, UR5, RZ ;  /* 0x0000000505117c10 */ /* 0x000fe2000ffde0ff */
[----:B------:R0:W-:Y:S01]  /*5950*/  STL [R1+0x48c], R40 ;  /* 0x00048c2801007387 */ /* 0x0001e20000100800 */
[----:B------:R-:W-:Y:S01]  /*5960*/  LOP3.LUT P3, RZ, R15, 0x1, RZ, 0xc0, !PT ;  /* 0x000000010fff7812 */ /* 0x000fe2000786c0ff */
[----:B------:R-:W-:Y:S02]  /*5970*/  UIMAD UR5, UR8, 0x32, URZ ;  /* 0x00000032080578a4 */ /* 0x000fe4000f8e02ff */
[----:B------:R1:W-:Y:S01]  /*5980*/  STL [R1+0x488], R41 ;  /* 0x0004882901007387 */ /* 0x0003e20000100800 */
[----:B0-----:R-:W-:Y:S01]  /*5990*/  @P2 IMAD.MOV.U32 R40, RZ, RZ, R17 ;  /* 0x000000ffff282224 */ /* 0x001fe200078e0011 */
[----:B-1----:R-:W-:Y:S02]  /*59a0*/  IADD3.X R41, PT, PT, R6, UR12, RZ, P6, !PT ;  /* 0x0000000c06297c10 */ /* 0x002fe4000b7fe4ff */
[----:B------:R-:W-:Y:S01]  /*59b0*/  STL [R1+0x494], R17 ;  /* 0x0004941101007387 */ /* 0x000fe20000100800 */
[----:B------:R-:W-:-:S03]  /*59c0*/  USHF.R.S32.HI UR12, URZ, 0x1f, UR5 ;  /* 0x0000001fff0c7899 */ /* 0x000fc60008011405 */
[----:B------:R-:W-:Y:S04]  /*59d0*/  STL [R1+0x490], R41 ;  /* 0x0004902901007387 */ /* 0x000fe80000100800 */
[----:B----4-:R0:W-:Y:S04]  /*59e0*/  STL [R1+0x7c], R30 ;  /* 0x00007c1e01007387 */ /* 0x0101e80000100800 */
[----:B------:R1:W2:Y:S01]  /*59f0*/  @P2 LDG.E.U8 R12, desc[UR18][R40.64] ;  /* 0x00000012280c2981 */ /* 0x0002a2000c1e1100 */
[----:B0-----:R-:W-:-:S04]  /*5a00*/  IADD3 R30, P6, PT, R3, UR5, RZ ;  /* 0x00000005031e7c10 */ /* 0x001fc8000ffde0ff */
[----:B-1----:R-:W-:Y:S01]  /*5a10*/  IADD3.X R41, PT, PT, R4, UR12, RZ, P6, !PT ;  /* 0x0000000c04297c10 */ /* 0x002fe2000b7fe4ff */
[----:B------:R-:W-:-:S05]  /*5a20*/  @P3 IMAD.MOV.U32 R40, RZ, RZ, R30 ;  /* 0x000000ffff283224 */ /* 0x000fca00078e001e */
[----:B------:R-:W4:Y:S04]  /*5a30*/  @P3 LDG.E.U8 R22, desc[UR18][R40.64] ;  /* 0x0000001228163981 */ /* 0x000f28000c1e1100 */
[----:B------:R0:W-:Y:S01]  /*5a40*/  STL [R1+0x54c], R30 ;  /* 0x00054c1e01007387 */ /* 0x0001e20000100800 */
[----:B------:R-:W-:-:S04]  /*5a50*/  SHF.R.U64 R15, R28, 0x5, RZ ;  /* 0x000000051c0f7819 */ /* 0x000fc800000012ff */
[----:B------:R-:W-:Y:S02]  /*5a60*/  LOP3.LUT P2, RZ, R15, 0x1, RZ, 0xc0, !PT ;  /* 0x000000010fff7812 */ /* 0x000fe4000784c0ff */
[----:B------:R-:W-:Y:S01]  /*5a70*/  PRMT R82, RZ, 0x7610, R82 ;  /* 0x00007610ff527816 */ /* 0x000fe20000000052 */
[----:B0-----:R-:W-:Y:S02]  /*5a80*/  IMAD.MOV.U32 R30, RZ, RZ, R8 ;  /* 0x000000ffff1e7224 */ /* 0x001fe400078e0008 */
[----:B------:R-:W-:Y:S02]  /*5a90*/  IMAD.MOV.U32 R8, RZ, RZ, R9 ;  /* 0x000000ffff087224 */ /* 0x000fe400078e0009 */
[----:B------:R-:W-:Y:S02]  /*5aa0*/  IMAD.MOV.U32 R9, RZ, RZ, R44 ;  /* 0x000000ffff097224 */ /* 0x000fe400078e002c */
[----:B------:R-:W-:Y:S02]  /*5ab0*/  IMAD.MOV.U32 R44, RZ, RZ, R31 ;  /* 0x000000ffff2c7224 */ /* 0x000fe400078e001f */
[----:B------:R-:W-:Y:S01]  /*5ac0*/  IMAD.MOV.U32 R31, RZ, RZ, R38 ;  /* 0x000000ffff1f7224 */ /* 0x000fe200078e0026 */
[----:B------:R-:W-:-:S02]  /*5ad0*/  PRMT R21, RZ, 0x7610, R21 ;  /* 0x00007610ff157816 */ /* 0x000fc40000000015 */
[----:B------:R-:W-:Y:S02]  /*5ae0*/  PRMT R11, RZ, 0x7610, R11 ;  /* 0x00007610ff0b7816 */ /* 0x000fe4000000000b */
[----:B------:R-:W-:Y:S01]  /*5af0*/  PRMT R18, RZ, 0x7610, R18 ;  /* 0x00007610ff127816 */ /* 0x000fe20000000012 */
[----:B--2---:R0:W-:Y:S02]  /*5b00*/  STL [R1+0x80], R12 ;  /* 0x0000800c01007387 */ /* 0x0041e40000100800 */
[----:B0-----:R-:W-:Y:S02]  /*5b10*/  IADD3 R12, P6, PT, R5, UR5, RZ ;  /* 0x00000005050c7c10 */ /* 0x001fe4000ffde0ff */
[----:B------:R-:W-:Y:S02]  /*5b20*/  STL [R1+0x548], R41 ;  /* 0x0005482901007387 */ /* 0x000fe40000100800 */
[----:B------:R-:W-:Y:S02]  /*5b30*/  IADD3.X R17, PT, PT, R6, UR12, RZ, P6, !PT ;  /* 0x0000000c06117c10 */ /* 0x000fe4000b7fe4ff */
[----:B------:R-:W-:Y:S04]  /*5b40*/  STL [R1+0x554], R12 ;  /* 0x0005540c01007387 */ /* 0x000fe80000100800 */
[----:B------:R-:W-:Y:S04]  /*5b50*/  STL [R1+0x550], R17 ;  /* 0x0005501101007387 */ /* 0x000fe80000100800 */
[----:B----4-:R0:W-:Y:S02]  /*5b60*/  STL [R1+0x78], R22 ;  /* 0x0000781601007387 */ /* 0x0101e40000100800 */
[----:B0-----:R-:W0:Y:S01]  /*5b70*/  LDC R22, c[0x0][0x3a0] ;  /* 0x0000e800ff167b82 */ /* 0x001e220000000800 */
[----:B------:R-:W-:Y:S01]  /*5b80*/  UIMAD UR5, UR8, 0x3a, URZ ;  /* 0x0000003a080578a4 */ /* 0x000fe2000f8e02ff */
[----:B------:R-:W-:-:S02]  /*5b90*/  @P3 IMAD.MOV.U32 R40, RZ, RZ, R12 ;  /* 0x000000ffff283224 */ /* 0x000fc400078e000c */
[----:B------:R-:W-:Y:S01]  /*5ba0*/  @P3 IMAD.MOV.U32 R41, RZ, RZ, R17 ;  /* 0x000000ffff293224 */ /* 0x000fe200078e0011 */
[----:B------:R-:W-:Y:S02]  /*5bb0*/  USHF.R.S32.HI UR12, URZ, 0x1f, UR5 ;  /* 0x0000001fff0c7899 */ /* 0x000fe40008011405 */
[----:B------:R-:W-:Y:S02]  /*5bc0*/  IADD3 R38, P6, PT, R3, UR5, RZ ;  /* 0x0000000503267c10 */ /* 0x000fe4000ffde0ff */
[----:B------:R1:W2:Y:S01]  /*5bd0*/  @P3 LDG.E.U8 R82, desc[UR18][R40.64] ;  /* 0x0000001228523981 */ /* 0x0002a2000c1e1100 */
[----:B------:R-:W-:-:S04]  /*5be0*/  IADD3 R12, P3, PT, R5, UR5, RZ ;  /* 0x00000005050c7c10 */ /* 0x000fc8000ff7e0ff */
[----:B------:R-:W-:Y:S01]  /*5bf0*/  IADD3.X R17, PT, PT, R6, UR12, RZ, P3, !PT ;  /* 0x0000000c06117c10 */ /* 0x000fe20009ffe4ff */
[----:B------:R-:W-:Y:S01]  /*5c00*/  STL [R1+0x57c], R38 ;  /* 0x00057c2601007387 */ /* 0x000fe20000100800 */
[----:B-1----:R-:W-:Y:S01]  /*5c10*/  IADD3.X R41, PT, PT, R4, UR12, RZ, P6, !PT ;  /* 0x0000000c04297c10 */ /* 0x002fe2000b7fe4ff */
[----:B------:R-:W-:Y:S02]  /*5c20*/  @P2 IMAD.MOV.U32 R40, RZ, RZ, R38 ;  /* 0x000000ffff282224 */ /* 0x000fe400078e0026 */
[----:B------:R-:W-:Y:S01]  /*5c30*/  STL [R1+0x584], R12 ;  /* 0x0005840c01007387 */ /* 0x000fe20000100800 */
[----:B0-----:R-:W-:-:S03]  /*5c40*/  VIADD R15, R22, 0xfffffffc ;  /* 0xfffffffc160f7836 */ /* 0x001fc60000000000 */
[----:B------:R0:W-:Y:S01]  /*5c50*/  STL [R1+0x578], R41 ;  /* 0x0005782901007387 */ /* 0x0001e20000100800 */
[----:B------:R-:W-:-:S03]  /*5c60*/  UIMAD UR5, UR8, 0x3, URZ ;  /* 0x00000003080578a4 */ /* 0x000fc6000f8e02ff */
[----:B------:R1:W4:Y:S01]  /*5c70*/  @P2 LDG.E.U8 R21, desc[UR18][R40.64] ;  /* 0x0000001228152981 */ /* 0x000322000c1e1100 */
[----:B------:R-:W-:Y:S01]  /*5c80*/  ISETP.GE.U32.AND P3, PT, R15, 0x7fffffbd, PT ;  /* 0x7fffffbd0f00780c */ /* 0x000fe20003f66070 */
[----:B------:R-:W-:Y:S01]  /*5c90*/  USHF.R.S32.HI UR12, URZ, 0x1f, UR5 ;  /* 0x0000001fff0c7899 */ /* 0x000fe20008011405 */
[----:B-1----:R-:W-:Y:S02]  /*5ca0*/  @P2 IMAD.MOV.U32 R40, RZ, RZ, R12 ;  /* 0x000000ffff282224 */ /* 0x002fe400078e000c */
[----:B0-----:R-:W-:Y:S02]  /*5cb0*/  @P2 IMAD.MOV.U32 R41, RZ, RZ, R17 ;  /* 0x000000ffff292224 */ /* 0x001fe400078e0011 */
[----:B------:R-:W-:-:S03]  /*5cc0*/  IMAD.MOV.U32 R12, RZ, RZ, R44 ;  /* 0x000000ffff0c7224 */ /* 0x000fc600078e002c */
[----:B------:R0:W2:Y:S01]  /*5cd0*/  @P2 LDG.E.U8 R11, desc[UR18][R40.64] ;  /* 0x00000012280b2981 */ /* 0x0000a2000c1e1100 */
[----:B------:R-:W-:Y:S01]  /*5ce0*/  IADD3 R15, P2, PT, R3, UR5, RZ ;  /* 0x00000005030f7c10 */ /* 0x000fe2000ff5e0ff */
[----:B------:R-:W-:-:S03]  /*5cf0*/  IMAD.MOV.U32 R44, RZ, RZ, R16 ;  /* 0x000000ffff2c7224 */ /* 0x000fc600078e0010 */
[----:B------:R-:W-:Y:S01]  /*5d00*/  IADD3.X R16, PT, PT, R4, UR12, RZ, P2, !PT ;  /* 0x0000000c04107c10 */ /* 0x000fe200097fe4ff */
[----:B0-----:R-:W-:-:S04]  /*5d10*/  @!P3 IMAD.MOV.U32 R40, RZ, RZ, R15 ;  /* 0x000000ffff28b224 */ /* 0x001fc800078e000f */
[----:B------:R-:W-:-:S05]  /*5d20*/  @!P3 IMAD.MOV.U32 R41, RZ, RZ, R16 ;  /* 0x000000ffff29b224 */ /* 0x000fca00078e0010 */
[----:B------:R0:W3:Y:S01]  /*5d30*/  @!P3 LDG.E.U8 R18, desc[UR18][R40.64] ;  /* 0x000000122812b981 */ /* 0x0000e2000c1e1100 */
[----:B------:R-:W-:-:S03]  /*5d40*/  ISETP.GE.AND P4, PT, R26, RZ, PT ;  /* 0x000000ff1a00720c */ /* 0x000fc60003f86270 */
[----:B------:R1:W-:Y:S04]  /*5d50*/  STL [R1+0x580], R17 ;  /* 0x0005801101007387 */ /* 0x0003e80000100800 */
[----:B------:R-:W4:Y:S01]  /*5d60*/  LDL.LU R38, [R1+0x690] ;  /* 0x0006900001267983 */ /* 0x000f220000300800 */
[----:B-1----:R-:W-:-:S05]  /*5d70*/  VIADD R17, R22, 0xfffffff4 ;  /* 0xfffffff416117836 */ /* 0x002fca0000000000 */
[----:B------:R-:W-:Y:S01]  /*5d80*/  @!P4 IMAD.MOV R44, RZ, RZ, -R44 ;  /* 0x000000ffff2cc224 */ /* 0x000fe200078e0a2c */
[----:B------:R-:W-:Y:S02]  /*5d90*/  ISETP.GE.U32.AND P2, PT, R17, 0x7fffffb5, PT ;  /* 0x7fffffb51100780c */ /* 0x000fe40003f46070 */
[----:B------:R-:W-:Y:S02]  /*5da0*/  IADD3 R17, P4, PT, R5, UR5, RZ ;  /* 0x0000000505117c10 */ /* 0x000fe4000ff9e0ff */
[----:B------:R-:W-:-:S03]  /*5db0*/  PRMT R13, RZ, 0x7610, R13 ;  /* 0x00007610ff0d7816 */ /* 0x000fc6000000000d */
[----:B0-----:R-:W-:Y:S01]  /*5dc0*/  @!P3 IMAD.MOV.U32 R40, RZ, RZ, R17 ;  /* 0x000000ffff28b224 */ /* 0x001fe200078e0011 */
[----:B--2---:R-:W-:Y:S04]  /*5dd0*/  STL [R1+0x70], R11 ;  /* 0x0000700b01007387 */ /* 0x004fe80000100800 */
[----:B------:R-:W-:Y:S04]  /*5de0*/  STL [R1+0x620], R15 ;  /* 0x0006200f01007387 */ /* 0x000fe80000100800 */
[----:B------:R-:W-:Y:S04]  /*5df0*/  STL [R1+0x61c], R16 ;  /* 0x00061c1001007387 */ /* 0x000fe80000100800 */
[----:B---3--:R0:W-:Y:S02]  /*5e00*/  STL [R1+0x58], R18 ;  /* 0x0000581201007387 */ /* 0x0081e40000100800 */
[----:B0-----:R-:W-:-:S05]  /*5e10*/  IADD3.X R18, PT, PT, R6, UR12, RZ, P4, !PT ;  /* 0x0000000c06127c10 */ /* 0x001fca000a7fe4ff */
[----:B------:R-:W-:-:S05]  /*5e20*/  @!P3 IMAD.MOV.U32 R41, RZ, RZ, R18 ;  /* 0x000000ffff29b224 */ /* 0x000fca00078e0012 */
[----:B------:R0:W2:Y:S01]  /*5e30*/  @!P3 LDG.E.U8 R13, desc[UR18][R40.64] ;  /* 0x00000012280db981 */ /* 0x0000a2000c1e1100 */
[----:B------:R-:W-:Y:S01]  /*5e40*/  UIMAD UR5, UR8, 0xb, URZ ;  /* 0x0000000b080578a4 */ /* 0x000fe2000f8e02ff */
[----:B------:R-:W-:Y:S02]  /*5e50*/  IMAD.MOV.U32 R11, RZ, RZ, R8 ;  /* 0x000000ffff0b7224 */ /* 0x000fe400078e0008 */
[----:B------:R-:W-:Y:S01]  /*5e60*/  IMAD.MOV.U32 R8, RZ, RZ, R9 ;  /* 0x000000ffff087224 */ /* 0x000fe200078e0009 */
[----:B------:R-:W-:Y:S01]  /*5e70*/  USHF.R.S32.HI UR12, URZ, 0x1f, UR5 ;  /* 0x0000001fff0c7899 */ /* 0x000fe20008011405 */
[----:B------:R-:W-:Y:S01]  /*5e80*/  IMAD.MOV.U32 R9, RZ, RZ, R31 ;  /* 0x000000ffff097224 */ /* 0x000fe200078e001f */
[----:B------:R-:W-:Y:S01]  /*5e90*/  IADD3 R31, P4, PT, R3, UR5, RZ ;  /* 0x00000005031f7c10 */ /* 0x000fe2000ff9e0ff */
[----:B----4-:R1:W-:Y:S04]  /*5ea0*/  STL [R1+0x74], R21 ;  /* 0x0000741501007387 */ /* 0x0103e80000100800 */
[----:B------:R-:W-:Y:S01]  /*5eb0*/  STL [R1+0x628], R17 ;  /* 0x0006281101007387 */ /* 0x000fe20000100800 */
[----:B0-----:R-:W-:-:S03]  /*5ec0*/  IADD3.X R40, PT, PT, R4, UR12, RZ, P4, !PT ;  /* 0x0000000c04287c10 */ /* 0x001fc6000a7fe4ff */
[----:B------:R-:W-:Y:S04]  /*5ed0*/  STL [R1+0x624], R18 ;  /* 0x0006241201007387 */ /* 0x000fe80000100800 */
[----:B------:R-:W-:Y:S01]  /*5ee0*/  STL [R1+0x13c], R31 ;  /* 0x00013c1f01007387 */ /* 0x000fe20000100800 */
[----:B-1----:R-:W-:Y:S01]  /*5ef0*/  SHF.R.U32.HI R21, RZ, 0xc, R29 ;  /* 0x0000000cff157819 */ /* 0x002fe2000001161d */
[----:B------:R-:W-:Y:S01]  /*5f00*/  @!P2 IMAD.MOV.U32 R41, RZ, RZ, R40 ;  /* 0x000000ffff29a224 */ /* 0x000fe200078e0028 */
[----:B------:R-:W-:Y:S02]  /*5f10*/  PRMT R37, RZ, 0x7610, R37 ;  /* 0x00007610ff257816 */ /* 0x000fe40000000025 */
[----:B------:R-:W-:Y:S02]  /*5f20*/  LOP3.LUT P3, RZ, R21, 0x1, RZ, 0xc0, !PT ;  /* 0x0000000115ff7812 */ /* 0x000fe4000786c0ff */
[----:B------:R-:W-:Y:S01]  /*5f30*/  PRMT R14, RZ, 0x7610, R14 ;  /* 0x00007610ff0e7816 */ /* 0x000fe2000000000e */
[----:B--2---:R0:W-:Y:S04]  /*5f40*/  STL [R1+0x24], R13 ;  /* 0x0000240d01007387 */ /* 0x0041e80000100800 */
[----:B------:R1:W-:Y:S01]  /*5f50*/  STL [R1+0x138], R40 ;  /* 0x0001382801007387 */ /* 0x0003e20000100800 */
[----:B0-----:R-:W-:-:S02]  /*5f60*/  IMAD.MOV.U32 R13, RZ, RZ, R12 ;  /* 0x000000ffff0d7224 */ /* 0x001fc400078e000c */
[----:B------:R-:W-:Y:S02]  /*5f70*/  IMAD.MOV.U32 R12, RZ, RZ, R30 ;  /* 0x000000ffff0c7224 */ /* 0x000fe400078e001e */
[----:B------:R-:W-:Y:S01]  /*5f80*/  IMAD.MOV.U32 R30, RZ, RZ, R61 ;  /* 0x000000ffff1e7224 */ /* 0x000fe200078e003d */
[----:B------:R-:W-:Y:S01]  /*5f90*/  IADD3 R61, P4, PT, R5, UR5, RZ ;  /* 0x00000005053d7c10 */ /* 0x000fe2000ff9e0ff */
[----:B-1----:R-:W-:-:S03]  /*5fa0*/  @!P2 IMAD.MOV.U32 R40, RZ, RZ, R31 ;  /* 0x000000ffff28a224 */ /* 0x002fc600078e001f */
[----:B------:R-:W-:Y:S02]  /*5fb0*/  IADD3.X R21, PT, PT, R6, UR12, RZ, P4, !PT ;  /* 0x0000000c06157c10 */ /* 0x000fe4000a7fe4ff */
[----:B------:R0:W2:Y:S02]  /*5fc0*/  @!P2 LDG.E.U8 R37, desc[UR18][R40.64] ;  /* 0x000000122825a981 */ /* 0x0000a4000c1e1100 */
[----:B0-----:R-:W-:Y:S02]  /*5fd0*/  @!P2 IMAD.MOV.U32 R40, RZ, RZ, R61 ;  /* 0x000000ffff28a224 */ /* 0x001fe400078e003d */
[----:B------:R-:W-:-:S05]  /*5fe0*/  @!P2 IMAD.MOV.U32 R41, RZ, RZ, R21 ;  /* 0x000000ffff29a224 */ /* 0x000fca00078e0015 */
[----:B------:R-:W3:Y:S01]  /*5ff0*/  @!P2 LDG.E.U8 R14, desc[UR18][R40.64] ;  /* 0x00000012280ea981 */ /* 0x000ee2000c1e1100 */
[----:B------:R-:W-:-:S03]  /*6000*/  UIMAD UR5, UR8, 0x13, URZ ;  /* 0x00000013080578a4 */ /* 0x000fc6000f8e02ff */
[----:B------:R-:W-:Y:S04]  /*6010*/  STL [R1+0x144], R61 ;  /* 0x0001443d01007387 */ /* 0x000fe80000100800 */
[----:B------:R-:W4:Y:S04]  /*6020*/  LDL.LU R31, [R1+0x68c] ;  /* 0x00068c00011f7983 */ /* 0x000f280000300800 */
[----:B------:R-:W-:Y:S01]  /*6030*/  STL [R1+0x140], R21 ;  /* 0x0001401501007387 */ /* 0x000fe20000100800 */
[----:B------:R-:W-:Y:S01]  /*6040*/  USHF.R.S32.HI UR12, URZ, 0x1f, UR5 ;  /* 0x0000001fff0c7899 */ /* 0x000fe20008011405 */
[----:B------:R-:W-:-:S02]  /*6050*/  PRMT R93, RZ, 0x7610, R93 ;  /* 0x00007610ff5d7816 */ /* 0x000fc4000000005d */
[----:B------:R-:W-:Y:S02]  /*6060*/  ISETP.GE.AND P6, PT, R39, RZ, PT ;  /* 0x000000ff2700720c */ /* 0x000fe40003fc6270 */
[----:B------:R-:W-:Y:S01]  /*6070*/  PRMT R39, RZ, 0x7610, R39 ;  /* 0x00007610ff277816 */ /* 0x000fe20000000027 */
[----:B--2---:R0:W-:Y:S02]  /*6080*/  STL [R1+0x68], R37 ;  /* 0x0000682501007387 */ /* 0x0041e40000100800 */
[----:B0-----:R-:W-:-:S05]  /*6090*/  IADD3 R37, P4, PT, R3, UR5, RZ ;  /* 0x0000000503257c10 */ /* 0x001fca000ff9e0ff */
[----:B------:R-:W-:Y:S04]  /*60a0*/  STL [R1+0x1bc], R37 ;  /* 0x0001bc2501007387 */ /* 0x000fe80000100800 */
[----:B---3--:R0:W-:Y:S01]  /*60b0*/  STL [R1+0x64], R14 ;  /* 0x0000640e01007387 */ /* 0x0081e20000100800 */
[----:B------:R-:W-:Y:S01]  /*60c0*/  IADD3.X R41, PT, PT, R4, UR12, RZ, P4, !PT ;  /* 0x0000000c04297c10 */ /* 0x000fe2000a7fe4ff */
[----:B------:R-:W-:-:S05]  /*60d0*/  @P3 IMAD.MOV.U32 R40, RZ, RZ, R37 ;  /* 0x000000ffff283224 */ /* 0x000fca00078e0025 */
[----:B------:R1:W2:Y:S01]  /*60e0*/  @P3 LDG.E.U8 R93, desc[UR18][R40.64] ;  /* 0x00000012285d3981 */ /* 0x0002a2000c1e1100 */
[----:B0-----:R-:W-:-:S04]  /*60f0*/  IADD3 R14, P2, PT, R5, UR5, RZ ;  /* 0x00000005050e7c10 */ /* 0x001fc8000ff5e0ff */
[----:B------:R-:W-:Y:S01]  /*6100*/  IADD3.X R61, PT, PT, R6, UR12, RZ, P2, !PT ;  /* 0x0000000c063d7c10 */ /* 0x000fe200097fe4ff */
[----:B------:R-:W-:Y:S01]  /*6110*/  STL [R1+0x1c4], R14 ;  /* 0x0001c40e01007387 */ /* 0x000fe20000100800 */
[----:B-1----:R-:W-:-:S03]  /*6120*/  @P3 IMAD.MOV.U32 R40, RZ, RZ, R14 ;  /* 0x000000ffff283224 */ /* 0x002fc600078e000e */
[----:B------:R0:W-:Y:S02]  /*6130*/  STL [R1+0x1b8], R41 ;  /* 0x0001b82901007387 */ /* 0x0001e40000100800 */
[----:B0-----:R-:W-:-:S05]  /*6140*/  @P3 IMAD.MOV.U32 R41, RZ, RZ, R61 ;  /* 0x000000ffff293224 */ /* 0x001fca00078e003d */
[----:B------:R0:W3:Y:S01]  /*6150*/  @P3 LDG.E.U8 R39, desc[UR18][R40.64] ;  /* 0x0000001228273981 */ /* 0x0000e2000c1e1100 */
        /* <DEDUP_REMOVED lines=19> */
[----:B------:R-:W-:Y:S02]  /*6290*/  IMAD.MOV.U32 R14, RZ, RZ, R13 ;  /* 0x000000ffff0e7224 */ /* 0x000fe400078e000d */
[----:B------:R-:W-:Y:S02]  /*62a0*/  IMAD.MOV.U32 R13, RZ, RZ, R12 ;  /* 0x000000ffff0d7224 */ /* 0x000fe400078e000c */
[----:B------:R-:W-:Y:S02]  /*62b0*/  IMAD.MOV.U32 R12, RZ, RZ, R7 ;  /* 0x000000ffff0c7224 */ /* 0x000fe400078e0007 */
[----:B------:R-:W-:Y:S02]  /*62c0*/  IMAD.MOV.U32 R7, RZ, RZ, R55 ;  /* 0x000000ffff077224 */ /* 0x000fe400078e0037 */
[----:B------:R-:W-:Y:S02]  /*62d0*/  IMAD.MOV.U32 R55, RZ, RZ, R43 ;  /* 0x000000ffff377224 */ /* 0x000fe400078e002b */
        /* <DEDUP_REMOVED lines=20> */
[----:B------:R-:W-:-:S05]  /*6420*/  IMAD.MOV.U32 R41, RZ, RZ, R39 ;  /* 0x000000ffff297224 */ /* 0x000fca00078e0027 */
[----:B------:R-:W-:Y:S02]  /*6430*/  @P3 LOP3.LUT R41, R41, R40, RZ, 0x3c, !PT ;  /* 0x0000002829293212 */ /* 0x000fe400078e3cff */
[----:B------:R-:W-:Y:S02]  /*6440*/  SHF.R.U64 R19, R28, 0x14, RZ ;  /* 0x000000141c137819 */ /* 0x000fe400000012ff */
[----:B------:R-:W-:Y:S02]  /*6450*/  PRMT R57, RZ, 0x7610, R57 ;  /* 0x00007610ff397816 */ /* 0x000fe40000000039 */
[----:B------:R-:W-:Y:S02]  /*6460*/  LOP3.LUT P2, RZ, R19, 0x1, RZ, 0xc0, !PT ;  /* 0x0000000113ff7812 */ /* 0x000fe4000784c0ff */
[----:B------:R-:W-:Y:S02]  /*6470*/  ISETP.GE.AND P4, PT, R42, RZ, PT ;  /* 0x000000ff2a00720c */ /* 0x000fe40003f86270 */
[----:B------:R-:W-:Y:S01]  /*6480*/  PRMT R42, RZ, 0x7610, R42 ;  /* 0x00007610ff2a7816 */ /* 0x000fe2000000002a */
[----:B--2---:R0:W-:Y:S04]  /*6490*/  STL [R1+0x6c], R58 ;  /* 0x00006c3a01007387 */ /* 0x0041e80000100800 */
[----:B0-----:R-:W2:Y:S04]  /*64a0*/  LDL.LU R58, [R1+0x678] ;  /* 0x00067800013a7983 */ /* 0x001ea80000300800 */
[----:B------:R0:W-:Y:S04]  /*64b0*/  STL [R1+0x43c], R39 ;  /* 0x00043c2701007387 */ /* 0x0001e80000100800 */
[----:B------:R1:W-:Y:S01]  /*64c0*/  STL [R1+0x438], R40 ;  /* 0x0004382801007387 */ /* 0x0003e20000100800 */
[----:B0-----:R-:W-:-:S02]  /*64d0*/  IMAD.MOV.U32 R39, RZ, RZ, R14 ;  /* 0x000000ffff277224 */ /* 0x001fc400078e000e */
[----:B------:R-:W-:Y:S01]  /*64e0*/  IMAD.MOV.U32 R14, RZ, RZ, R13 ;  /* 0x000000ffff0e7224 */ /* 0x000fe200078e000d */
[----:B-1----:R-:W-:Y:S01]  /*64f0*/  @P3 LOP3.LUT R40, R41, R40, RZ, 0x3c, !PT ;  /* 0x0000002829283212 */ /* 0x002fe200078e3cff */
[----:B------:R-:W-:Y:S01]  /*6500*/  IMAD.MOV.U32 R13, RZ, RZ, R55 ;  /* 0x000000ffff0d7224 */ /* 0x000fe200078e0037 */
[----:B------:R-:W-:Y:S02]  /*6510*/  IADD3 R55, P6, PT, R5, UR5, RZ ;  /* 0x0000000505377c10 */ /* 0x000fe4000ffde0ff */
[----:B------:R-:W-:Y:S02]  /*6520*/  @P3 LOP3.LUT R41, R41, R40, RZ, 0x3c, !PT ;  /* 0x0000002829293212 */ /* 0x000fe400078e3cff */
[----:B------:R-:W-:-:S03]  /*6530*/  IADD3.X R19, PT, PT, R6, UR12, RZ, P6, !PT ;  /* 0x0000000c06137c10 */ /* 0x000fc6000b7fe4ff */
[----:B------:R0:W2:Y:S02]  /*6540*/  @P3 LDG.E.U8 R57, desc[UR18][R40.64] ;  /* 0x0000001228393981 */ /* 0x0000a4000c1e1100 */
[----:B0-----:R-:W-:Y:S02]  /*6550*/  IMAD.MOV.U32 R41, RZ, RZ, R19 ;  /* 0x000000ffff297224 */ /* 0x001fe400078e0013 */
[----:B------:R-:W-:-:S05]  /*6560*/  @P3 IMAD.MOV.U32 R40, RZ, RZ, R55 ;  /* 0x000000ffff283224 */ /* 0x000fca00078e0037 */
[----:B------:R0:W3:Y:S01]  /*6570*/  @P3 LDG.E.U8 R42, desc[UR18][R40.64] ;  /* 0x00000012282a3981 */ /* 0x0000e2000c1e1100 */
[----:B------:R-:W-:-:S03]  /*6580*/  UIMAD UR5, UR8, 0x2b, URZ ;  /* 0x0000002b080578a4 */ /* 0x000fc6000f8e02ff */
[----:B------:R-:W-:Y:S01]  /*6590*/  STL [R1+0x444], R55 ;  /* 0x0004443701007387 */ /* 0x000fe20000100800 */
[----:B------:R-:W-:Y:S01]  /*65a0*/  USHF.R.S32.HI UR12, URZ, 0x1f, UR5 ;  /* 0x0000001fff0c7899 */ /* 0x000fe20008011405 */
[----:B------:R-:W-:Y:S02]  /*65b0*/  PRMT R56, RZ, 0x7610, R56 ;  /* 0x00007610ff387816 */ /* 0x000fe40000000038 */
[----:B------:R-:W-:Y:S01]  /*65c0*/  PRMT R21, RZ, 0x7610, R21 ;  /* 0x00007610ff157816 */ /* 0x000fe20000000015 */
[----:B--2---:R1:W-:Y:S04]  /*65d0*/  STL [R1+0x54], R57 ;  /* 0x0000543901007387 */ /* 0x0043e80000100800 */
[----:B-1----:R-:W2:Y:S04]  /*65e0*/  LDL.LU R57, [R1+0x674] ;  /* 0x0006740001397983 */ /* 0x002ea80000300800 */
[----:B------:R1:W-:Y:S02]  /*65f0*/  STL [R1+0x440], R19 ;  /* 0x0004401301007387 */ /* 0x0003e40000100800 */
[----:B-1----:R-:W-:-:S04]  /*6600*/  IADD3 R19, P6, PT, R3, UR5, RZ ;  /* 0x0000000503137c10 */ /* 0x002fc8000ffde0ff */
[----:B0-----:R-:W-:Y:S01]  /*6610*/  IADD3.X R40, PT, PT, R4, UR12, RZ, P6, !PT ;  /* 0x0000000c04287c10 */ /* 0x001fe2000b7fe4ff */
[----:B------:R-:W-:Y:S01]  /*6620*/  STL [R1+0x49c], R19 ;  /* 0x00049c1301007387 */ /* 0x000fe20000100800 */
[----:B------:R-:W-:-:S03]  /*6630*/  IMAD.MOV.U32 R41, RZ, RZ, R19 ;  /* 0x000000ffff297224 */ /* 0x000fc600078e0013 */
[----:B---3--:R0:W-:Y:S02]  /*6640*/  STL [R1+0x50], R42 ;  /* 0x0000502a01007387 */ /* 0x0081e40000100800 */
[----:B------:R-:W-:Y:S02]  /*6650*/  @P2 LOP3.LUT R41, R41, R40, RZ, 0x3c, !PT ;  /* 0x0000002829292212 */ /* 0x000fe400078e3cff */
[----:B0-----:R-:W-:-:S05]  /*6660*/  IADD3 R42, P3, PT, R5, UR5, RZ ;  /* 0x00000005052a7c10 */ /* 0x001fca000ff7e0ff */
[----:B------:R-:W-:Y:S04]  /*6670*/  STL [R1+0x4a4], R42 ;  /* 0x0004a42a01007387 */ /* 0x000fe80000100800 */
[----:B------:R0:W-:Y:S01]  /*6680*/  STL [R1+0x498], R40 ;  /* 0x0004982801007387 */ /* 0x0001e20000100800 */
[----:B------:R-:W-:Y:S02]  /*6690*/  IADD3.X R55, PT, PT, R6, UR12, RZ, P3, !PT ;  /* 0x0000000c06377c10 */ /* 0x000fe40009ffe4ff */
[----:B0-----:R-:W-:-:S04]  /*66a0*/  @P2 LOP3.LUT R40, R41, R40, RZ, 0x3c, !PT ;  /* 0x0000002829282212 */ /* 0x001fc800078e3cff */
[----:B------:R-:W-:-:S05]  /*66b0*/  @P2 LOP3.LUT R41, R41, R40, RZ, 0x3c, !PT ;  /* 0x0000002829292212 */ /* 0x000fca00078e3cff */
[----:B------:R0:W3:Y:S02]  /*66c0*/  @P2 LDG.E.U8 R56, desc[UR18][R40.64] ;  /* 0x0000001228382981 */ /* 0x0000e4000c1e1100 */
[----:B0-----:R-:W-:Y:S02]  /*66d0*/  @P2 IMAD.MOV.U32 R40, RZ, RZ, R42 ;  /* 0x000000ffff282224 */ /* 0x001fe400078e002a */
[----:B------:R-:W-:-:S05]  /*66e0*/  @P2 IMAD.MOV.U32 R41, RZ, RZ, R55 ;  /* 0x000000ffff292224 */ /* 0x000fca00078e0037 */
[----:B------:R-:W2:Y:S01]  /*66f0*/  @P2 LDG.E.U8 R21, desc[UR18][R40.64] ;  /* 0x0000001228152981 */ /* 0x000ea2000c1e1100 */
[----:B------:R-:W-:Y:S01]  /*6700*/  SHF.R.U64 R19, R28, 0xc, RZ ;  /* 0x0000000c1c137819 */ /* 0x000fe200000012ff */
[----:B------:R-:W-:Y:S02]  /*6710*/  UIMAD UR5, UR8, 0x33, URZ ;  /* 0x00000033080578a4 */ /* 0x000fe4000f8e02ff */
[----:B------:R-:W-:Y:S01]  /*6720*/  STL [R1+0x4a0], R55 ;  /* 0x0004a03701007387 */ /* 0x000fe20000100800 */
[----:B------:R-:W-:Y:S01]  /*6730*/  LOP3.LUT P3, RZ, R19, 0x1, RZ, 0xc0, !PT ;  /* 0x0000000113ff7812 */ /* 0x000fe2000786c0ff */
[----:B------:R-:W-:Y:S01]  /*6740*/  USHF.R.S32.HI UR12, URZ, 0x1f, UR5 ;  /* 0x0000001fff0c7899 */ /* 0x000fe20008011405 */
[----:B------:R-:W-:Y:S01]  /*6750*/  IMAD.MOV.U32 R42, RZ, RZ, R20 ;  /* 0x000000ffff2a7224 */ /* 0x000fe200078e0014 */
[----:B------:R-:W-:Y:S01]  /*6760*/  PRMT R59, RZ, 0x7610, R59 ;  /* 0x00007610ff3b7816 */ /* 0x000fe2000000003b */
[----:B---3--:R0:W-:Y:S04]  /*6770*/  STL [R1+0x4c], R56 ;  /* 0x00004c3801007387 */ /* 0x0081e80000100800 */
[----:B0-----:R-:W3:Y:S04]  /*6780*/  LDL.LU R56, [R1+0x670] ;  /* 0x0006700001387983 */ /* 0x001ee80000300800 */
[----:B------:R-:W3:Y:S04]  /*6790*/  LDL.LU R55, [R1+0x66c] ;  /* 0x00066c0001377983 */ /* 0x000ee80000300800 */
[----:B--2---:R0:W-:Y:S02]  /*67a0*/  STL [R1+0x48], R21 ;  /* 0x0000481501007387 */ /* 0x0041e40000100800 */
[----:B0-----:R-:W-:-:S04]  /*67b0*/  IADD3 R21, P2, PT, R3, UR5, RZ ;  /* 0x0000000503157c10 */ /* 0x001fc8000ff5e0ff */
[----:B------:R-:W-:Y:S01]  /*67c0*/  IADD3.X R20, PT, PT, R4, UR12, RZ, P2, !PT ;  /* 0x0000000c04147c10 */ /* 0x000fe200097fe4ff */
[----:B------:R0:W-:Y:S04]  /*67d0*/  STL [R1+0x4d4], R21 ;  /* 0x0004d41501007387 */ /* 0x0001e80000100800 */
[----:B------:R1:W-:Y:S01]  /*67e0*/  STL [R1+0x4d0], R20 ;  /* 0x0004d01401007387 */ /* 0x0003e20000100800 */
[----:B0-----:R-:W-:-:S04]  /*67f0*/  @P3 LOP3.LUT R21, R21, R20, RZ, 0x3c, !PT ;  /* 0x0000001415153212 */ /* 0x001fc800078e3cff */
[----:B-1----:R-:W-:-:S04]  /*6800*/  @P3 LOP3.LUT R20, R21, R20, RZ, 0x3c, !PT ;  /* 0x0000001415143212 */ /* 0x002fc800078e3cff */
[----:B------:R-:W-:-:S05]  /*6810*/  @P3 LOP3.LUT R21, R21, R20, RZ, 0x3c, !PT ;  /* 0x0000001415153212 */ /* 0x000fca00078e3cff */
[----:B------:R0:W2:Y:S01]  /*6820*/  @P3 LDG.E.U8 R59, desc[UR18][R20.64] ;  /* 0x00000012143b3981 */ /* 0x0000a2000c1e1100 */
[----:B------:R-:W-:Y:S01]  /*6830*/  @!P4 IMAD.MOV R42, RZ, RZ, -R42 ;  /* 0x000000ffff2ac224 */ /* 0x000fe200078e0a2a */
        /* <DEDUP_REMOVED lines=19> */
[----:B------:R0:W-:Y:S01]  /*6970*/  STL [R1+0x504], R40 ;  /* 0x0005042801007387 */ /* 0x0001e20000100800 */
[----:B------:R-:W-:-:S03]  /*6980*/  VIADD R19, R22, 0xfffffffb ;  /* 0xfffffffb16137836 */ /* 0x000fc60000000000 */
[-C--:B------:R-:W-:Y:S01]  /*6990*/  @P2 LOP3.LUT R21, R21, R20.reuse, RZ, 0x3c, !PT ;  /* 0x0000001415152212 */ /* 0x080fe200078e3cff */
[----:B------:R1:W-:Y:S01]  /*69a0*/  STL [R1+0x500], R20 ;  /* 0x0005001401007387 */ /* 0x0003e20000100800 */
[----:B------:R-:W-:Y:S02]  /*69b0*/  ISETP.GE.U32.AND P3, PT, R19, 0x7fffffbc, PT ;  /* 0x7fffffbc1300780c */ /* 0x000fe40003f66070 */
[----:B------:R-:W-:Y:S02]  /*69c0*/  PRMT R19, RZ, 0x7610, R19 ;  /* 0x00007610ff137816 */ /* 0x000fe40000000013 */
[----:B0-----:R-:W-:Y:S02]  /*69d0*/  IADD3 R40, P4, PT, R5, UR5, RZ ;  /* 0x0000000505287c10 */ /* 0x001fe4000ff9e0ff */
[----:B-1----:R-:W-:-:S03]  /*69e0*/  @P2 LOP3.LUT R20, R21, R20, RZ, 0x3c, !PT ;  /* 0x0000001415142212 */ /* 0x002fc600078e3cff */
[----:B------:R-:W-:Y:S01]  /*69f0*/  STL [R1+0x50c], R40 ;  /* 0x00050c2801007387 */ /* 0x000fe20000100800 */
[----:B------:R-:W-:Y:S02]  /*6a00*/  @P2 LOP3.LUT R21, R21, R20, RZ, 0x3c, !PT ;  /* 0x0000001415152212 */ /* 0x000fe400078e3cff */
[----:B------:R-:W-:-:S03]  /*6a10*/  PRMT R26, RZ, 0x7610, R26 ;  /* 0x00007610ff1a7816 */ /* 0x000fc6000000001a */
[----:B------:R0:W3:Y:S02]  /*6a20*/  @P2 LDG.E.U8 R19, desc[UR18][R20.64] ;  /* 0x0000001214132981 */ /* 0x0000e4000c1e1100 */
[----:B0-----:R-:W-:Y:S02]  /*6a30*/  @P2 IMAD.MOV.U32 R20, RZ, RZ, R40 ;  /* 0x000000ffff142224 */ /* 0x001fe400078e0028 */
[----:B--2---:R0:W-:Y:S02]  /*6a40*/  STL [R1+0x38], R41 ;  /* 0x0000382901007387 */ /* 0x0041e40000100800 */
[----:B0-----:R-:W-:-:S05]  /*6a50*/  IADD3.X R41, PT, PT, R6, UR12, RZ, P4, !PT ;  /* 0x0000000c06297c10 */ /* 0x001fca000a7fe4ff */
[----:B------:R-:W-:-:S05]  /*6a60*/  @P2 IMAD.MOV.U32 R21, RZ, RZ, R41 ;  /* 0x000000ffff152224 */ /* 0x000fca00078e0029 */
[----:B------:R0:W2:Y:S01]  /*6a70*/  @P2 LDG.E.U8 R26, desc[UR18][R20.64] ;  /* 0x00000012141a2981 */ /* 0x0000a2000c1e1100 */
[----:B------:R-:W-:-:S03]  /*6a80*/  USHF.L.U32 UR5, UR8, 0x2, URZ ;  /* 0x0000000208057899 */ /* 0x000fc600080006ff */
[----:B------:R-:W-:Y:S01]  /*6a90*/  STL [R1+0x508], R41 ;  /* 0x0005082901007387 */ /* 0x000fe20000100800 */
[----:B------:R-:W-:Y:S01]  /*6aa0*/  USHF.R.S32.HI UR12, URZ, 0x1f, UR5 ;  /* 0x0000001fff0c7899 */ /* 0x000fe20008011405 */
[----:B------:R-:W-:Y:S02]  /*6ab0*/  ISETP.GE.AND P6, PT, R48, RZ, PT ;  /* 0x000000ff3000720c */ /* 0x000fe40003fc6270 */
[----:B------:R-:W-:Y:S02]  /*6ac0*/  PRMT R48, RZ, 0x7610, R48 ;  /* 0x00007610ff307816 */ /* 0x000fe40000000030 */
[----:B0-----:R-:W-:Y:S01]  /*6ad0*/  IADD3 R20, P2, PT, R5, UR5, RZ ;  /* 0x0000000505147c10 */ /* 0x001fe2000ff5e0ff */
[----:B---3--:R0:W-:Y:S02]  /*6ae0*/  STL [R1+0x30], R19 ;  /* 0x0000301301007387 */ /* 0x0081e40000100800 */
[----:B0-----:R-:W-:-:S04]  /*6af0*/  IADD3 R19, P4, PT, R3, UR5, RZ ;  /* 0x0000000503137c10 */ /* 0x001fc8000ff9e0ff */
[----:B------:R-:W-:Y:S01]  /*6b00*/  IADD3.X R21, PT, PT, R4, UR12, RZ, P4, !PT ;  /* 0x0000000c04157c10 */ /* 0x000fe2000a7fe4ff */
[----:B------:R-:W-:-:S04]  /*6b10*/  @!P3 IMAD.MOV.U32 R40, RZ, RZ, R19 ;  /* 0x000000ffff28b224 */ /* 0x000fc800078e0013 */
[----:B------:R-:W-:Y:S01]  /*6b20*/  @!P3 IMAD.MOV.U32 R41, RZ, RZ, R21 ;  /* 0x000000ffff29b224 */ /* 0x000fe200078e0015 */
[----:B------:R-:W-:-:S04]  /*6b30*/  PRMT R17, RZ, 0x7610, R17 ;  /* 0x00007610ff117816 */ /* 0x000fc80000000011 */
[----:B------:R0:W3:Y:S02]  /*6b40*/  @!P3 LDG.E.U8 R48, desc[UR18][R40.64] ;  /* 0x000000122830b981 */ /* 0x0000e4000c1e1100 */
[----:B0-----:R-:W-:Y:S02]  /*6b50*/  @!P3 IMAD.MOV.U32 R40, RZ, RZ, R20 ;  /* 0x000000ffff28b224 */ /* 0x001fe400078e0014 */
[----:B--2---:R0:W-:Y:S02]  /*6b60*/  STL [R1+0x2c], R26 ;  /* 0x00002c1a01007387 */ /* 0x0041e40000100800 */
[----:B0-----:R-:W-:Y:S01]  /*6b70*/  VIADD R26, R22, 0xfffffff3 ;  /* 0xfffffff3161a7836 */ /* 0x001fe20000000000 */
[----:B------:R-:W-:-:S05]  /*6b80*/  IADD3.X R22, PT, PT, R6, UR12, RZ, P2, !PT ;  /* 0x0000000c06167c10 */ /* 0x000fca00097fe4ff */
[----:B------:R-:W-:-:S05]  /*6b90*/  @!P3 IMAD.MOV.U32 R41, RZ, RZ, R22 ;  /* 0x000000ffff29b224 */ /* 0x000fca00078e0016 */
[----:B------:R-:W2:Y:S01]  /*6ba0*/  @!P3 LDG.E.U8 R17, desc[UR18][R40.64] ;  /* 0x000000122811b981 */ /* 0x000ea2000c1e1100 */
[----:B------:R-:W-:Y:S01]  /*6bb0*/  UIMAD UR5, UR8, 0xc, URZ ;  /* 0x0000000c080578a4 */ /* 0x000fe2000f8e02ff */
[----:B------:R-:W-:Y:S02]  /*6bc0*/  ISETP.GE.U32.AND P2, PT, R26, 0x7fffffb4, PT ;  /* 0x7fffffb41a00780c */ /* 0x000fe40003f46070 */
[----:B------:R-:W-:Y:S01]  /*6bd0*/  STL [R1+0x630], R19 ;  /* 0x0006301301007387 */ /* 0x000fe20000100800 */
[----:B------:R-:W-:-:S03]  /*6be0*/  USHF.R.S32.HI UR12, URZ, 0x1f, UR5 ;  /* 0x0000001fff0c7899 */ /* 0x000fc60008011405 */
[----:B------:R-:W-:Y:S04]  /*6bf0*/  STL [R1+0x62c], R21 ;  /* 0x00062c1501007387 */ /* 0x000fe80000100800 */
[----:B------:R0:W-:Y:S04]  /*6c00*/  STL [R1+0x638], R20 ;  /* 0x0006381401007387 */ /* 0x0001e80000100800 */
[----:B------:R-:W-:Y:S01]  /*6c10*/  STL [R1+0x634], R22 ;  /* 0x0006341601007387 */ /* 0x000fe20000100800 */
[----:B0-----:R-:W-:-:S04]  /*6c20*/  IADD3 R20, P3, PT, R3, UR5, RZ ;  /* 0x0000000503147c10 */ /* 0x001fc8000ff7e0ff */
[----:B------:R-:W-:Y:S01]  /*6c30*/  IADD3.X R21, PT, PT, R4, UR12, RZ, P3, !PT ;  /* 0x0000000c04157c10 */ /* 0x000fe20009ffe4ff */
[----:B------:R-:W-:Y:S01]  /*6c40*/  STL [R1+0x14c], R20 ;  /* 0x00014c1401007387 */ /* 0x000fe20000100800 */
[----:B------:R-:W-:Y:S02]  /*6c50*/  ISETP.GE.AND P4, PT, R49, RZ, PT ;  /* 0x000000ff3100720c */ /* 0x000fe40003f86270 */
[----:B------:R-:W-:Y:S01]  /*6c60*/  PRMT R19, RZ, 0x7610, R19 ;  /* 0x00007610ff137816 */ /* 0x000fe20000000013 */
[----:B------:R-:W-:Y:S01]  /*6c70*/  @!P2 IMAD.MOV.U32 R49, RZ, RZ, R21 ;  /* 0x000000ffff31a224 */ /* 0x000fe200078e0015 */
[----:B--2---:R-:W-:Y:S04]  /*6c80*/  STL [R1+0x34], R17 ;  /* 0x0000341101007387 */ /* 0x004fe80000100800 */
[----:B------:R-:W-:Y:S04]  /*6c90*/  STL [R1+0x148], R21 ;  /* 0x0001481501007387 */ /* 0x000fe80000100800 */
[----:B---3--:R0:W-:Y:S02]  /*6ca0*/  STL [R1+0x28], R48 ;  /* 0x0000283001007387 */ /* 0x0081e40000100800 */
[----:B0-----:R-:W-:-:S05]  /*6cb0*/  @!P2 IMAD.MOV.U32 R48, RZ, RZ, R20 ;  /* 0x000000ffff30a224 */ /* 0x001fca00078e0014 */
[----:B------:R0:W2:Y:S01]  /*6cc0*/  @!P2 LDG.E.U8 R19, desc[UR18][R48.64] ;  /* 0x000000123013a981 */ /* 0x0000a2000c1e1100 */
[----:B------:R-:W-:Y:S01]  /*6cd0*/  IMAD.MOV.U32 R41, RZ, RZ, R23 ;  /* 0x000000ffff297224 */ /* 0x000fe200078e0017 */
[----:B------:R-:W-:-:S03]  /*6ce0*/  SHF.R.U32.HI R23, RZ, 0xb, R29 ;  /* 0x0000000bff177819 */ /* 0x000fc6000001161d */
[----:B------:R-:W-:Y:S01]  /*6cf0*/  @!P6 IMAD.MOV R41, RZ, RZ, -R41 ;  /* 0x000000ffff29e224 */ /* 0x000fe200078e0a29 */
[----:B------:R-:W-:Y:S01]  /*6d00*/  IADD3 R17, P6, PT, R5, UR5, RZ ;  /* 0x0000000505117c10 */ /* 0x000fe2000ffde0ff */
[----:B------:R-:W-:Y:S01]  /*6d10*/  UIMAD UR5, UR8, 0x14, URZ ;  /* 0x00000014080578a4 */ /* 0x000fe2000f8e02ff */
[----:B------:R-:W-:-:S03]  /*6d20*/  LOP3.LUT P3, RZ, R23, 0x1, RZ, 0xc0, !PT ;  /* 0x0000000117ff7812 */ /* 0x000fc6000786c0ff */
[----:B------:R-:W-:Y:S01]  /*6d30*/  STL [R1+0x154], R17 ;  /* 0x0001541101007387 */ /* 0x000fe20000100800 */
[----:B0-----:R-:W-:Y:S01]  /*6d40*/  @!P2 IMAD.MOV.U32 R48, RZ, RZ, R17 ;  /* 0x000000ffff30a224 */ /* 0x001fe200078e0011 */
[----:B------:R-:W-:Y:S02]  /*6d50*/  PRMT R18, RZ, 0x7610, R18 ;  /* 0x00007610ff127816 */ /* 0x000fe40000000012 */
[----:B------:R-:W-:Y:S01]  /*6d60*/  PRMT R16, RZ, 0x7610, R16 ;  /* 0x00007610ff107816 */ /* 0x000fe20000000010 */
[----:B--2---:R0:W-:Y:S02]  /*6d70*/  STL [R1+0x20], R19 ;  /* 0x0000201301007387 */ /* 0x0041e40000100800 */
[----:B0-----:R-:W-:Y:S01]  /*6d80*/  IADD3.X R19, PT, PT, R6, UR12, RZ, P6, !PT ;  /* 0x0000000c06137c10 */ /* 0x001fe2000b7fe4ff */
[----:B------:R-:W-:Y:S02]  /*6d90*/  USHF.R.S32.HI UR12, URZ, 0x1f, UR5 ;  /* 0x0000001fff0c7899 */ /* 0x000fe40008011405 */
[----:B------:R-:W-:-:S02]  /*6da0*/  IADD3 R20, P6, PT, R3, UR5, RZ ;  /* 0x0000000503147c10 */ /* 0x000fc4000ffde0ff */
[----:B------:R-:W-:Y:S02]  /*6db0*/  @!P2 IMAD.MOV.U32 R49, RZ, RZ, R19 ;  /* 0x000000ffff31a224 */ /* 0x000fe400078e0013 */
[----:B------:R-:W-:Y:S02]  /*6dc0*/  IADD3.X R21, PT, PT, R4, UR12, RZ, P6, !PT ;  /* 0x0000000c04157c10 */ /* 0x000fe4000b7fe4ff */
[----:B------:R-:W-:Y:S01]  /*6dd0*/  IADD3 R17, P6, PT, R5, UR5, RZ ;  /* 0x0000000505117c10 */ /* 0x000fe2000ffde0ff */
[----:B------:R0:W2:Y:S04]  /*6de0*/  @!P2 LDG.E.U8 R92, desc[UR18][R48.64] ;  /* 0x00000012305ca981 */ /* 0x0000a8000c1e1100 */
[----:B------:R1:W-:Y:S01]  /*6df0*/  STL [R1+0x150], R19 ;  /* 0x0001501301007387 */ /* 0x0003e20000100800 */
[----:B0-----:R-:W-:-:S02]  /*6e00*/  @P3 IMAD.MOV.U32 R48, RZ, RZ, R20 ;  /* 0x000000ffff303224 */ /* 0x001fc400078e0014 */
[----:B------:R-:W-:Y:S01]  /*6e10*/  @P3 IMAD.MOV.U32 R49, RZ, RZ, R21 ;  /* 0x000000ffff313224 */ /* 0x000fe200078e0015 */
[----:B-1----:R-:W-:-:S04]  /*6e20*/  IADD3.X R19, PT, PT, R6, UR12, RZ, P6, !PT ;  /* 0x0000000c06137c10 */ /* 0x002fc8000b7fe4ff */
[----:B------:R0:W3:Y:S02]  /*6e30*/  @P3 LDG.E.U8 R18, desc[UR18][R48.64] ;  /* 0x0000001230123981 */ /* 0x0000e4000c1e1100 */
[----:B0-----:R-:W-:Y:S02]  /*6e40*/  @P3 IMAD.MOV.U32 R48, RZ, RZ, R17 ;  /* 0x000000ffff303224 */ /* 0x001fe400078e0011 */
[----:B------:R-:W-:-:S05]  /*6e50*/  @P3 IMAD.MOV.U32 R49, RZ, RZ, R19 ;  /* 0x000000ffff313224 */ /* 0x000fca00078e0013 */
[----:B------:R-:W4:Y:S01]  /*6e60*/  @P3 LDG.E.U8 R16, desc[UR18][R48.64] ;  /* 0x0000001230103981 */ /* 0x000f22000c1e1100 */
[----:B------:R-:W-:Y:S01]  /*6e70*/  SHF.R.U32.HI R23, RZ, 0x3, R29 ;  /* 0x00000003ff177819 */ /* 0x000fe2000001161d */
[----:B------:R-:W-:Y:S02]  /*6e80*/  UIMAD UR5, UR8, 0x1c, URZ ;  /* 0x0000001c080578a4 */ /* 0x000fe4000f8e02ff */
[----:B------:R-:W-:Y:S01]  /*6e90*/  STL [R1+0x1cc], R20 ;  /* 0x0001cc1401007387 */ /* 0x000fe20000100800 */
[----:B------:R-:W-:Y:S01]  /*6ea0*/  LOP3.LUT P2, RZ, R23, 0x1, RZ, 0xc0, !PT ;  /* 0x0000000117ff7812 */ /* 0x000fe2000784c0ff */
[----:B------:R-:W-:Y:S01]  /*6eb0*/  USHF.R.S32.HI UR12, URZ, 0x1f, UR5 ;  /* 0x0000001fff0c7899 */ /* 0x000fe20008011405 */
[----:B------:R-:W-:Y:S01]  /*6ec0*/  PRMT R15, RZ, 0x7610, R15 ;  /* 0x00007610ff0f7816 */ /* 0x000fe2000000000f */
[----:B--2---:R-:W-:Y:S04]  /*6ed0*/  STL [R1+0x654], R92 ;  /* 0x0006545c01007387 */ /* 0x004fe80000100800 */
[----:B------:R-:W-:Y:S04]  /*6ee0*/  STL [R1+0x1c8], R21 ;  /* 0x0001c81501007387 */ /* 0x000fe80000100800 */
[----:B------:R-:W-:Y:S04]  /*6ef0*/  STL [R1+0x1d4], R17 ;  /* 0x0001d41101007387 */ /* 0x000fe80000100800 */
[----:B------:R-:W-:Y:S04]  /*6f00*/  STL [R1+0x1d0], R19 ;  /* 0x0001d01301007387 */ /* 0x000fe80000100800 */
[----:B---3--:R0:W-:Y:S02]  /*6f10*/  STL [R1+0x18], R18 ;  /* 0x0000181201007387 */ /* 0x0081e40000100800 */
[----:B0-----:R-:W-:-:S04]  /*6f20*/  IADD3 R18, P6, PT, R3, UR5, RZ ;  /* 0x0000000503127c10 */ /* 0x001fc8000ffde0ff */
[----:B------:R-:W-:Y:S01]  /*6f30*/  IADD3.X R19, PT, PT, R4, UR12, RZ, P6, !PT ;  /* 0x0000000c04137c10 */ /* 0x000fe2000b7fe4ff */
[----:B------:R-:W-:Y:S04]  /*6f40*/  STL [R1+0x3ec], R18 ;  /* 0x0003ec1201007387 */ /* 0x000fe80000100800 */
[----:B----4-:R0:W-:Y:S01]  /*6f50*/  STL [R1+0x14], R16 ;  /* 0x0000141001007387 */ /* 0x0101e20000100800 */
[----:B------:R-:W-:Y:S02]  /*6f60*/  @P2 IMAD.MOV.U32 R48, RZ, RZ, R18 ;  /* 0x000000ffff302224 */ /* 0x000fe400078e0012 */
[----:B------:R-:W-:-:S05]  /*6f70*/  @P2 IMAD.MOV.U32 R49, RZ, RZ, R19 ;  /* 0x000000ffff312224 */ /* 0x000fca00078e0013 */
[----:B------:R1:W2:Y:S01]  /*6f80*/  @P2 LDG.E.U8 R91, desc[UR18][R48.64] ;  /* 0x00000012305b2981 */ /* 0x0002a2000c1e1100 */
[----:B0-----:R-:W-:-:S04]  /*6f90*/  IADD3 R16, P3, PT, R5, UR5, RZ ;  /* 0x0000000505107c10 */ /* 0x001fc8000ff7e0ff */
[----:B------:R-:W-:Y:S01]  /*6fa0*/  IADD3.X R17, PT, PT, R6, UR12, RZ, P3, !PT ;  /* 0x0000000c06117c10 */ /* 0x000fe20009ffe4ff */
[----:B-1----:R-:W-:-:S04]  /*6fb0*/  @P2 IMAD.MOV.U32 R48, RZ, RZ, R16 ;  /* 0x000000ffff302224 */ /* 0x002fc800078e0010 */
[----:B------:R-:W-:-:S05]  /*6fc0*/  @P2 IMAD.MOV.U32 R49, RZ, RZ, R17 ;  /* 0x000000ffff312224 */ /* 0x000fca00078e0011 */
[----:B------:R0:W3:Y:S01]  /*6fd0*/  @P2 LDG.E.U8 R15, desc[UR18][R48.64] ;  /* 0x00000012300f2981 */ /* 0x0000e2000c1e1100 */
[----:B------:R-:W-:Y:S01]  /*6fe0*/  SHF.R.U64 R23, R28, 0x1b, RZ ;  /* 0x0000001b1c177819 */ /* 0x000fe200000012ff */
[----:B------:R-:W-:-:S03]  /*6ff0*/  UIMAD UR5, UR8, 0x24, URZ ;  /* 0x00000024080578a4 */ /* 0x000fc6000f8e02ff */
[----:B------:R-:W-:Y:S01]  /*7000*/  LOP3.LUT P3, RZ, R23, 0x1, RZ, 0xc0, !PT ;  /* 0x0000000117ff7812 */ /* 0x000fe2000786c0ff */
[----:B------:R1:W-:Y:S01]  /*7010*/  STL [R1+0x3f4], R16 ;  /* 0x0003f41001007387 */ /* 0x0003e20000100800 */
[----:B------:R-:W-:Y:S01]  /*7020*/  USHF.R.S32.HI UR12, URZ, 0x1f, UR5 ;  /* 0x0000001fff0c7899 */ /* 0x000fe20008011405 */
[----:B------:R-:W-:Y:S02]  /*7030*/  IMAD.MOV.U32 R40, RZ, RZ, R24 ;  /* 0x000000ffff287224 */ /* 0x000fe400078e0018 */
[----:B------:R-:W-:Y:S01]  /*7040*/  STL [R1+0x3e8], R19 ;  /* 0x0003e81301007387 */ /* 0x000fe20000100800 */
[----:B-1----:R-:W-:-:S03]  /*7050*/  IADD3 R16, P2, PT, R3, UR5, RZ ;  /* 0x0000000503107c10 */ /* 0x002fc6000ff5e0ff */
[----:B------:R1:W-:Y:S01]  /*7060*/  STL [R1+0x3f0], R17 ;  /* 0x0003f01101007387 */ /* 0x0003e20000100800 */
[----:B------:R-:W-:Y:S01]  /*7070*/  SHF.R.U64 R23, R28, 0x13, RZ ;  /* 0x000000131c177819 */ /* 0x000fe200000012ff */
[----:B------:R-:W-:Y:S01]  /*7080*/  @!P4 IMAD.MOV R40, RZ, RZ, -R40 ;  /* 0x000000ffff28c224 */ /* 0x000fe200078e0a28 */
[----:B------:R-:W-:Y:S01]  /*7090*/  PRMT R90, RZ, 0x7610, R90 ;  /* 0x00007610ff5a7816 */ /* 0x000fe2000000005a */
[----:B0-----:R-:W-:Y:S01]  /*70a0*/  @P3 IMAD.MOV.U32 R48, RZ, RZ, R16 ;  /* 0x000000ffff303224 */ /* 0x001fe200078e0010 */
[----:B-1----:R-:W-:Y:S02]  /*70b0*/  IADD3.X R17, PT, PT, R4, UR12, RZ, P2, !PT ;  /* 0x0000000c04117c10 */ /* 0x002fe400097fe4ff */
[----:B------:R-:W-:-:S03]  /*70c0*/  LOP3.LUT P2, RZ, R23, 0x1, RZ, 0xc0, !PT ;  /* 0x0000000117ff7812 */ /* 0x000fc6000784c0ff */
[----:B------:R-:W-:Y:S01]  /*70d0*/  @P3 IMAD.MOV.U32 R49, RZ, RZ, R17 ;  /* 0x000000ffff313224 */ /* 0x000fe200078e0011 */
[----:B------:R-:W-:-:S04]  /*70e0*/  PRMT R86, RZ, 0x7610, R86 ;  /* 0x00007610ff567816 */ /* 0x000fc80000000056 */
[----:B------:R0:W4:Y:S04]  /*70f0*/  @P3 LDG.E.U8 R90, desc[UR18][R48.64] ;  /* 0x00000012305a3981 */ /* 0x000128000c1e1100 */
[----:B--2---:R-:W-:Y:S04]  /*7100*/  STL [R1+0x658], R91 ;  /* 0x0006585b01007387 */ /* 0x004fe80000100800 */
[----:B------:R-:W-:Y:S04]  /*7110*/  STL [R1+0x44c], R16 ;  /* 0x00044c1001007387 */ /* 0x000fe80000100800 */
[----:B---3--:R1:W-:Y:S04]  /*7120*/  STL [R1+0x10], R15 ;  /* 0x0000100f01007387 */ /* 0x0083e80000100800 */
[----:B------:R2:W-:Y:S01]  /*7130*/  STL [R1+0x448], R17 ;  /* 0x0004481101007387 */ /* 0x0005e20000100800 */
[----:B-1----:R-:W-:Y:S01]  /*7140*/  IADD3 R15, P4, PT, R5, UR5, RZ ;  /* 0x00000005050f7c10 */ /* 0x002fe2000ff9e0ff */
[----:B------:R-:W-:-:S03]  /*7150*/  UIMAD UR5, UR8, 0x2c, URZ ;  /* 0x0000002c080578a4 */ /* 0x000fc6000f8e02ff */
[----:B------:R-:W-:Y:S01]  /*7160*/  IADD3.X R16, PT, PT, R6, UR12, RZ, P4, !PT ;  /* 0x0000000c06107c10 */ /* 0x000fe2000a7fe4ff */
[----:B------:R-:W-:Y:S02]  /*7170*/  USHF.R.S32.HI UR12, URZ, 0x1f, UR5 ;  /* 0x0000001fff0c7899 */ /* 0x000fe40008011405 */
[----:B--2---:R-:W-:Y:S01]  /*7180*/  IADD3 R17, P4, PT, R3, UR5, RZ ;  /* 0x0000000503117c10 */ /* 0x004fe2000ff9e0ff */
[----:B0-----:R-:W-:Y:S02]  /*7190*/  @P3 IMAD.MOV.U32 R48, RZ, RZ, R15 ;  /* 0x000000ffff303224 */ /* 0x001fe400078e000f */
[----:B------:R-:W-:Y:S01]  /*71a0*/  @P3 IMAD.MOV.U32 R49, RZ, RZ, R16 ;  /* 0x000000ffff313224 */ /* 0x000fe200078e0010 */
[----:B------:R-:W-:-:S04]  /*71b0*/  IADD3.X R18, PT, PT, R4, UR12, RZ, P4, !PT ;  /* 0x0000000c04127c10 */ /* 0x000fc8000a7fe4ff */
[----:B------:R0:W2:Y:S02]  /*71c0*/  @P3 LDG.E.U8 R86, desc[UR18][R48.64] ;  /* 0x0000001230563981 */ /* 0x0000a4000c1e1100 */
[----:B0-----:R-:W-:Y:S02]  /*71d0*/  @P2 IMAD.MOV.U32 R48, RZ, RZ, R17 ;  /* 0x000000ffff302224 */ /* 0x001fe400078e0011 */
[----:B------:R-:W-:-:S05]  /*71e0*/  @P2 IMAD.MOV.U32 R49, RZ, RZ, R18 ;  /* 0x000000ffff312224 */ /* 0x000fca00078e0012 */
[----:B------:R0:W3:Y:S01]  /*71f0*/  @P2 LDG.E.U8 R89, desc[UR18][R48.64] ;  /* 0x0000001230592981 */ /* 0x0000e2000c1e1100 */
[----:B------:R-:W-:-:S03]  /*7200*/  SHF.R.U64 R23, R28, 0xb, RZ ;  /* 0x0000000b1c177819 */ /* 0x000fc600000012ff */
[----:B------:R1:W-:Y:S01]  /*7210*/  STL [R1+0x454], R15 ;  /* 0x0004540f01007387 */ /* 0x0003e20000100800 */
[----:B------:R-:W-:-:S03]  /*7220*/  LOP3.LUT P3, RZ, R23, 0x1, RZ, 0xc0, !PT ;  /* 0x0000000117ff7812 */ /* 0x000fc6000786c0ff */
[----:B----4-:R-:W-:Y:S01]  /*7230*/  STL [R1+0x65c], R90 ;  /* 0x00065c5a01007387 */ /* 0x010fe20000100800 */
[----:B-1----:R-:W-:-:S03]  /*7240*/  IADD3 R15, P4, PT, R5, UR5, RZ ;  /* 0x00000005050f7c10 */ /* 0x002fc6000ff9e0ff */
[----:B------:R1:W-:Y:S01]  /*7250*/  STL [R1+0x450], R16 ;  /* 0x0004501001007387 */ /* 0x0003e20000100800 */
[----:B------:R-:W-:Y:S01]  /*7260*/  UIMAD UR5, UR8, 0x34, URZ ;  /* 0x00000034080578a4 */ /* 0x000fe2000f8e02ff */
[----:B------:R-:W-:Y:S02]  /*7270*/  PRMT R88, RZ, 0x7610, R88 ;  /* 0x00007610ff587816 */ /* 0x000fe40000000058 */
[----:B------:R4:W-:Y:S01]  /*7280*/  STL [R1+0x4ac], R17 ;  /* 0x0004ac1101007387 */ /* 0x0009e20000100800 */
[----:B0-----:R-:W-:Y:S01]  /*7290*/  @P2 IMAD.MOV.U32 R48, RZ, RZ, R15 ;  /* 0x000000ffff302224 */ /* 0x001fe200078e000f */
[----:B-1----:R-:W-:Y:S01]  /*72a0*/  IADD3.X R16, PT, PT, R6, UR12, RZ, P4, !PT ;  /* 0x0000000c06107c10 */ /* 0x002fe2000a7fe4ff */
[----:B------:R-:W-:Y:S02]  /*72b0*/  USHF.R.S32.HI UR12, URZ, 0x1f, UR5 ;  /* 0x0000001fff0c7899 */ /* 0x000fe40008011405 */
[----:B----4-:R-:W-:Y:S02]  /*72c0*/  IADD3 R17, P4, PT, R3, UR5, RZ ;  /* 0x0000000503117c10 */ /* 0x010fe4000ff9e0ff */
[----:B------:R-:W-:Y:S01]  /*72d0*/  @P2 IMAD.MOV.U32 R49, RZ, RZ, R16 ;  /* 0x000000ffff312224 */ /* 0x000fe200078e0010 */
[----:B------:R-:W-:-:S04]  /*72e0*/  ISETP.GE.AND P6, PT, R52, RZ, PT ;  /* 0x000000ff3400720c */ /* 0x000fc80003fc6270 */
[----:B------:R0:W4:Y:S01]  /*72f0*/  @P2 LDG.E.U8 R88, desc[UR18][R48.64] ;  /* 0x0000001230582981 */ /* 0x000122000c1e1100 */
[----:B------:R-:W-:Y:S02]  /*7300*/  PRMT R52, RZ, 0x7610, R52 ;  /* 0x00007610ff347816 */ /* 0x000fe40000000034 */
[----:B------:R-:W-:Y:S02]  /*7310*/  SHF.R.U64 R23, R28, 0x3, RZ ;  /* 0x000000031c177819 */ /* 0x000fe400000012ff */
[----:B------:R-:W-:Y:S01]  /*7320*/  PRMT R87, RZ, 0x7610, R87 ;  /* 0x00007610ff577816 */ /* 0x000fe20000000057 */
[----:B0-----:R-:W-:Y:S01]  /*7330*/  @P3 IMAD.MOV.U32 R48, RZ, RZ, R17 ;  /* 0x000000ffff303224 */ /* 0x001fe200078e0011 */
[----:B------:R-:W-:Y:S02]  /*7340*/  PRMT R84, RZ, 0x7610, R84 ;  /* 0x00007610ff547816 */ /* 0x000fe40000000054 */
[----:B------:R-:W-:Y:S02]  /*7350*/  PRMT R83, RZ, 0x7610, R83 ;  /* 0x00007610ff537816 */ /* 0x000fe40000000053 */
[----:B------:R-:W-:-:S02]  /*7360*/  PRMT R81, RZ, 0x7610, R81 ;  /* 0x00007610ff517816 */ /* 0x000fc40000000051 */
[----:B------:R-:W-:Y:S02]  /*7370*/  PRMT R85, RZ, 0x7610, R85 ;  /* 0x00007610ff557816 */ /* 0x000fe40000000055 */
[----:B------:R-:W-:Y:S02]  /*7380*/  PRMT R79, RZ, 0x7610, R79 ;  /* 0x00007610ff4f7816 */ /* 0x000fe4000000004f */
[----:B------:R-:W-:Y:S02]  /*7390*/  PRMT R78, RZ, 0x7610, R78 ;  /* 0x00007610ff4e7816 */ /* 0x000fe4000000004e */
[----:B------:R-:W-:Y:S02]  /*73a0*/  PRMT R77, RZ, 0x7610, R77 ;  /* 0x00007610ff4d7816 */ /* 0x000fe4000000004d */
[----:B------:R-:W-:Y:S01]  /*73b0*/  PRMT R76, RZ, 0x7610, R76 ;  /* 0x00007610ff4c7816 */ /* 0x000fe2000000004c */
[----:B------:R-:W-:Y:S01]  /*73c0*/  UIMAD UR13, UR8, 0x2d, URZ ;  /* 0x0000002d080d78a4 */ /* 0x000fe2000f8e02ff */
[----:B------:R-:W-:-:S03]  /*73d0*/  PRMT R72, RZ, 0x7610, R72 ;  /* 0x00007610ff487816 */ /* 0x000fc60000000048 */
[----:B------:R-:W-:Y:S01]  /*73e0*/  USHF.R.S32.HI UR17, URZ, 0x1f, UR13 ;  /* 0x0000001fff117899 */ /* 0x000fe2000801140d */
[----:B------:R-:W-:Y:S02]  /*73f0*/  PRMT R75, RZ, 0x7610, R75 ;  /* 0x00007610ff4b7816 */ /* 0x000fe4000000004b */
[----:B------:R-:W-:Y:S02]  /*7400*/  PRMT R73, RZ, 0x7610, R73 ;  /* 0x00007610ff497816 */ /* 0x000fe40000000049 */
[----:B------:R-:W-:Y:S02]  /*7410*/  PRMT R69, RZ, 0x7610, R69 ;  /* 0x00007610ff457816 */ /* 0x000fe40000000045 */
[----:B------:R-:W-:Y:S02]  /*7420*/  PRMT R68, RZ, 0x7610, R68 ;  /* 0x00007610ff447816 */ /* 0x000fe40000000044 */
[----:B------:R-:W-:Y:S02]  /*7430*/  PRMT R66, RZ, 0x7610, R66 ;  /* 0x00007610ff427816 */ /* 0x000fe40000000042 */
[----:B------:R-:W-:-:S02]  /*7440*/  PRMT R67, RZ, 0x7610, R67 ;  /* 0x00007610ff437816 */ /* 0x000fc40000000043 */
[----:B------:R-:W-:Y:S02]  /*7450*/  PRMT R64, RZ, 0x7610, R64 ;  /* 0x00007610ff407816 */ /* 0x000fe40000000040 */
[----:B------:R-:W-:Y:S02]  /*7460*/  PRMT R65, RZ, 0x7610, R65 ;  /* 0x00007610ff417816 */ /* 0x000fe40000000041 */
[----:B------:R-:W-:Y:S01]  /*7470*/  PRMT R63, RZ, 0x7610, R63 ;  /* 0x00007610ff3f7816 */ /* 0x000fe2000000003f */
[----:B--2---:R-:W-:Y:S04]  /*7480*/  STL [R1+0x660], R86 ;  /* 0x0006605601007387 */ /* 0x004fe80000100800 */
[----:B------:R0:W-:Y:S04]  /*7490*/  STL [R1+0x4a8], R18 ;  /* 0x0004a81201007387 */ /* 0x0001e80000100800 */
[----:B------:R1:W-:Y:S01]  /*74a0*/  STL [R1+0x4b4], R15 ;  /* 0x0004b40f01007387 */ /* 0x0003e20000100800 */
[----:B0-----:R-:W-:-:S03]  /*74b0*/  IADD3.X R18, PT, PT, R4, UR12, RZ, P4, !PT ;  /* 0x0000000c04127c10 */ /* 0x001fc6000a7fe4ff */
[----:B---3--:R0:W-:Y:S01]  /*74c0*/  STL [R1+0x664], R89 ;  /* 0x0006645901007387 */ /* 0x0081e20000100800 */
[----:B-1----:R-:W-:Y:S01]  /*74d0*/  IADD3 R15, P2, PT, R5, UR5, RZ ;  /* 0x00000005050f7c10 */ /* 0x002fe2000ff5e0ff */
[----:B------:R-:W-:Y:S02]  /*74e0*/  @P3 IMAD.MOV.U32 R49, RZ, RZ, R18 ;  /* 0x000000ffff313224 */ /* 0x000fe400078e0012 */
[----:B------:R1:W-:Y:S01]  /*74f0*/  STL [R1+0x4b0], R16 ;  /* 0x0004b01001007387 */ /* 0x0003e20000100800 */
[----:B0-----:R-:W0:Y:S03]  /*7500*/  LDC R89, c[0x0][0x3a0] ;  /* 0x0000e800ff597b82 */ /* 0x001e260000000800 */
[----:B------:R2:W3:Y:S01]  /*7510*/  @P3 LDG.E.U8 R52, desc[UR18][R48.64] ;  /* 0x0000001230343981 */ /* 0x0004e2000c1e1100 */
[----:B-1----:R-:W-:Y:S01]  /*7520*/  IADD3.X R16, PT, PT, R6, UR12, RZ, P2, !PT ;  /* 0x0000000c06107c10 */ /* 0x002fe200097fe4ff */
[----:B------:R-:W-:-:S02]  /*7530*/  UIMAD UR5, UR8, 0x3c, URZ ;  /* 0x0000003c080578a4 */ /* 0x000fc4000f8e02ff */
[----:B------:R-:W-:Y:S01]  /*7540*/  STL [R1+0x4e4], R17 ;  /* 0x0004e41101007387 */ /* 0x000fe20000100800 */
[----:B------:R-:W-:Y:S01]  /*7550*/  LOP3.LUT P2, RZ, R23, 0x1, RZ, 0xc0, !PT ;  /* 0x0000000117ff7812 */ /* 0x000fe2000784c0ff */
[----:B--2---:R-:W-:Y:S02]  /*7560*/  @P3 IMAD.MOV.U32 R48, RZ, RZ, R15 ;  /* 0x000000ffff303224 */ /* 0x004fe400078e000f */
[----:B------:R-:W-:Y:S01]  /*7570*/  @P3 IMAD.MOV.U32 R49, RZ, RZ, R16 ;  /* 0x000000ffff313224 */ /* 0x000fe200078e0010 */
[----:B------:R-:W-:Y:S01]  /*7580*/  STL [R1+0x4ec], R15 ;  /* 0x0004ec0f01007387 */ /* 0x000fe20000100800 */
[----:B------:R-:W-:Y:S01]  /*7590*/  USHF.R.S32.HI UR12, URZ, 0x1f, UR5 ;  /* 0x0000001fff0c7899 */ /* 0x000fe20008011405 */
[----:B------:R-:W-:Y:S02]  /*75a0*/  ISETP.GE.AND P4, PT, R39, RZ, PT ;  /* 0x000000ff2700720c */ /* 0x000fe40003f86270 */
[----:B------:R-:W-:Y:S01]  /*75b0*/  STL [R1+0x4e0], R18 ;  /* 0x0004e01201007387 */ /* 0x000fe20000100800 */
[----:B------:R-:W-:-:S03]  /*75c0*/  IMAD.MOV.U32 R39, RZ, RZ, R25 ;  /* 0x000000ffff277224 */ /* 0x000fc600078e0019 */
[----:B------:R1:W-:Y:S04]  /*75d0*/  STL [R1+0x4e8], R16 ;  /* 0x0004e81001007387 */ /* 0x0003e80000100800 */
[----:B------:R-:W2:Y:S01]  /*75e0*/  @P3 LDG.E.U8 R87, desc[UR18][R48.64] ;  /* 0x0000001230573981 */ /* 0x000ea2000c1e1100 */
[----:B------:R-:W-:Y:S01]  /*75f0*/  @!P6 IMAD.MOV R39, RZ, RZ, -R39 ;  /* 0x000000ffff27e224 */ /* 0x000fe200078e0a27 */
[----:B-1----:R-:W-:Y:S02]  /*7600*/  IADD3 R16, P3, PT, R3, UR5, RZ ;  /* 0x0000000503107c10 */ /* 0x002fe4000ff7e0ff */
[----:B------:R-:W-:Y:S02]  /*7610*/  IADD3 R15, P6, PT, R5, UR5, RZ ;  /* 0x00000005050f7c10 */ /* 0x000fe4000ffde0ff */
[----:B------:R-:W-:Y:S01]  /*7620*/  IADD3.X R17, PT, PT, R4, UR12, RZ, P3, !PT ;  /* 0x0000000c04117c10 */ /* 0x000fe20009ffe4ff */
[----:B0-----:R-:W-:Y:S01]  /*7630*/  VIADD R23, R89, 0xfffffffa ;  /* 0xfffffffa59177836 */ /* 0x001fe20000000000 */
[----:B------:R0:W-:Y:S01]  /*7640*/  STL [R1+0x514], R16 ;  /* 0x0005141001007387 */ /* 0x0001e20000100800 */
[----:B------:R-:W-:-:S02]  /*7650*/  @P2 IMAD.MOV.U32 R24, RZ, RZ, R16 ;  /* 0x000000ffff182224 */ /* 0x000fc400078e0010 */
[----:B------:R-:W-:Y:S01]  /*7660*/  @P2 IMAD.MOV.U32 R25, RZ, RZ, R17 ;  /* 0x000000ffff192224 */ /* 0x000fe200078e0011 */
[----:B------:R-:W-:Y:S01]  /*7670*/  UIMAD UR5, UR8, 0x5, URZ ;  /* 0x00000005080578a4 */ /* 0x000fe2000f8e02ff */
[----:B------:R-:W-:-:S03]  /*7680*/  ISETP.GE.U32.AND P3, PT, R23, 0x7fffffbb, PT ;  /* 0x7fffffbb1700780c */ /* 0x000fc60003f66070 */
[----:B------:R1:W2:Y:S01]  /*7690*/  @P2 LDG.E.U8 R84, desc[UR18][R24.64] ;  /* 0x0000001218542981 */ /* 0x0002a2000c1e1100 */
[----:B0-----:R-:W-:Y:S01]  /*76a0*/  IADD3.X R16, PT, PT, R6, UR12, RZ, P6, !PT ;  /* 0x0000000c06107c10 */ /* 0x001fe2000b7fe4ff */
[----:B------:R-:W-:Y:S02]  /*76b0*/  USHF.R.S32.HI UR12, URZ, 0x1f, UR5 ;  /* 0x0000001fff0c7899 */ /* 0x000fe40008011405 */
[----:B------:R-:W-:Y:S01]  /*76c0*/  IADD3 R23, P6, PT, R3, UR5, RZ ;  /* 0x0000000503177c10 */ /* 0x000fe2000ffde0ff */
[----:B-1----:R-:W-:Y:S02]  /*76d0*/  @P2 IMAD.MOV.U32 R24, RZ, RZ, R15 ;  /* 0x000000ffff182224 */ /* 0x002fe400078e000f */
[----:B------:R-:W-:Y:S02]  /*76e0*/  @P2 IMAD.MOV.U32 R25, RZ, RZ, R16 ;  /* 0x000000ffff192224 */ /* 0x000fe400078e0010 */
[----:B------:R-:W-:-:S03]  /*76f0*/  VIADD R26, R89, 0xfffffff2 ;  /* 0xfffffff2591a7836 */ /* 0x000fc60000000000 */
[----:B------:R0:W2:Y:S01]  /*7700*/  @P2 LDG.E.U8 R83, desc[UR18][R24.64] ;  /* 0x0000001218532981 */ /* 0x0000a2000c1e1100 */
[----:B------:R-:W-:Y:S01]  /*7710*/  @!P3 IMAD.MOV.U32 R48, RZ, RZ, R23 ;  /* 0x000000ffff30b224 */ /* 0x000fe200078e0017 */
[----:B------:R-:W-:Y:S02]  /*7720*/  ISETP.GE.U32.AND P2, PT, R26, 0x7fffffb3, PT ;  /* 0x7fffffb31a00780c */ /* 0x000fe40003f46070 */
[----:B0-----:R-:W-:Y:S02]  /*7730*/  IADD3.X R24, PT, PT, R4, UR12, RZ, P6, !PT ;  /* 0x0000000c04187c10 */ /* 0x001fe4000b7fe4ff */
[----:B------:R-:W-:Y:S01]  /*7740*/  IADD3 R25, P6, PT, R5, UR5, RZ ;  /* 0x0000000505197c10 */ /* 0x000fe2000ffde0ff */
[----:B------:R-:W-:Y:S02]  /*7750*/  UIMAD UR5, UR8, 0xd, URZ ;  /* 0x0000000d080578a4 */ /* 0x000fe4000f8e02ff */
[----:B------:R-:W-:Y:S01]  /*7760*/  @!P3 IMAD.MOV.U32 R49, RZ, RZ, R24 ;  /* 0x000000ffff31b224 */ /* 0x000fe200078e0018 */
[----:B------:R-:W-:Y:S01]  /*7770*/  IADD3.X R26, PT, PT, R6, UR12, RZ, P6, !PT ;  /* 0x0000000c061a7c10 */ /* 0x000fe2000b7fe4ff */
[----:B------:R-:W-:Y:S01]  /*7780*/  USHF.R.S32.HI UR12, URZ, 0x1f, UR5 ;  /* 0x0000001fff0c7899 */ /* 0x000fe20008011405 */
[----:B------:R0:W-:Y:S04]  /*7790*/  STL [R1+0x510], R17 ;  /* 0x0005101101007387 */ /* 0x0001e80000100800 */
[----:B------:R1:W2:Y:S04]  /*77a0*/  @!P3 LDG.E.U8 R81, desc[UR18][R48.64] ;  /* 0x000000123051b981 */ /* 0x0002a8000c1e1100 */
[----:B------:R4:W-:Y:S01]  /*77b0*/  STL [R1+0x51c], R15 ;  /* 0x00051c0f01007387 */ /* 0x0009e20000100800 */
[----:B0-----:R-:W-:Y:S01]  /*77c0*/  IADD3 R17, P6, PT, R3, UR5, RZ ;  /* 0x0000000503117c10 */ /* 0x001fe2000ffde0ff */
[----:B-1----:R-:W-:-:S02]  /*77d0*/  @!P3 IMAD.MOV.U32 R48, RZ, RZ, R25 ;  /* 0x000000ffff30b224 */ /* 0x002fc400078e0019 */
[----:B------:R-:W-:Y:S01]  /*77e0*/  @!P3 IMAD.MOV.U32 R49, RZ, RZ, R26 ;  /* 0x000000ffff31b224 */ /* 0x000fe200078e001a */
[----:B------:R0:W-:Y:S01]  /*77f0*/  STL [R1+0x518], R16 ;  /* 0x0005181001007387 */ /* 0x0001e20000100800 */
[----:B----4-:R-:W-:Y:S01]  /*7800*/  IMAD.MOV.U32 R15, RZ, RZ, R13 ;  /* 0x000000ffff0f7224 */ /* 0x010fe200078e000d */
[----:B------:R-:W-:Y:S01]  /*7810*/  IADD3.X R18, PT, PT, R4, UR12, RZ, P6, !PT ;  /* 0x0000000c04127c10 */ /* 0x000fe2000b7fe4ff */
[----:B------:R-:W-:Y:S01]  /*7820*/  IMAD.MOV.U32 R13, RZ, RZ, R12 ;  /* 0x000000ffff0d7224 */ /* 0x000fe200078e000c */
[----:B------:R1:W4:Y:S01]  /*7830*/  @!P3 LDG.E.U8 R85, desc[UR18][R48.64] ;  /* 0x000000123055b981 */ /* 0x000322000c1e1100 */
[----:B------:R-:W-:Y:S02]  /*7840*/  IMAD.MOV.U32 R12, RZ, RZ, R11 ;  /* 0x000000ffff0c7224 */ /* 0x000fe400078e000b */
[----:B------:R-:W-:Y:S02]  /*7850*/  IMAD.MOV.U32 R11, RZ, RZ, R30 ;  /* 0x000000ffff0b7224 */ /* 0x000fe400078e001e */
[----:B0-----:R-:W-:Y:S01]  /*7860*/  IMAD.MOV.U32 R16, RZ, RZ, R14 ;  /* 0x000000ffff107224 */ /* 0x001fe200078e000e */
[----:B------:R-:W-:-:S02]  /*7870*/  IADD3 R14, P3, PT, R5, UR5, RZ ;  /* 0x00000005050e7c10 */ /* 0x000fc4000ff7e0ff */
[----:B------:R-:W-:Y:S01]  /*7880*/  SHF.R.U32.HI R30, RZ, 0xa, R29 ;  /* 0x0000000aff1e7819 */ /* 0x000fe2000001161d */
[----:B-1----:R-:W-:Y:S01]  /*7890*/  @!P2 IMAD.MOV.U32 R48, RZ, RZ, R17 ;  /* 0x000000ffff30a224 */ /* 0x002fe200078e0011 */
[----:B------:R-:W-:Y:S01]  /*78a0*/  ISETP.GE.AND P6, PT, R16, RZ, PT ;  /* 0x000000ff1000720c */ /* 0x000fe20003fc6270 */
[----:B------:R-:W-:Y:S01]  /*78b0*/  @!P2 IMAD.MOV.U32 R49, RZ, RZ, R18 ;  /* 0x000000ffff31a224 */ /* 0x000fe200078e0012 */
[----:B------:R-:W-:Y:S01]  /*78c0*/  IADD3.X R16, PT, PT, R6, UR12, RZ, P3, !PT ;  /* 0x0000000c06107c10 */ /* 0x000fe20009ffe4ff */
[----:B------:R-:W-:Y:S01]  /*78d0*/  UIMAD UR5, UR8, 0x15, URZ ;  /* 0x00000015080578a4 */ /* 0x000fe2000f8e02ff */
[----:B------:R-:W-:Y:S01]  /*78e0*/  LOP3.LUT P3, RZ, R30, 0x1, RZ, 0xc0, !PT ;  /* 0x000000011eff7812 */ /* 0x000fe2000786c0ff */
[----:B------:R-:W-:Y:S01]  /*78f0*/  STL [R1+0x640], R23 ;  /* 0x0006401701007387 */ /* 0x000fe20000100800 */
[----:B------:R-:W-:Y:S01]  /*7900*/  IMAD.MOV.U32 R30, RZ, RZ, R27 ;  /* 0x000000ffff1e7224 */ /* 0x000fe200078e001b */
[----:B------:R-:W-:Y:S02]  /*7910*/  USHF.R.S32.HI UR12, URZ, 0x1f, UR5 ;  /* 0x0000001fff0c7899 */ /* 0x000fe40008011405 */
[----:B------:R-:W-:Y:S01]  /*7920*/  STL [R1+0x63c], R24 ;  /* 0x00063c1801007387 */ /* 0x000fe20000100800 */
[----:B------:R-:W-:-:S03]  /*7930*/  @!P4 IMAD.MOV R30, RZ, RZ, -R30 ;  /* 0x000000ffff1ec224 */ /* 0x000fc600078e0a1e */
[----:B------:R0:W2:Y:S04]  /*7940*/  @!P2 LDG.E.U8 R79, desc[UR18][R48.64] ;  /* 0x00000012304fa981 */ /* 0x0000a8000c1e1100 */
[----:B------:R-:W-:Y:S04]  /*7950*/  STL [R1+0x648], R25 ;  /* 0x0006481901007387 */ /* 0x000fe80000100800 */
[----:B------:R-:W-:Y:S01]  /*7960*/  STL [R1+0x644], R26 ;  /* 0x0006441a01007387 */ /* 0x000fe20000100800 */
[----:B0-----:R-:W-:Y:S02]  /*7970*/  @!P2 IMAD.MOV.U32 R48, RZ, RZ, R14 ;  /* 0x000000ffff30a224 */ /* 0x001fe400078e000e */
[----:B------:R-:W-:Y:S01]  /*7980*/  @!P2 IMAD.MOV.U32 R49, RZ, RZ, R16 ;  /* 0x000000ffff31a224 */ /* 0x000fe200078e0010 */
[----:B------:R0:W-:Y:S04]  /*7990*/  STL [R1+0x15c], R17 ;  /* 0x00015c1101007387 */ /* 0x0001e80000100800 */
[----:B------:R1:W-:Y:S04]  /*79a0*/  STL [R1+0x164], R14 ;  /* 0x0001640e01007387 */ /* 0x0003e80000100800 */
[----:B------:R1:W2:Y:S01]  /*79b0*/  @!P2 LDG.E.U8 R78, desc[UR18][R48.64] ;  /* 0x00000012304ea981 */ /* 0x0002a2000c1e1100 */
[----:B0-----:R-:W-:-:S03]  /*79c0*/  IADD3 R17, P4, PT, R3, UR5, RZ ;  /* 0x0000000503117c10 */ /* 0x001fc6000ff9e0ff */
[----:B------:R0:W-:Y:S01]  /*79d0*/  STL [R1+0x158], R18 ;  /* 0x0001581201007387 */ /* 0x0001e20000100800 */
[----:B-1----:R-:W-:-:S03]  /*79e0*/  IADD3 R14, P2, PT, R5, UR5, RZ ;  /* 0x00000005050e7c10 */ /* 0x002fc6000ff5e0ff */
[----:B------:R1:W-:Y:S01]  /*79f0*/  STL [R1+0x160], R16 ;  /* 0x0001601001007387 */ /* 0x0003e20000100800 */
[----:B------:R-:W-:Y:S02]  /*7a00*/  SHF.R.U64 R48, R28, 0x1a, RZ ;  /* 0x0000001a1c307819 */ /* 0x000fe400000012ff */
[----:B0-----:R-:W-:Y:S02]  /*7a10*/  IADD3.X R18, PT, PT, R4, UR12, RZ, P4, !PT ;  /* 0x0000000c04127c10 */ /* 0x001fe4000a7fe4ff */
[----:B-1----:R-:W-:-:S03]  /*7a20*/  IADD3.X R16, PT, PT, R6, UR12, RZ, P2, !PT ;  /* 0x0000000c06107c10 */ /* 0x002fc600097fe4ff */
[----:B------:R-:W-:Y:S01]  /*7a30*/  @P3 IMAD.MOV.U32 R49, RZ, RZ, R18 ;  /* 0x000000ffff313224 */ /* 0x000fe200078e0012 */
[----:B------:R-:W-:Y:S01]  /*7a40*/  LOP3.LUT P2, RZ, R48, 0x1, RZ, 0xc0, !PT ;  /* 0x0000000130ff7812 */ /* 0x000fe2000784c0ff */
[----:B------:R-:W-:Y:S01]  /*7a50*/  @P3 IMAD.MOV.U32 R48, RZ, RZ, R17 ;  /* 0x000000ffff303224 */ /* 0x000fe200078e0011 */
[----:B------:R-:W-:Y:S01]  /*7a60*/  SHF.R.U32.HI R27, RZ, 0x2, R29 ;  /* 0x00000002ff1b7819 */ /* 0x000fe2000001161d */
[----:B------:R-:W-:-:S03]  /*7a70*/  UIMAD UR5, UR8, 0x1d, URZ ;  /* 0x0000001d080578a4 */ /* 0x000fc6000f8e02ff */
[----:B------:R0:W2:Y:S01]  /*7a80*/  @P3 LDG.E.U8 R77, desc[UR18][R48.64] ;  /* 0x00000012304d3981 */ /* 0x0000a2000c1e1100 */
[----:B------:R-:W-:Y:S01]  /*7a90*/  LOP3.LUT P4, RZ, R27, 0x1, RZ, 0xc0, !PT ;  /* 0x000000011bff7812 */ /* 0x000fe2000788c0ff */
[----:B------:R-:W-:Y:S02]  /*7aa0*/  USHF.R.S32.HI UR16, URZ, 0x1f, UR5 ;  /* 0x0000001fff107899 */ /* 0x000fe40008011405 */
[----:B------:R1:W-:Y:S01]  /*7ab0*/  STL [R1+0x1dc], R17 ;  /* 0x0001dc1101007387 */ /* 0x0003e20000100800 */
[----:B------:R-:W-:Y:S02]  /*7ac0*/  @!P6 IMAD.MOV R32, RZ, RZ, -R32 ;  /* 0x000000ffff20e224 */ /* 0x000fe400078e0a20 */
[----:B0-----:R-:W-:Y:S02]  /*7ad0*/  @P3 IMAD.MOV.U32 R48, RZ, RZ, R14 ;  /* 0x000000ffff303224 */ /* 0x001fe400078e000e */
[----:B------:R-:W-:Y:S01]  /*7ae0*/  @P3 IMAD.MOV.U32 R49, RZ, RZ, R16 ;  /* 0x000000ffff313224 */ /* 0x000fe200078e0010 */
[----:B------:R-:W-:Y:S01]  /*7af0*/  STL [R1+0x1e4], R14 ;  /* 0x0001e40e01007387 */ /* 0x000fe20000100800 */
[----:B------:R-:W-:Y:S01]  /*7b00*/  UIMAD UR12, UR8, 0x25, URZ ;  /* 0x00000025080c78a4 */ /* 0x000fe2000f8e02ff */
[----:B-1----:R-:W-:-:S02]  /*7b10*/  IADD3 R17, P6, PT, R3, UR5, RZ ;  /* 0x0000000503117c10 */ /* 0x002fc4000ffde0ff */
[----:B------:R0:W-:Y:S04]  /*7b20*/  STL [R1+0x1d8], R18 ;  /* 0x0001d81201007387 */ /* 0x0001e80000100800 */
[----:B------:R1:W2:Y:S01]  /*7b30*/  @P3 LDG.E.U8 R76, desc[UR18][R48.64] ;  /* 0x00000012304c3981 */ /* 0x0002a2000c1e1100 */
[----:B------:R-:W-:Y:S01]  /*7b40*/  SHF.R.U64 R27, R28, 0x12, RZ ;  /* 0x000000121c1b7819 */ /* 0x000fe200000012ff */
[----:B0-----:R-:W-:Y:S01]  /*7b50*/  IMAD.MOV.U32 R18, RZ, RZ, R13 ;  /* 0x000000ffff127224 */ /* 0x001fe200078e000d */
[----:B------:R-:W-:Y:S01]  /*7b60*/  IADD3 R13, P3, PT, R5, UR5, RZ ;  /* 0x00000005050d7c10 */ /* 0x000fe2000ff7e0ff */
[----:B------:R-:W-:Y:S01]  /*7b70*/  USHF.R.S32.HI UR5, URZ, 0x1f, UR12 ;  /* 0x0000001fff057899 */ /* 0x000fe2000801140c */
[----:B------:R-:W-:Y:S01]  /*7b80*/  IADD3.X R20, PT, PT, R4, UR16, RZ, P6, !PT ;  /* 0x0000001004147c10 */ /* 0x000fe2000b7fe4ff */
[----:B------:R0:W-:Y:S01]  /*7b90*/  STL [R1+0x1e0], R16 ;  /* 0x0001e01001007387 */ /* 0x0001e20000100800 */
[----:B------:R-:W-:Y:S01]  /*7ba0*/  IADD3.X R14, PT, PT, R6, UR16, RZ, P3, !PT ;  /* 0x00000010060e7c10 */ /* 0x000fe20009ffe4ff */
[----:B-1----:R-:W-:Y:S01]  /*7bb0*/  @P4 IMAD.MOV.U32 R48, RZ, RZ, R17 ;  /* 0x000000ffff304224 */ /* 0x002fe200078e0011 */
[----:B------:R-:W-:Y:S01]  /*7bc0*/  LOP3.LUT P6, RZ, R27, 0x1, RZ, 0xc0, !PT ;  /* 0x000000011bff7812 */ /* 0x000fe200078cc0ff */
[----:B------:R-:W-:Y:S01]  /*7bd0*/  @P4 IMAD.MOV.U32 R49, RZ, RZ, R20 ;  /* 0x000000ffff314224 */ /* 0x000fe200078e0014 */
[----:B------:R1:W-:Y:S01]  /*7be0*/  STL [R1+0x3fc], R17 ;  /* 0x0003fc1101007387 */ /* 0x0003e20000100800 */
[----:B0-----:R-:W-:-:S03]  /*7bf0*/  IADD3 R16, P3, PT, R3, UR12, RZ ;  /* 0x0000000c03107c10 */ /* 0x001fc6000ff7e0ff */
[----:B------:R-:W-:Y:S01]  /*7c00*/  STL [R1+0x404], R13 ;  /* 0x0004040d01007387 */ /* 0x000fe20000100800 */
[----:B------:R-:W-:Y:S01]  /*7c10*/  IADD3.X R19, PT, PT, R4, UR5, RZ, P3, !PT ;  /* 0x0000000504137c10 */ /* 0x000fe20009ffe4ff */
[----:B-1----:R-:W-:Y:S01]  /*7c20*/  IMAD.MOV.U32 R17, RZ, RZ, R15 ;  /* 0x000000ffff117224 */ /* 0x002fe200078e000f */
[----:B------:R-:W-:Y:S01]  /*7c30*/  IADD3 R15, P3, PT, R3, UR13, RZ ;  /* 0x0000000d030f7c10 */ /* 0x000fe2000ff7e0ff */
[----:B------:R-:W-:Y:S04]  /*7c40*/  STL [R1+0x3f8], R20 ;  /* 0x0003f81401007387 */ /* 0x000fe80000100800 */
[----:B------:R-:W-:Y:S04]  /*7c50*/  STL [R1+0x400], R14 ;  /* 0x0004000e01007387 */ /* 0x000fe80000100800 */
[----:B------:R0:W2:Y:S04]  /*7c60*/  @P4 LDG.E.U8 R72, desc[UR18][R48.64] ;  /* 0x0000001230484981 */ /* 0x0000a8000c1e1100 */
[----:B------:R1:W-:Y:S01]  /*7c70*/  STL [R1+0x45c], R16 ;  /* 0x00045c1001007387 */ /* 0x0003e20000100800 */
[----:B0-----:R-:W-:-:S02]  /*7c80*/  @P2 IMAD.MOV.U32 R48, RZ, RZ, R16 ;  /* 0x000000ffff302224 */ /* 0x001fc400078e0010 */
[----:B------:R-:W-:Y:S01]  /*7c90*/  @P2 IMAD.MOV.U32 R49, RZ, RZ, R19 ;  /* 0x000000ffff312224 */ /* 0x000fe200078e0013 */
[----:B-1----:R-:W-:Y:S02]  /*7ca0*/  IADD3.X R16, PT, PT, R4, UR17, RZ, P3, !PT ;  /* 0x0000001104107c10 */ /* 0x002fe40009ffe4ff */
[----:B------:R-:W-:Y:S02]  /*7cb0*/  ISETP.GE.AND P3, PT, R18, RZ, PT ;  /* 0x000000ff1200720c */ /* 0x000fe40003f66270 */
[----:B------:R0:W2:Y:S01]  /*7cc0*/  @P2 LDG.E.U8 R75, desc[UR18][R48.64] ;  /* 0x00000012304b2981 */ /* 0x0000a2000c1e1100 */
[----:B------:R-:W-:Y:S01]  /*7cd0*/  SHF.R.U64 R27, R28, 0xa, RZ ;  /* 0x0000000a1c1b7819 */ /* 0x000fe200000012ff */
[----:B0-----:R-:W-:Y:S02]  /*7ce0*/  @P6 IMAD.MOV.U32 R48, RZ, RZ, R15 ;  /* 0x000000ffff306224 */ /* 0x001fe400078e000f */
[----:B------:R-:W-:Y:S01]  /*7cf0*/  @P6 IMAD.MOV.U32 R49, RZ, RZ, R16 ;  /* 0x000000ffff316224 */ /* 0x000fe200078e0010 */
[----:B------:R-:W-:Y:S04]  /*7d00*/  STL [R1+0x458], R19 ;  /* 0x0004581301007387 */ /* 0x000fe80000100800 */
[----:B------:R0:W2:Y:S01]  /*7d10*/  @P6 LDG.E.U8 R73, desc[UR18][R48.64] ;  /* 0x0000001230496981 */ /* 0x0000a2000c1e1100 */
[----:B------:R-:W-:-:S03]  /*7d20*/  UIMAD UR16, UR8, 0x35, URZ ;  /* 0x00000035081078a4 */ /* 0x000fc6000f8e02ff */
[----:B------:R-:W-:Y:S01]  /*7d30*/  STL [R1+0x4bc], R15 ;  /* 0x0004bc0f01007387 */ /* 0x000fe20000100800 */
[----:B0-----:R-:W-:Y:S02]  /*7d40*/  @P4 IMAD.MOV.U32 R48, RZ, RZ, R13 ;  /* 0x000000ffff304224 */ /* 0x001fe400078e000d */
[----:B------:R-:W-:Y:S01]  /*7d50*/  @P4 IMAD.MOV.U32 R49, RZ, RZ, R14 ;  /* 0x000000ffff314224 */ /* 0x000fe200078e000e */
[----:B------:R0:W-:Y:S01]  /*7d60*/  STL [R1+0x4b8], R16 ;  /* 0x0004b81001007387 */ /* 0x0001e20000100800 */
[----:B------:R-:W-:Y:S01]  /*7d70*/  @!P3 IMAD.MOV R33, RZ, RZ, -R33 ;  /* 0x000000ffff21b224 */ /* 0x000fe200078e0a21 */
[----:B------:R-:W-:Y:S02]  /*7d80*/  LOP3.LUT P3, RZ, R27, 0x1, RZ, 0xc0, !PT ;  /* 0x000000011bff7812 */ /* 0x000fe4000786c0ff */
[----:B------:R1:W2:Y:S01]  /*7d90*/  @P4 LDG.E.U8 R69, desc[UR18][R48.64] ;  /* 0x0000001230454981 */ /* 0x0002a2000c1e1100 */
[----:B------:R-:W-:Y:S01]  /*7da0*/  USHF.R.S32.HI UR21, URZ, 0x1f, UR16 ;  /* 0x0000001fff157899 */ /* 0x000fe20008011410 */
[----:B0-----:R-:W-:Y:S01]  /*7db0*/  IMAD.MOV.U32 R16, RZ, RZ, R11 ;  /* 0x000000ffff107224 */ /* 0x001fe200078e000b */
[----:B------:R-:W-:-:S04]  /*7dc0*/  IADD3 R11, P4, PT, R5, UR12, RZ ;  /* 0x0000000c050b7c10 */ /* 0x000fc8000ff9e0ff */
[----:B------:R-:W-:Y:S02]  /*7dd0*/  IADD3.X R13, PT, PT, R6, UR5, RZ, P4, !PT ;  /* 0x00000005060d7c10 */ /* 0x000fe4000a7fe4ff */
[----:B------:R-:W-:-:S04]  /*7de0*/  IADD3 R14, P4, PT, R3, UR16, RZ ;  /* 0x00000010030e7c10 */ /* 0x000fc8000ff9e0ff */
[----:B------:R-:W-:Y:S02]  /*7df0*/  IADD3.X R15, PT, PT, R4, UR21, RZ, P4, !PT ;  /* 0x00000015040f7c10 */ /* 0x000fe4000a7fe4ff */
[----:B------:R-:W-:Y:S01]  /*7e00*/  ISETP.GE.AND P4, PT, R17, RZ, PT ;  /* 0x000000ff1100720c */ /* 0x000fe20003f86270 */
[----:B-1----:R-:W-:Y:S02]  /*7e10*/  @P3 IMAD.MOV.U32 R48, RZ, RZ, R14 ;  /* 0x000000ffff303224 */ /* 0x002fe400078e000e */
[----:B------:R-:W-:Y:S01]  /*7e20*/  @P3 IMAD.MOV.U32 R49, RZ, RZ, R15 ;  /* 0x000000ffff313224 */ /* 0x000fe200078e000f */
[----:B------:R-:W-:Y:S01]  /*7e30*/  STL [R1+0x464], R11 ;  /* 0x0004640b01007387 */ /* 0x000fe20000100800 */
[----:B------:R-:W-:-:S03]  /*7e40*/  SHF.R.U64 R27, R28, 0x2, RZ ;  /* 0x000000021c1b7819 */ /* 0x000fc600000012ff */
[----:B------:R0:W2:Y:S01]  /*7e50*/  @P3 LDG.E.U8 R68, desc[UR18][R48.64] ;  /* 0x0000001230443981 */ /* 0x0000a2000c1e1100 */
[----:B------:R-:W-:-:S03]  /*7e60*/  UIMAD UR12, UR8, 0x3d, URZ ;  /* 0x0000003d080c78a4 */ /* 0x000fc6000f8e02ff */
[----:B------:R-:W-:Y:S01]  /*7e70*/  STL [R1+0x460], R13 ;  /* 0x0004600d01007387 */ /* 0x000fe20000100800 */
[----:B------:R-:W-:Y:S02]  /*7e80*/  @!P4 IMAD.MOV R34, RZ, RZ, -R34 ;  /* 0x000000ffff22c224 */ /* 0x000fe400078e0a22 */
[----:B0-----:R-:W-:Y:S02]  /*7e90*/  @P2 IMAD.MOV.U32 R48, RZ, RZ, R11 ;  /* 0x000000ffff302224 */ /* 0x001fe400078e000b */
[----:B------:R-:W-:Y:S01]  /*7ea0*/  @P2 IMAD.MOV.U32 R49, RZ, RZ, R13 ;  /* 0x000000ffff312224 */ /* 0x000fe200078e000d */
[----:B------:R0:W-:Y:S01]  /*7eb0*/  STL [R1+0x4f4], R14 ;  /* 0x0004f40e01007387 */ /* 0x0001e20000100800 */
[----:B------:R-:W-:-:S03]  /*7ec0*/  USHF.R.S32.HI UR22, URZ, 0x1f, UR12 ;  /* 0x0000001fff167899 */ /* 0x000fc6000801140c */
[----:B------:R1:W2:Y:S01]  /*7ed0*/  @P2 LDG.E.U8 R66, desc[UR18][R48.64] ;  /* 0x0000001230422981 */ /* 0x0002a2000c1e1100 */
[----:B------:R-:W-:Y:S01]  /*7ee0*/  LOP3.LUT P2, RZ, R27, 0x1, RZ, 0xc0, !PT ;  /* 0x000000011bff7812 */ /* 0x000fe2000784c0ff */
[----:B0-----:R-:W-:Y:S01]  /*7ef0*/  IMAD.MOV.U32 R14, RZ, RZ, R8 ;  /* 0x000000ffff0e7224 */ /* 0x001fe200078e0008 */
[----:B------:R-:W-:-:S04]  /*7f00*/  IADD3 R8, P4, PT, R5, UR13, RZ ;  /* 0x0000000d05087c10 */ /* 0x000fc8000ff9e0ff */
[----:B------:R-:W-:Y:S01]  /*7f10*/  IADD3.X R11, PT, PT, R6, UR17, RZ, P4, !PT ;  /* 0x00000011060b7c10 */ /* 0x000fe2000a7fe4ff */
[----:B------:R0:W-:Y:S01]  /*7f20*/  STL [R1+0x4f0], R15 ;  /* 0x0004f00f01007387 */ /* 0x0001e20000100800 */
[----:B------:R-:W-:Y:S01]  /*7f30*/  IADD3 R13, P4, PT, R3, UR12, RZ ;  /* 0x0000000c030d7c10 */ /* 0x000fe2000ff9e0ff */
[----:B------:R-:W-:Y:S01]  /*7f40*/  VIADD R27, R89, 0xfffffff9 ;  /* 0xfffffff9591b7836 */ /* 0x000fe20000000000 */
[----:B------:R-:W-:Y:S01]  /*7f50*/  UIMAD UR5, UR8, 0x6, URZ ;  /* 0x00000006080578a4 */ /* 0x000fe2000f8e02ff */
[----:B------:R-:W-:Y:S01]  /*7f60*/  PRMT R62, RZ, 0x7610, R62 ;  /* 0x00007610ff3e7816 */ /* 0x000fe2000000003e */
[----:B------:R-:W3:Y:S01]  /*7f70*/  S2R R92, SR_TID.X ;  /* 0x00000000005c7919 */ /* 0x000ee20000002100 */
[----:B------:R-:W-:Y:S01]  /*7f80*/  IMAD.MOV.U32 R86, RZ, RZ, R70 ;  /* 0x000000ffff567224 */ /* 0x000fe200078e0046 */
[----:B------:R-:W2:Y:S01]  /*7f90*/  LDCU UR17, c[0x0][0x3b0] ;  /* 0x00007600ff1177ac */ /* 0x000ea20008000800 */
[----:B0-----:R-:W-:Y:S01]  /*7fa0*/  IADD3.X R15, PT, PT, R4, UR22, RZ, P4, !PT ;  /* 0x00000016040f7c10 */ /* 0x001fe2000a7fe4ff */
[----:B-1----:R-:W-:Y:S01]  /*7fb0*/  @P2 IMAD.MOV.U32 R48, RZ, RZ, R13 ;  /* 0x000000ffff302224 */ /* 0x002fe200078e000d */
[----:B------:R-:W-:-:S03]  /*7fc0*/  ISETP.GE.AND P4, PT, R16, RZ, PT ;  /* 0x000000ff1000720c */ /* 0x000fc60003f86270 */
[----:B------:R-:W-:-:S05]  /*7fd0*/  @P2 IMAD.MOV.U32 R49, RZ, RZ, R15 ;  /* 0x000000ffff312224 */ /* 0x000fca00078e000f */
[----:B------:R0:W2:Y:S04]  /*7fe0*/  @P2 LDG.E.U8 R67, desc[UR18][R48.64] ;  /* 0x0000001230432981 */ /* 0x0000a8000c1e1100 */
[----:B------:R1:W-:Y:S01]  /*7ff0*/  STL [R1+0x4c4], R8 ;  /* 0x0004c40801007387 */ /* 0x0003e20000100800 */
[----:B0-----:R-:W-:Y:S02]  /*8000*/  @P6 IMAD.MOV.U32 R48, RZ, RZ, R8 ;  /* 0x000000ffff306224 */ /* 0x001fe400078e0008 */
[----:B------:R-:W-:Y:S01]  /*8010*/  @P6 IMAD.MOV.U32 R49, RZ, RZ, R11 ;  /* 0x000000ffff316224 */ /* 0x000fe200078e000b */
[----:B------:R0:W-:Y:S01]  /*8020*/  STL [R1+0x4c0], R11 ;  /* 0x0004c00b01007387 */ /* 0x0001e20000100800 */
[----:B------:R-:W-:Y:S01]  /*8030*/  @!P4 IMAD.MOV R35, RZ, RZ, -R35 ;  /* 0x000000ffff23c224 */ /* 0x000fe200078e0a23 */
[----:B------:R-:W-:-:S02]  /*8040*/  ISETP.GE.U32.AND P4, PT, R27, 0x7fffffba, PT ;  /* 0x7fffffba1b00780c */ /* 0x000fc40003f86070 */
[----:B------:R3:W2:Y:S01]  /*8050*/  @P6 LDG.E.U8 R64, desc[UR18][R48.64] ;  /* 0x0000001230406981 */ /* 0x0006a2000c1e1100 */
[----:B------:R-:W-:Y:S01]  /*8060*/  USHF.R.S32.HI UR13, URZ, 0x1f, UR5 ;  /* 0x0000001fff0d7899 */ /* 0x000fe20008011405 */
[----:B-1----:R-:W-:Y:S01]  /*8070*/  IMAD.MOV.U32 R8, RZ, RZ, R71 ;  /* 0x000000ffff087224 */ /* 0x002fe200078e0047 */
[----:B0-----:R-:W-:Y:S01]  /*8080*/  IADD3 R11, P6, PT, R5, UR16, RZ ;  /* 0x00000010050b7c10 */ /* 0x001fe2000ffde0ff */
[----:B------:R0:W-:Y:S01]  /*8090*/  STL [R1+0x524], R13 ;  /* 0x0005240d01007387 */ /* 0x0001e20000100800 */
[----:B------:R-:W-:Y:S01]  /*80a0*/  IMAD.MOV.U32 R91, RZ, RZ, R0 ;  /* 0x000000ffff5b7224 */ /* 0x000fe200078e0000 */
[----:B---3--:R-:W-:Y:S01]  /*80b0*/  LOP3.LUT R92, R92, 0x7f, RZ, 0xc0, !PT ;  /* 0x0000007f5c5c7812 */ /* 0x008fe200078ec0ff */
[----:B------:R-:W1:Y:S01]  /*80c0*/  LDCU UR16, c[0x0][0x3b0] ;  /* 0x00007600ff1077ac */ /* 0x000e620008000800 */
[----:B0-----:R-:W-:Y:S01]  /*80d0*/  IADD3.X R13, PT, PT, R6, UR21, RZ, P6, !PT ;  /* 0x00000015060d7c10 */ /* 0x001fe2000b7fe4ff */
[----:B------:R-:W-:Y:S01]  /*80e0*/  STL [R1+0x520], R15 ;  /* 0x0005200f01007387 */ /* 0x000fe20000100800 */
[----:B------:R-:W-:Y:S01]  /*80f0*/  IADD3 R71, P6, PT, R3, UR5, RZ ;  /* 0x0000000503477c10 */ /* 0x000fe2000ffde0ff */
[----:B------:R-:W0:Y:S03]  /*8100*/  LDCU UR21, c[0x0][0x3b0] ;  /* 0x00007600ff1577ac */ /* 0x000e260008000800 */
[----:B------:R-:W-:-:S02]  /*8110*/  IADD3.X R27, PT, PT, R4, UR13, RZ, P6, !PT ;  /* 0x0000000d041b7c10 */ /* 0x000fc4000b7fe4ff */
[----:B------:R-:W-:Y:S01]  /*8120*/  ISETP.GE.AND P6, PT, R14, RZ, PT ;  /* 0x000000ff0e00720c */ /* 0x000fe20003fc6270 */
[----:B------:R-:W-:Y:S02]  /*8130*/  @!P4 IMAD.MOV.U32 R48, RZ, RZ, R71 ;  /* 0x000000ffff30c224 */ /* 0x000fe400078e0047 */
[----:B------:R-:W-:-:S05]  /*8140*/  @!P4 IMAD.MOV.U32 R49, RZ, RZ, R27 ;  /* 0x000000ffff31c224 */ /* 0x000fca00078e001b */
[----:B------:R3:W2:Y:S05]  /*8150*/  @!P4 LDG.E.U8 R65, desc[UR18][R48.64] ;  /* 0x000000123041c981 */ /* 0x0006aa000c1e1100 */
[----:B------:R-:W-:Y:S02]  /*8160*/  @!P6 IMAD.MOV R36, RZ, RZ, -R36 ;  /* 0x000000ffff24e224 */ /* 0x000fe400078e0a24 */
[----:B---3--:R-:W-:Y:S02]  /*8170*/  @P3 IMAD.MOV.U32 R48, RZ, RZ, R11 ;  /* 0x000000ffff303224 */ /* 0x008fe400078e000b */
[----:B------:R-:W-:Y:S01]  /*8180*/  @P3 IMAD.MOV.U32 R49, RZ, RZ, R13 ;  /* 0x000000ffff313224 */ /* 0x000fe200078e000d */
[----:B------:R-:W-:-:S04]  /*8190*/  ISETP.GE.AND P6, PT, R10, RZ, PT ;  /* 0x000000ff0a00720c */ /* 0x000fc80003fc6270 */
[----:B------:R3:W2:Y:S01]  /*81a0*/  @P3 LDG.E.U8 R63, desc[UR18][R48.64] ;  /* 0x00000012303f3981 */ /* 0x0006a2000c1e1100 */
[----:B------:R-:W-:-:S03]  /*81b0*/  IADD3 R10, P3, PT, R5, UR12, RZ ;  /* 0x0000000c050a7c10 */ /* 0x000fc6000ff7e0ff */
[----:B------:R0:W-:Y:S02]  /*81c0*/  STL [R1+0x4fc], R11 ;  /* 0x0004fc0b01007387 */ /* 0x0001e40000100800 */
[----:B0-----:R-:W-:Y:S01]  /*81d0*/  IADD3.X R11, PT, PT, R6, UR22, RZ, P3, !PT ;  /* 0x00000016060b7c10 */ /* 0x001fe20009ffe4ff */
[----:B---3--:R-:W-:Y:S01]  /*81e0*/  @P2 IMAD.MOV.U32 R48, RZ, RZ, R10 ;  /* 0x000000ffff302224 */ /* 0x008fe200078e000a */
[----:B------:R-:W-:Y:S01]  /*81f0*/  STL [R1+0x4f8], R13 ;  /* 0x0004f80d01007387 */ /* 0x000fe20000100800 */
[----:B------:R-:W-:Y:S01]  /*8200*/  @!P6 IMAD.MOV R38, RZ, RZ, -R38 ;  /* 0x000000ffff26e224 */ /* 0x000fe200078e0a26 */
[----:B------:R-:W-:Y:S01]  /*8210*/  UIMAD UR12, UR8, 0xe, URZ ;  /* 0x0000000e080c78a4 */ /* 0x000fe2000f8e02ff */
[----:B------:R-:W-:Y:S01]  /*8220*/  @P2 IMAD.MOV.U32 R49, RZ, RZ, R11 ;  /* 0x000000ffff312224 */ /* 0x000fe200078e000b */
[----:B------:R-:W-:Y:S01]  /*8230*/  STL [R1+0x650], R71 ;  /* 0x0006504701007387 */ /* 0x000fe20000100800 */
[----:B------:R-:W0:Y:S03]  /*8240*/  LDCU UR22, c[0x0][0x3b0] ;  /* 0x00007600ff1677ac */ /* 0x000e260008000800 */
[----:B------:R3:W2:Y:S01]  /*8250*/  @P2 LDG.E.U8 R62, desc[UR18][R48.64] ;  /* 0x00000012303e2981 */ /* 0x0006a2000c1e1100 */
[----:B------:R-:W-:-:S02]  /*8260*/  ISETP.NE.AND P2, PT, R31, RZ, PT ;  /* 0x000000ff1f00720c */ /* 0x000fc40003f45270 */
[----:B------:R-:W-:Y:S01]  /*8270*/  LOP3.LUT R31, RZ, R31, RZ, 0x33, !PT ;  /* 0x0000001fff1f7212 */ /* 0x000fe200078e33ff */
[----:B------:R-:W-:Y:S04]  /*8280*/  STL [R1+0x64c], R27 ;  /* 0x00064c1b01007387 */ /* 0x000fe80000100800 */
[----:B------:R0:W-:Y:S01]  /*8290*/  STL [R1+0x52c], R10 ;  /* 0x00052c0a01007387 */ /* 0x0001e20000100800 */
[----:B------:R-:W-:-:S03]  /*82a0*/  SEL R7, R31, R7, !P2 ;  /* 0x000000071f077207 */ /* 0x000fc60005000000 */
[----:B------:R-:W-:Y:S01]  /*82b0*/  STL [R1+0x528], R11 ;  /* 0x0005280b01007387 */ /* 0x000fe20000100800 */
[C---:B0-----:R-:W-:Y:S02]  /*82c0*/  SEL R10, R31.reuse, R8, !P2 ;  /* 0x000000081f0a7207 */ /* 0x041fe40005000000 */
[C---:B------:R-:W-:Y:S02]  /*82d0*/  SEL R8, R31.reuse, R9, !P2 ;  /* 0x000000091f087207 */ /* 0x040fe40005000000 */
[C---:B------:R-:W-:Y:S01]  /*82e0*/  SEL R9, R31.reuse, R93, !P2 ;  /* 0x0000005d1f097207 */ /* 0x040fe20005000000 */
[----:B------:R-:W-:Y:S04]  /*82f0*/  STL [R1+0x2b0], R10 ;  /* 0x0002b00a01007387 */ /* 0x000fe80000100800 */
[----:B------:R0:W-:Y:S04]  /*8300*/  STL [R1+0x2ac], R8 ;  /* 0x0002ac0801007387 */ /* 0x0001e80000100800 */
[----:B------:R1:W-:Y:S01]  /*8310*/  STL [R1+0x2a8], R7 ;  /* 0x0002a80701007387 */ /* 0x0003e20000100800 */
[----:B0-----:R-:W-:-:S03]  /*8320*/  SEL R8, R31, R61, !P2 ;  /* 0x0000003d1f087207 */ /* 0x001fc60005000000 */
[----:B------:R0:W-:Y:S01]  /*8330*/  STL [R1+0x2a4], R9 ;  /* 0x0002a40901007387 */ /* 0x0001e20000100800 */
[----:B-1----:R-:W-:-:S03]  /*8340*/  SEL R7, R31, R60, !P2 ;  /* 0x0000003c1f077207 */ /* 0x002fc60005000000 */
[----:B------:R1:W-:Y:S01]  /*8350*/  STL [R1+0x2a0], R8 ;  /* 0x0002a00801007387 */ /* 0x0003e20000100800 */
[----:B------:R-:W-:-:S03]  /*8360*/  SEL R71, R31, R58, !P2 ;  /* 0x0000003a1f477207 */ /* 0x000fc60005000000 */
[----:B------:R-:W2:Y:S04]  /*8370*/  LDL.LU R90, [R1+0x17c] ;  /* 0x00017c00015a7983 */ /* 0x000ea80000300800 */
[----:B------:R0:W-:Y:S04]  /*8380*/  STL [R1+0x29c], R7 ;  /* 0x00029c0701007387 */ /* 0x0001e80000100800 */
[----:B------:R-:W2:Y:S04]  /*8390*/  LDL.LU R58, [R1+0x174] ;  /* 0x00017400013a7983 */ /* 0x000ea80000300800 */
[----:B------:R-:W4:Y:S01]  /*83a0*/  LDL.LU R60, [R1+0x170] ;  /* 0x00017000013c7983 */ /* 0x000f220000300800 */
[----:B------:R-:W-:-:S02]  /*83b0*/  ISETP.GE.AND P3, PT, R12, RZ, PT ;  /* 0x000000ff0c00720c */ /* 0x000fc40003f66270 */
[C---:B------:R-:W-:Y:S01]  /*83c0*/  SEL R23, R31.reuse, R51, !P2 ;  /* 0x000000331f177207 */ /* 0x040fe20005000000 */
[----:B------:R-:W-:Y:S01]  /*83d0*/  IMAD.MOV.U32 R51, RZ, RZ, R80 ;  /* 0x000000ffff337224 */ /* 0x000fe200078e0050 */
[C---:B------:R-:W-:Y:S01]  /*83e0*/  SEL R12, R31.reuse, R30, !P2 ;  /* 0x0000001e1f0c7207 */ /* 0x040fe20005000000 */
[----:B------:R-:W-:Y:S01]  /*83f0*/  IMAD.MOV.U32 R61, RZ, RZ, R2 ;  /* 0x000000ffff3d7224 */ /* 0x000fe200078e0002 */
[----:B------:R-:W-:Y:S01]  /*8400*/  SHF.R.U32.HI R30, RZ, 0x1, R29 ;  /* 0x00000001ff1e7819 */ /* 0x000fe2000001161d */
[----:B---3--:R-:W-:Y:S01]  /*8410*/  IMAD.MOV.U32 R48, RZ, RZ, R74 ;  /* 0x000000ffff307224 */ /* 0x008fe200078e004a */
[----:B------:R-:W-:Y:S01]  /*8420*/  SEL R27, R31, R57, !P2 ;  /* 0x000000391f1b7207 */ /* 0x000fe20005000000 */
[----:B------:R-:W3:Y:S04]  /*8430*/  LDL.LU R49, [R1+0x184] ;  /* 0x0001840001317983 */ /* 0x000ee80000300800 */
[----:B------:R-:W-:Y:S01]  /*8440*/  @!P3 IMAD.MOV R37, RZ, RZ, -R37 ;  /* 0x000000ffff25b224 */ /* 0x000fe200078e0a25 */
[----:B------:R-:W-:-:S02]  /*8450*/  IADD3 R80, P3, PT, R5, UR5, RZ ;  /* 0x0000000505507c10 */ /* 0x000fc4000ff7e0ff */
[C---:B------:R-:W-:Y:S02]  /*8460*/  SEL R25, R31.reuse, R56, !P2 ;  /* 0x000000381f197207 */ /* 0x040fe40005000000 */
[C---:B------:R-:W-:Y:S02]  /*8470*/  SEL R70, R31.reuse, R55, !P2 ;  /* 0x000000371f467207 */ /* 0x040fe40005000000 */
[C---:B------:R-:W-:Y:S02]  /*8480*/  SEL R26, R31.reuse, R54, !P2 ;  /* 0x000000361f1a7207 */ /* 0x040fe40005000000 */
[C---:B------:R-:W-:Y:S02]  /*8490*/  SEL R24, R31.reuse, R53, !P2 ;  /* 0x000000351f187207 */ /* 0x040fe40005000000 */
[C---:B------:R-:W-:Y:S02]  /*84a0*/  SEL R22, R31.reuse, R50, !P2 ;  /* 0x000000321f167207 */ /* 0x040fe40005000000 */
[----:B------:R-:W-:-:S02]  /*84b0*/  SEL R21, R31, R47, !P2 ;  /* 0x0000002f1f157207 */ /* 0x000fc40005000000 */
        /* <DEDUP_REMOVED lines=10> */
[C---:B0-----:R-:W-:Y:S02]  /*8560*/  SEL R9, R31.reuse, R34, !P2 ;  /* 0x000000221f097207 */ /* 0x041fe40005000000 */
[----:B-1----:R-:W-:-:S02]  /*8570*/  SEL R8, R31, R35, !P2 ;  /* 0x000000231f087207 */ /* 0x002fc40005000000 */
[C---:B------:R-:W-:Y:S02]  /*8580*/  SEL R93, R31.reuse, R36, !P2 ;  /* 0x000000241f5d7207 */ /* 0x040fe40005000000 */
[C---:B------:R-:W-:Y:S02]  /*8590*/  SEL R7, R31.reuse, R38, !P2 ;  /* 0x000000261f077207 */ /* 0x040fe40005000000 */
[C---:B------:R-:W-:Y:S02]  /*85a0*/  SEL R2, R31.reuse, R37, !P2 ;  /* 0x000000251f027207 */ /* 0x040fe40005000000 */
[----:B------:R-:W-:Y:S02]  /*85b0*/  SEL R0, R31, R59, !P2 ;  /* 0x0000003b1f007207 */ /* 0x000fe40005000000 */
[----:B------:R-:W-:Y:S02]  /*85c0*/  LOP3.LUT P2, RZ, R30, 0x1, RZ, 0xc0, !PT ;  /* 0x000000011eff7812 */ /* 0x000fe4000784c0ff */
[----:B------:R-:W-:-:S02]  /*85d0*/  SHF.R.U32.HI R30, RZ, 0x8, R29 ;  /* 0x00000008ff1e7819 */ /* 0x000fc4000001161d */
[----:B------:R-:W-:Y:S02]  /*85e0*/  IADD3.X R74, PT, PT, R6, UR13, RZ, P3, !PT ;  /* 0x0000000d064a7c10 */ /* 0x000fe40009ffe4ff */
[----:B------:R-:W-:Y:S01]  /*85f0*/  LOP3.LUT P6, RZ, R30, 0x1, RZ, 0xc0, !PT ;  /* 0x000000011eff7812 */ /* 0x000fe200078cc0ff */
[----:B------:R-:W-:Y:S01]  /*8600*/  @!P4 IMAD.MOV.U32 R30, RZ, RZ, R80 ;  /* 0x000000ffff1ec224 */ /* 0x000fe200078e0050 */
[----:B------:R-:W-:Y:S01]  /*8610*/  PRMT R46, RZ, 0x7610, R46 ;  /* 0x00007610ff2e7816 */ /* 0x000fe2000000002e */
[----:B------:R-:W-:Y:S01]  /*8620*/  @!P4 IMAD.MOV.U32 R31, RZ, RZ, R74 ;  /* 0x000000ffff1fc224 */ /* 0x000fe200078e004a */
[----:B------:R-:W-:-:S04]  /*8630*/  @!UP1 UIADD3 UR4, UPT, UPT, -UR4, 0x100000, URZ ;  /* 0x0010000004049890 */ /* 0x000fc8000fffe1ff */
[----:B------:R-:W-:Y:S02]  /*8640*/  @!UP1 USHF.L.U32 UR5, UR4, 0xb, URZ ;  /* 0x0000000b04059899 */ /* 0x000fe400080006ff */
[----:B------:R-:W-:Y:S02]  /*8650*/  @!UP1 USHF.L.U32 UR4, UR4, 0x1, URZ ;  /* 0x0000000104049899 */ /* 0x000fe400080006ff */
[----:B------:R-:W-:Y:S01]  /*8660*/  USHF.R.S32.HI UR13, URZ, 0x1f, UR12 ;  /* 0x0000001fff0d7899 */ /* 0x000fe2000801140c */
[----:B------:R0:W3:Y:S01]  /*8670*/  @!P4 LDG.E.U8 R46, desc[UR18][R30.64] ;  /* 0x000000121e2ec981 */ /* 0x0000e2000c1e1100 */
[----:B------:R-:W-:Y:S01]  /*8680*/  IADD3 R50, P4, PT, R3, UR12, RZ ;  /* 0x0000000c03327c10 */ /* 0x000fe2000ff9e0ff */
[----:B------:R-:W-:-:S03]  /*8690*/  VOTEU.ALL UP1, P0 ;  /* 0x0000000000ff7886 */ /* 0x000fc60000020000 */
[----:B------:R-:W-:Y:S01]  /*86a0*/  IADD3.X R47, PT, PT, R4, UR13, RZ, P4, !PT ;  /* 0x0000000d042f7c10 */ /* 0x000fe2000a7fe4ff */
[----:B------:R-:W-:Y:S03]  /*86b0*/  STL [R1+0x16c], R50 ;  /* 0x00016c3201007387 */ /* 0x000fe60000100800 */
[----:B------:R1:W0:Y:S01]  /*86c0*/  @!UP1 SYNCS.EXCH.64 URZ, [UR6+0xa008], UR4 ;  /* 0x00a0080406ff95b2 */ /* 0x0002220008000100 */
[----:B------:R-:W-:Y:S04]  /*86d0*/  STL [R1+0x168], R47 ;  /* 0x0001682f01007387 */ /* 0x000fe80000100800 */
[----:B--2---:R2:W-:Y:S04]  /*86e0*/  STS.U8 [R92+UR6], R58 ;  /* 0x0000003a5c007988 */ /* 0x0045e80008000006 */
[----:B----4-:R4:W-:Y:S01]  /*86f0*/  STS.U8 [R92+UR6+0x2000], R60 ;  /* 0x0020003c5c007988 */ /* 0x0109e20008000006 */
[----:B--2---:R-:W-:-:S03]  /*8700*/  IMAD.MOV.U32 R58, RZ, RZ, R91 ;  /* 0x000000ffff3a7224 */ /* 0x004fc600078e005b */
[----:B----4-:R-:W2:Y:S04]  /*8710*/  LDL.LU R60, [R1+0x120] ;  /* 0x00012000013c7983 */ /* 0x010ea80000300800 */
[----:B------:R-:W4:Y:S01]  /*8720*/  LDL.LU R91, [R1+0x108] ;  /* 0x00010800015b7983 */ /* 0x000f220000300800 */
[----:B------:R-:W-:-:S04]  /*8730*/  SHF.R.U32.HI R29, RZ, 0x9, R29 ;  /* 0x00000009ff1d7819 */ /* 0x000fc8000001161d */
[----:B------:R-:W-:Y:S01]  /*8740*/  LOP3.LUT P3, RZ, R29, 0x1, RZ, 0xc0, !PT ;  /* 0x000000011dff7812 */ /* 0x000fe2000786c0ff */
[----:B------:R-:W-:-:S05]  /*8750*/  VIADD R29, R89, 0xfffffff1 ;  /* 0xfffffff1591d7836 */ /* 0x000fca0000000000 */
[----:B------:R-:W-:Y:S02]  /*8760*/  ISETP.GE.U32.AND P4, PT, R29, 0x7fffffb2, PT ;  /* 0x7fffffb21d00780c */ /* 0x000fe40003f86070 */
[----:B------:R-:W-:Y:S01]  /*8770*/  IADD3 R29, P1, PT, R5, UR12, RZ ;  /* 0x0000000c051d7c10 */ /* 0x000fe2000ff3e0ff */
[----:B------:R0:W-:Y:S01]  /*8780*/  STS.U8 [R92+UR6+0x400], R61 ;  /* 0x0004003d5c007988 */ /* 0x0001e20008000006 */
[----:B------:R-:W-:Y:S01]  /*8790*/  PRMT R42, RZ, 0x7610, R42 ;  /* 0x00007610ff2a7816 */ /* 0x000fe2000000002a */
[----:B-1----:R-:W-:Y:S01]  /*87a0*/  UIMAD UR4, UR8, 0x16, URZ ;  /* 0x00000016080478a4 */ /* 0x002fe2000f8e02ff */
[----:B------:R-:W-:Y:S01]  /*87b0*/  IADD3.X R43, PT, PT, R6, UR13, RZ, P1, !PT ;  /* 0x0000000d062b7c10 */ /* 0x000fe20008ffe4ff */
[----:B------:R-:W-:Y:S01]  /*87c0*/  STL [R1+0x174], R29 ;  /* 0x0001741d01007387 */ /* 0x000fe20000100800 */
[----:B------:R-:W-:Y:S01]  /*87d0*/  PRMT R41, RZ, 0x7610, R41 ;  /* 0x00007610ff297816 */ /* 0x000fe20000000029 */
[----:B------:R-:W1:Y:S02]  /*87e0*/  LDCU UR12, c[0x0][0x3b0] ;  /* 0x00007600ff0c77ac */ /* 0x000e640008000800 */
[----:B------:R-:W-:Y:S02]  /*87f0*/  STL [R1+0x170], R43 ;  /* 0x0001702b01007387 */ /* 0x000fe40000100800 */
[----:B0-----:R-:W-:-:S02]  /*8800*/  @!P4 IMAD.MOV.U32 R30, RZ, RZ, R50 ;  /* 0x000000ffff1ec224 */ /* 0x001fc400078e0032 */
[----:B------:R-:W-:Y:S01]  /*8810*/  @!P4 IMAD.MOV.U32 R31, RZ, RZ, R47 ;  /* 0x000000ffff1fc224 */ /* 0x000fe200078e002f */
[----:B------:R0:W-:Y:S01]  /*8820*/  STS.U8 [R92+UR6+0x2400], R48 ;  /* 0x002400305c007988 */ /* 0x0001e20008000006 */
[----:B------:R-:W-:Y:S01]  /*8830*/  USHF.R.S32.HI UR5, URZ, 0x1f, UR4 ;  /* 0x0000001fff057899 */ /* 0x000fe20008011404 */
[----:B------:R-:W-:Y:S01]  /*8840*/  PRMT R40, RZ, 0x7610, R40 ;  /* 0x00007610ff287816 */ /* 0x000fe20000000028 */
[----:B------:R-:W1:Y:S01]  /*8850*/  LDCU UR13, c[0x0][0x3b0] ;  /* 0x00007600ff0d77ac */ /* 0x000e620008000800 */
[----:B------:R-:W4:Y:S04]  /*8860*/  LDL.LU R61, [R1+0x11c] ;  /* 0x00011c00013d7983 */ /* 0x000f280000300800 */
[----:B------:R1:W4:Y:S04]  /*8870*/  @!P4 LDG.E.U8 R42, desc[UR18][R30.64] ;  /* 0x000000121e2ac981 */ /* 0x000328000c1e1100 */
[----:B0-----:R-:W4:Y:S01]  /*8880*/  LDL.LU R48, [R1+0x110] ;  /* 0x0001100001307983 */ /* 0x001f220000300800 */
[----:B-1----:R-:W-:-:S02]  /*8890*/  @!P4 IMAD.MOV.U32 R30, RZ, RZ, R29 ;  /* 0x000000ffff1ec224 */ /* 0x002fc400078e001d */
[----:B------:R-:W-:Y:S01]  /*88a0*/  @!P4 IMAD.MOV.U32 R31, RZ, RZ, R43 ;  /* 0x000000ffff1fc224 */ /* 0x000fe200078e002b */
[----:B---3--:R0:W-:Y:S04]  /*88b0*/  STS.U8 [R92+UR6+0x800], R49 ;  /* 0x000800315c007988 */ /* 0x0081e80008000006 */
[----:B------:R1:W3:Y:S01]  /*88c0*/  @!P4 LDG.E.U8 R41, desc[UR18][R30.64] ;  /* 0x000000121e29c981 */ /* 0x0002e2000c1e1100 */
[----:B------:R-:W-:-:S03]  /*88d0*/  IADD3 R29, P4, PT, R3, UR4, RZ ;  /* 0x00000004031d7c10 */ /* 0x000fc6000ff9e0ff */
[----:B------:R1:W-:Y:S04]  /*88e0*/  STS.U8 [R92+UR6+0x2800], R51 ;  /* 0x002800335c007988 */ /* 0x0003e80008000006 */
[----:B0-----:R-:W3:Y:S01]  /*88f0*/  LDL.LU R49, [R1+0x10c] ;  /* 0x00010c0001317983 */ /* 0x001ee20000300800 */
[----:B-1----:R-:W-:-:S03]  /*8900*/  IADD3.X R30, PT, PT, R4, UR5, RZ, P4, !PT ;  /* 0x00000005041e7c10 */ /* 0x002fc6000a7fe4ff */
[----:B------:R-:W3:Y:S04]  /*8910*/  LDL.LU R50, [R1+0x118] ;  /* 0x0001180001327983 */ /* 0x000ee80000300800 */
[----:B------:R0:W-:Y:S04]  /*8920*/  STS.U8 [R92+UR6+0xc00], R86 ;  /* 0x000c00565c007988 */ /* 0x0001e80008000006 */
[----:B------:R-:W3:Y:S04]  /*8930*/  LDL.LU R51, [R1+0x114] ;  /* 0x0001140001337983 */ /* 0x000ee80000300800 */
[----:B------:R1:W-:Y:S04]  /*8940*/  STS.U8 [R92+UR6+0x2c00], R90 ;  /* 0x002c005a5c007988 */ /* 0x0003e80008000006 */
[----:B0-----:R-:W3:Y:S04]  /*8950*/  LDL.LU R86, [R1+0x100] ;  /* 0x0001000001567983 */ /* 0x001ee80000300800 */
[----:B------:R0:W-:Y:S04]  /*8960*/  STS.U8 [R92+UR6+0x1000], R58 ;  /* 0x0010003a5c007988 */ /* 0x0001e80008000006 */
[----:B-1----:R-:W3:Y:S04]  /*8970*/  LDL.LU R90, [R1+0xf8] ;  /* 0x0000f800015a7983 */ /* 0x002ee80000300800 */
[----:B------:R-:W-:Y:S04]  /*8980*/  STL [R1+0x34c], R29 ;  /* 0x00034c1d01007387 */ /* 0x000fe80000100800 */
[----:B------:R-:W-:Y:S04]  /*8990*/  STL [R1+0x204], R30 ;  /* 0x0002041e01007387 */ /* 0x000fe80000100800 */
[----:B0-----:R-:W3:Y:S04]  /*89a0*/  LDL.LU R58, [R1+0xf0] ;  /* 0x0000f000013a7983 */ /* 0x001ee80000300800 */
[----:B--2---:R-:W-:Y:S04]  /*89b0*/  STS.U8 [R92+UR6+0x3000], R60 ;  /* 0x0030003c5c007988 */ /* 0x004fe80008000006 */
[----:B----4-:R0:W-:Y:S04]  /*89c0*/  STS.U8 [R92+UR6+0x1400], R91 ;  /* 0x0014005b5c007988 */ /* 0x0101e80008000006 */
[----:B0-----:R-:W2:Y:S01]  /*89d0*/  LDL.LU R91, [R1+0xec] ;  /* 0x0000ec00015b7983 */ /* 0x001ea20000300800 */
[----:B------:R-:W-:-:S02]  /*89e0*/  @P3 IMAD.MOV.U32 R31, RZ, RZ, R30 ;  /* 0x000000ffff1f3224 */ /* 0x000fc400078e001e */
[----:B------:R-:W-:Y:S01]  /*89f0*/  @P3 IMAD.MOV.U32 R30, RZ, RZ, R29 ;  /* 0x000000ffff1e3224 */ /* 0x000fe200078e001d */
[----:B------:R-:W-:-:S04]  /*8a00*/  IADD3 R29, P4, PT, R5, UR4, RZ ;  /* 0x00000004051d7c10 */ /* 0x000fc8000ff9e0ff */
[----:B------:R0:W4:Y:S01]  /*8a10*/  @P3 LDG.E.U8 R40, desc[UR18][R30.64] ;  /* 0x000000121e283981 */ /* 0x000122000c1e1100 */
[----:B------:R-:W-:Y:S01]  /*8a20*/  PRMT R39, RZ, 0x7610, R39 ;  /* 0x00007610ff277816 */ /* 0x000fe20000000027 */
[----:B------:R-:W-:Y:S02]  /*8a30*/  UIMAD UR4, UR8, 0x1e, URZ ;  /* 0x0000001e080478a4 */ /* 0x000fe4000f8e02ff */
[----:B------:R-:W-:Y:S01]  /*8a40*/  STL [R1+0x354], R29 ;  /* 0x0003541d01007387 */ /* 0x000fe20000100800 */
[----:B0-----:R-:W-:-:S05]  /*8a50*/  IADD3.X R30, PT, PT, R6, UR5, RZ, P4, !PT ;  /* 0x00000005061e7c10 */ /* 0x001fca000a7fe4ff */
[----:B------:R0:W-:Y:S01]  /*8a60*/  STL [R1+0x350], R30 ;  /* 0x0003501e01007387 */ /* 0x0001e20000100800 */
[----:B------:R-:W-:Y:S01]  /*8a70*/  @P3 IMAD.MOV.U32 R31, RZ, RZ, R30 ;  /* 0x000000ffff1f3224 */ /* 0x000fe200078e001e */
[----:B------:R-:W-:Y:S02]  /*8a80*/  USHF.R.S32.HI UR5, URZ, 0x1f, UR4 ;  /* 0x0000001fff057899 */ /* 0x000fe40008011404 */
[----:B------:R-:W4:Y:S01]  /*8a90*/  LDL.LU R60, [R1+0xe8] ;  /* 0x0000e800013c7983 */ /* 0x000f220000300800 */
[----:B0-----:R-:W-:-:S05]  /*8aa0*/  @P3 IMAD.MOV.U32 R30, RZ, RZ, R29 ;  /* 0x000000ffff1e3224 */ /* 0x001fca00078e001d */
[----:B------:R0:W4:Y:S01]  /*8ab0*/  @P3 LDG.E.U8 R39, desc[UR18][R30.64] ;  /* 0x000000121e273981 */ /* 0x000122000c1e1100 */
[----:B------:R-:W-:-:S03]  /*8ac0*/  IADD3 R29, P3, PT, R3, UR4, RZ ;  /* 0x00000004031d7c10 */ /* 0x000fc6000ff7e0ff */
[----:B------:R1:W-:Y:S01]  /*8ad0*/  STS.U8 [R92+UR6+0x3400], R61 ;  /* 0x0034003d5c007988 */ /* 0x0003e20008000006 */
[----:B0-----:R-:W-:-:S03]  /*8ae0*/  IADD3.X R30, PT, PT, R4, UR5, RZ, P3, !PT ;  /* 0x00000005041e7c10 */ /* 0x001fc60009ffe4ff */
[----:B------:R-:W-:Y:S04]  /*8af0*/  STL [R1+0x38c], R29 ;  /* 0x00038c1d01007387 */ /* 0x000fe80000100800 */
[----:B------:R-:W-:Y:S04]  /*8b00*/  STL [R1+0x388], R30 ;  /* 0x0003881e01007387 */ /* 0x000fe80000100800 */
[----:B------:R0:W-:Y:S04]  /*8b10*/  STS.U8 [R92+UR6+0x1800], R48 ;  /* 0x001800305c007988 */ /* 0x0001e80008000006 */
[----:B-1----:R-:W4:Y:S04]  /*8b20*/  LDL.LU R61, [R1+0x104] ;  /* 0x00010400013d7983 */ /* 0x002f280000300800 */
[----:B0-----:R-:W4:Y:S01]  /*8b30*/  LDL.LU R48, [R1+0xe4] ;  /* 0x0000e40001307983 */ /* 0x001f220000300800 */
[----:B------:R-:W-:Y:S01]  /*8b40*/  PRMT R38, RZ, 0x7610, R38 ;  /* 0x00007610ff267816 */ /* 0x000fe20000000026 */
[----:B------:R-:W-:Y:S01]  /*8b50*/  @P2 IMAD.MOV.U32 R31, RZ, RZ, R30 ;  /* 0x000000ffff1f2224 */ /* 0x000fe200078e001e */
[----:B------:R-:W-:Y:S01]  /*8b60*/  LOP3.LUT R43, R92, 0x10, RZ, 0x3c, !PT ;  /* 0x000000105c2b7812 */ /* 0x000fe200078e3cff */
[----:B------:R-:W-:Y:S01]  /*8b70*/  @P2 IMAD.MOV.U32 R30, RZ, RZ, R29 ;  /* 0x000000ffff1e2224 */ /* 0x000fe200078e001d */
[----:B------:R-:W-:Y:S01]  /*8b80*/  IADD3 R29, P3, PT, R5, UR4, RZ ;  /* 0x00000004051d7c10 */ /* 0x000fe2000ff7e0ff */
[----:B---3--:R0:W-:Y:S04]  /*8b90*/  STS.U8 [R92+UR6+0x3800], R49 ;  /* 0x003800315c007988 */ /* 0x0081e80008000006 */
[----:B------:R-:W-:Y:S04]  /*8ba0*/  STS.U8 [R92+UR6+0x1c00], R50 ;  /* 0x001c00325c007988 */ /* 0x000fe80008000006 */
[----:B------:R1:W3:Y:S04]  /*8bb0*/  @P2 LDG.E.U8 R38, desc[UR18][R30.64] ;  /* 0x000000121e262981 */ /* 0x0002e8000c1e1100 */
[----:B------:R-:W-:Y:S04]  /*8bc0*/  STS.U8 [R92+UR6+0x3c00], R51 ;  /* 0x003c00335c007988 */ /* 0x000fe80008000006 */
[----:B0-----:R-:W3:Y:S01]  /*8bd0*/  LDL.LU R49, [R1+0xdc] ;  /* 0x0000dc0001317983 */ /* 0x001ee20000300800 */
[----:B-1----:R-:W-:-:S03]  /*8be0*/  IADD3.X R30, PT, PT, R6, UR5, RZ, P3, !PT ;  /* 0x00000005061e7c10 */ /* 0x002fc60009ffe4ff */
[----:B------:R0:W-:Y:S04]  /*8bf0*/  STS.U8 [R43+UR6+0x80], R86 ;  /* 0x000080562b007988 */ /* 0x0001e80008000006 */
[----:B------:R1:W-:Y:S04]  /*8c00*/  STS.U8 [R43+UR6+0x2080], R90 ;  /* 0x0020805a2b007988 */ /* 0x0003e80008000006 */
[----:B0-----:R-:W3:Y:S04]  /*8c10*/  LDL.LU R86, [R1+0xd8] ;  /* 0x0000d80001567983 */ /* 0x001ee80000300800 */
[----:B-1----:R-:W3:Y:S04]  /*8c20*/  LDL.LU R90, [R1+0xd0] ;  /* 0x0000d000015a7983 */ /* 0x002ee80000300800 */
[----:B------:R-:W-:Y:S04]  /*8c30*/  STL [R1+0x394], R29 ;  /* 0x0003941d01007387 */ /* 0x000fe80000100800 */
[----:B------:R-:W-:Y:S04]  /*8c40*/  STS.U8 [R43+UR6+0x480], R58 ;  /* 0x0004803a2b007988 */ /* 0x000fe80008000006 */
[----:B------:R-:W-:Y:S04]  /*8c50*/  STL [R1+0x390], R30 ;  /* 0x0003901e01007387 */ /* 0x000fe80000100800 */
[----:B--2---:R0:W-:Y:S04]  /*8c60*/  STS.U8 [R43+UR6+0x2480], R91 ;  /* 0x0024805b2b007988 */ /* 0x0041e80008000006 */
[----:B0-----:R-:W2:Y:S01]  /*8c70*/  LDL.LU R91, [R1+0xc8] ;  /* 0x0000c800015b7983 */ /* 0x001ea20000300800 */
[----:B------:R-:W-:Y:S01]  /*8c80*/  PRMT R37, RZ, 0x7610, R37 ;  /* 0x00007610ff257816 */ /* 0x000fe20000000025 */
[----:B------:R-:W-:-:S02]  /*8c90*/  @P2 IMAD.MOV.U32 R31, RZ, RZ, R30 ;  /* 0x000000ffff1f2224 */ /* 0x000fc400078e001e */
[----:B------:R-:W-:Y:S01]  /*8ca0*/  @P2 IMAD.MOV.U32 R30, RZ, RZ, R29 ;  /* 0x000000ffff1e2224 */ /* 0x000fe200078e001d */
[----:B------:R-:W-:Y:S01]  /*8cb0*/  SHF.R.U64 R29, R28, 0x19, RZ ;  /* 0x000000191c1d7819 */ /* 0x000fe200000012ff */
[----:B------:R-:W-:-:S03]  /*8cc0*/  UIMAD UR4, UR8, 0x26, URZ ;  /* 0x00000026080478a4 */ /* 0x000fc6000f8e02ff */
[----:B------:R0:W2:Y:S01]  /*8cd0*/  @P2 LDG.E.U8 R37, desc[UR18][R30.64] ;  /* 0x000000121e252981 */ /* 0x0000a2000c1e1100 */
[----:B------:R-:W-:Y:S01]  /*8ce0*/  LOP3.LUT P2, RZ, R29, 0x1, RZ, 0xc0, !PT ;  /* 0x000000011dff7812 */ /* 0x000fe2000784c0ff */
[----:B------:R-:W-:Y:S02]  /*8cf0*/  USHF.R.S32.HI UR5, URZ, 0x1f, UR4 ;  /* 0x0000001fff057899 */ /* 0x000fe40008011404 */
[----:B------:R-:W-:Y:S02]  /*8d00*/  IADD3 R29, P3, PT, R3, UR4, RZ ;  /* 0x00000004031d7c10 */ /* 0x000fe4000ff7e0ff */
[----:B------:R-:W-:Y:S02]  /*8d10*/  PRMT R36, RZ, 0x7610, R36 ;  /* 0x00007610ff247816 */ /* 0x000fe40000000024 */
[----:B0-----:R-:W-:Y:S01]  /*8d20*/  IADD3.X R30, PT, PT, R4, UR5, RZ, P3, !PT ;  /* 0x00000005041e7c10 */ /* 0x001fe20009ffe4ff */
[----:B------:R-:W-:Y:S04]  /*8d30*/  STL [R1+0x39c], R29 ;  /* 0x00039c1d01007387 */ /* 0x000fe80000100800 */
[----:B------:R0:W-:Y:S01]  /*8d40*/  STL [R1+0x398], R30 ;  /* 0x0003981e01007387 */ /* 0x0001e20000100800 */
[----:B------:R-:W-:-:S03]  /*8d50*/  @P2 IMAD.MOV.U32 R31, RZ, RZ, R30 ;  /* 0x000000ffff1f2224 */ /* 0x000fc600078e001e */
[----:B------:R-:W2:Y:S04]  /*8d60*/  LDL.LU R50, [R1+0xd4] ;  /* 0x0000d40001327983 */ /* 0x000ea80000300800 */
[----:B----4-:R1:W-:Y:S01]  /*8d70*/  STS.U8 [R43+UR6+0x880], R60 ;  /* 0x0008803c2b007988 */ /* 0x0103e20008000006 */
[----:B0-----:R-:W-:Y:S01]  /*8d80*/  @P2 IMAD.MOV.U32 R30, RZ, RZ, R29 ;  /* 0x000000ffff1e2224 */ /* 0x001fe200078e001d */
[----:B------:R-:W-:Y:S02]  /*8d90*/  IADD3 R29, P3, PT, R5, UR4, RZ ;  /* 0x00000004051d7c10 */ /* 0x000fe4000ff7e0ff */
[----:B------:R-:W4:Y:S04]  /*8da0*/  LDL.LU R58, [R1+0xc0] ;  /* 0x0000c000013a7983 */ /* 0x000f280000300800 */
[----:B------:R0:W4:Y:S04]  /*8db0*/  @P2 LDG.E.U8 R36, desc[UR18][R30.64] ;  /* 0x000000121e242981 */ /* 0x000128000c1e1100 */
[----:B-1----:R-:W4:Y:S01]  /*8dc0*/  LDL.LU R60, [R1+0xbc] ;  /* 0x0000bc00013c7983 */ /* 0x002f220000300800 */
[----:B------:R-:W-:-:S02]  /*8dd0*/  PRMT R35, RZ, 0x7610, R35 ;  /* 0x00007610ff237816 */ /* 0x000fc40000000023 */
[----:B0-----:R-:W-:Y:S01]  /*8de0*/  IADD3.X R30, PT, PT, R6, UR5, RZ, P3, !PT ;  /* 0x00000005061e7c10 */ /* 0x001fe20009ffe4ff */
[----:B------:R0:W-:Y:S01]  /*8df0*/  STS.U8 [R43+UR6+0x2880], R61 ;  /* 0x0028803d2b007988 */ /* 0x0001e20008000006 */
[----:B------:R-:W-:-:S03]  /*8e00*/  UIMAD UR4, UR8, 0x2e, URZ ;  /* 0x0000002e080478a4 */ /* 0x000fc6000f8e02ff */
[----:B------:R1:W-:Y:S01]  /*8e10*/  STS.U8 [R43+UR6+0xc80], R48 ;  /* 0x000c80302b007988 */ /* 0x0003e20008000006 */
[----:B------:R-:W-:-:S03]  /*8e20*/  @P2 IMAD.MOV.U32 R31, RZ, RZ, R30 ;  /* 0x000000ffff1f2224 */ /* 0x000fc600078e001e */
[----:B0-----:R-:W4:Y:S04]  /*8e30*/  LDL.LU R61, [R1+0xb8] ;  /* 0x0000b800013d7983 */ /* 0x001f280000300800 */
[----:B-1----:R-:W4:Y:S04]  /*8e40*/  LDL.LU R48, [R1+0xa8] ;  /* 0x0000a80001307983 */ /* 0x002f280000300800 */
[----:B------:R-:W-:Y:S04]  /*8e50*/  STL [R1+0x3a4], R29 ;  /* 0x0003a41d01007387 */ /* 0x000fe80000100800 */
[----:B------:R0:W-:Y:S01]  /*8e60*/  STL [R1+0x3a0], R30 ;  /* 0x0003a01e01007387 */ /* 0x0001e20000100800 */
[----:B------:R-:W-:Y:S01]  /*8e70*/  USHF.R.S32.HI UR5, URZ, 0x1f, UR4 ;  /* 0x0000001fff057899 */ /* 0x000fe20008011404 */
[----:B0-----:R-:W-:Y:S01]  /*8e80*/  @P2 IMAD.MOV.U32 R30, RZ, RZ, R29 ;  /* 0x000000ffff1e2224 */ /* 0x001fe200078e001d */
[----:B------:R-:W-:-:S04]  /*8e90*/  SHF.R.U64 R29, R28, 0x11, RZ ;  /* 0x000000111c1d7819 */ /* 0x000fc800000012ff */
[----:B------:R0:W4:Y:S01]  /*8ea0*/  @P2 LDG.E.U8 R35, desc[UR18][R30.64] ;  /* 0x000000121e232981 */ /* 0x000122000c1e1100 */
[----:B------:R-:W-:Y:S02]  /*8eb0*/  LOP3.LUT P2, RZ, R29, 0x1, RZ, 0xc0, !PT ;  /* 0x000000011dff7812 */ /* 0x000fe4000784c0ff */
[----:B------:R-:W-:Y:S01]  /*8ec0*/  IADD3 R29, P3, PT, R3, UR4, RZ ;  /* 0x00000004031d7c10 */ /* 0x000fe2000ff7e0ff */
[----:B---3--:R1:W-:Y:S04]  /*8ed0*/  STS.U8 [R43+UR6+0x2c80], R49 ;  /* 0x002c80312b007988 */ /* 0x0083e80008000006 */
[----:B------:R3:W-:Y:S01]  /*8ee0*/  STS.U8 [R43+UR6+0x1080], R86 ;  /* 0x001080562b007988 */ /* 0x0007e20008000006 */
[----:B0-----:R-:W-:-:S03]  /*8ef0*/  IADD3.X R30, PT, PT, R4, UR5, RZ, P3, !PT ;  /* 0x00000005041e7c10 */ /* 0x001fc60009ffe4ff */
[----:B-1----:R-:W4:Y:S04]  /*8f00*/  LDL.LU R49, [R1+0xb4] ;  /* 0x0000b40001317983 */ /* 0x002f280000300800 */
[----:B---3--:R-:W3:Y:S04]  /*8f10*/  LDL.LU R86, [R1+0xb0] ;  /* 0x0000b00001567983 */ /* 0x008ee80000300800 */
[----:B------:R-:W-:Y:S04]  /*8f20*/  STL [R1+0x3ac], R29 ;  /* 0x0003ac1d01007387 */ /* 0x000fe80000100800 */
[----:B------:R-:W-:Y:S04]  /*8f30*/  STL [R1+0x3a8], R30 ;  /* 0x0003a81e01007387 */ /* 0x000fe80000100800 */
[----:B------:R0:W-:Y:S04]  /*8f40*/  STS.U8 [R43+UR6+0x3080], R90 ;  /* 0x0030805a2b007988 */ /* 0x0001e80008000006 */
[----:B------:R-:W3:Y:S04]  /*8f50*/  LDL.LU R51, [R1+0xac] ;  /* 0x0000ac0001337983 */ /* 0x000ee80000300800 */
[----:B0-----:R-:W3:Y:S04]  /*8f60*/  LDL.LU R90, [R1+0xa4] ;  /* 0x0000a400015a7983 */ /* 0x001ee80000300800 */
[----:B--2---:R0:W-:Y:S04]  /*8f70*/  STS.U8 [R43+UR6+0x1480], R91 ;  /* 0x0014805b2b007988 */ /* 0x0041e80008000006 */
[----:B0-----:R-:W2:Y:S01]  /*8f80*/  LDL.LU R91, [R1+0x9c] ;  /* 0x00009c00015b7983 */ /* 0x001ea20000300800 */
[----:B------:R-:W-:Y:S01]  /*8f90*/  PRMT R34, RZ, 0x7610, R34 ;  /* 0x00007610ff227816 */ /* 0x000fe20000000022 */
[----:B------:R-:W-:-:S02]  /*8fa0*/  @P2 IMAD.MOV.U32 R31, RZ, RZ, R30 ;  /* 0x000000ffff1f2224 */ /* 0x000fc400078e001e */
[----:B------:R-:W-:Y:S01]  /*8fb0*/  @P2 IMAD.MOV.U32 R30, RZ, RZ, R29 ;  /* 0x000000ffff1e2224 */ /* 0x000fe200078e001d */
[----:B------:R-:W-:-:S04]  /*8fc0*/  IADD3 R29, P3, PT, R5, UR4, RZ ;  /* 0x00000004051d7c10 */ /* 0x000fc8000ff7e0ff */
[----:B------:R0:W2:Y:S01]  /*8fd0*/  @P2 LDG.E.U8 R34, desc[UR18][R30.64] ;  /* 0x000000121e222981 */ /* 0x0000a2000c1e1100 */
[----:B------:R-:W-:-:S03]  /*8fe0*/  PRMT R33, RZ, 0x7610, R33 ;  /* 0x00007610ff217816 */ /* 0x000fc60000000021 */
[----:B------:R-:W-:Y:S01]  /*8ff0*/  STL [R1+0x3b4], R29 ;  /* 0x0003b41d01007387 */ /* 0x000fe20000100800 */
[----:B0-----:R-:W-:-:S03]  /*9000*/  IADD3.X R30, PT, PT, R6, UR5, RZ, P3, !PT ;  /* 0x00000005061e7c10 */ /* 0x001fc60009ffe4ff */
[----:B------:R-:W-:Y:S01]  /*9010*/  STS.U8 [R43+UR6+0x3480], R50 ;  /* 0x003480322b007988 */ /* 0x000fe20008000006 */
[----:B------:R-:W-:-:S03]  /*9020*/  UIMAD UR4, UR8, 0x36, URZ ;  /* 0x00000036080478a4 */ /* 0x000fc6000f8e02ff */
[----:B------:R0:W-:Y:S01]  /*9030*/  STL [R1+0x3b0], R30 ;  /* 0x0003b01e01007387 */ /* 0x0001e20000100800 */
[----:B------:R-:W-:-:S03]  /*9040*/  @P2 IMAD.MOV.U32 R31, RZ, RZ, R30 ;  /* 0x000000ffff1f2224 */ /* 0x000fc600078e001e */
[----:B----4-:R1:W-:Y:S01]  /*9050*/  STS.U8 [R43+UR6+0x1880], R58 ;  /* 0x0018803a2b007988 */ /* 0x0103e20008000006 */
[----:B------:R-:W-:Y:S01]  /*9060*/  USHF.R.S32.HI UR5, URZ, 0x1f, UR4 ;  /* 0x0000001fff057899 */ /* 0x000fe20008011404 */
[----:B0-----:R-:W-:Y:S02]  /*9070*/  @P2 IMAD.MOV.U32 R30, RZ, RZ, R29 ;  /* 0x000000ffff1e2224 */ /* 0x001fe400078e001d */
[----:B------:R0:W-:Y:S01]  /*9080*/  STS.U8 [R43+UR6+0x3880], R60 ;  /* 0x0038803c2b007988 */ /* 0x0001e20008000006 */
[----:B------:R-:W-:-:S03]  /*9090*/  SHF.R.U64 R29, R28, 0x9, RZ ;  /* 0x000000091c1d7819 */ /* 0x000fc600000012ff */
[----:B-1----:R-:W4:Y:S01]  /*90a0*/  LDL.LU R58, [R1+0xa0] ;  /* 0x0000a000013a7983 */ /* 0x002f220000300800 */
[----:B------:R-:W-:-:S03]  /*90b0*/  LOP3.LUT R47, R92, 0x20, RZ, 0x3c, !PT ;  /* 0x000000205c2f7812 */ /* 0x000fc600078e3cff */
[----:B------:R1:W4:Y:S04]  /*90c0*/  @P2 LDG.E.U8 R33, desc[UR18][R30.64] ;  /* 0x000000121e212981 */ /* 0x000328000c1e1100 */
[----:B0-----:R-:W4:Y:S04]  /*90d0*/  LDL.LU R60, [R1+0x88] ;  /* 0x00008800013c7983 */ /* 0x001f280000300800 */
[----:B------:R0:W-:Y:S01]  /*90e0*/  STS.U8 [R43+UR6+0x1c80], R61 ;  /* 0x001c803d2b007988 */ /* 0x0001e20008000006 */
[----:B------:R-:W-:Y:S02]  /*90f0*/  LOP3.LUT P2, RZ, R29, 0x1, RZ, 0xc0, !PT ;  /* 0x000000011dff7812 */ /* 0x000fe4000784c0ff */
[----:B------:R-:W-:Y:S01]  /*9100*/  IADD3 R29, P3, PT, R3, UR4, RZ ;  /* 0x00000004031d7c10 */ /* 0x000fe2000ff7e0ff */
[----:B0-----:R-:W4:Y:S03]  /*9110*/  LDL.LU R61, [R1+0x94] ;  /* 0x00009400013d7983 */ /* 0x001f260000300800 */
[----:B-1----:R-:W-:Y:S01]  /*9120*/  IADD3.X R30, PT, PT, R4, UR5, RZ, P3, !PT ;  /* 0x00000005041e7c10 */ /* 0x002fe20009ffe4ff */
[----:B------:R0:W-:Y:S04]  /*9130*/  STS.U8 [R43+UR6+0x3c80], R48 ;  /* 0x003c80302b007988 */ /* 0x0001e80008000006 */
[----:B0-----:R-:W4:Y:S04]  /*9140*/  LDL.LU R48, [R1+0x8c] ;  /* 0x00008c0001307983 */ /* 0x001f280000300800 */
[----:B------:R0:W-:Y:S04]  /*9150*/  STS.U8 [R47+UR6+0x100], R49 ;  /* 0x000100312f007988 */ /* 0x0001e80008000006 */
[----:B---3--:R1:W-:Y:S04]  /*9160*/  STS.U8 [R47+UR6+0x2100], R86 ;  /* 0x002100562f007988 */ /* 0x0083e80008000006 */
[----:B0-----:R-:W3:Y:S04]  /*9170*/  LDL.LU R49, [R1+0x84] ;  /* 0x0000840001317983 */ /* 0x001ee80000300800 */
[----:B-1----:R-:W3:Y:S04]  /*9180*/  LDL.LU R86, [R1+0x7c] ;  /* 0x00007c0001567983 */ /* 0x002ee80000300800 */
[----:B------:R-:W-:Y:S04]  /*9190*/  STL [R1+0x3bc], R29 ;  /* 0x0003bc1d01007387 */ /* 0x000fe80000100800 */
[----:B------:R-:W-:Y:S04]  /*91a0*/  STS.U8 [R47+UR6+0x500], R51 ;  /* 0x000500332f007988 */ /* 0x000fe80008000006 */
[----:B------:R-:W-:Y:S04]  /*91b0*/  STL [R1+0x3b8], R30 ;  /* 0x0003b81e01007387 */ /* 0x000fe80000100800 */
[----:B------:R0:W-:Y:S04]  /*91c0*/  STS.U8 [R47+UR6+0x2500], R90 ;  /* 0x0025005a2f007988 */ /* 0x0001e80008000006 */
[----:B0-----:R-:W3:Y:S04]  /*91d0*/  LDL.LU R90, [R1+0x80] ;  /* 0x00008000015a7983 */ /* 0x001ee80000300800 */
[----:B--2---:R0:W-:Y:S04]  /*91e0*/  STS.U8 [R47+UR6+0x900], R91 ;  /* 0x0009005b2f007988 */ /* 0x0041e80008000006 */
[----:B0-----:R-:W2:Y:S01]  /*91f0*/  LDL.LU R91, [R1+0x78] ;  /* 0x00007800015b7983 */ /* 0x001ea20000300800 */
[----:B------:R-:W-:-:S02]  /*9200*/  @P2 IMAD.MOV.U32 R31, RZ, RZ, R30 ;  /* 0x000000ffff1f2224 */ /* 0x000fc400078e001e */
[----:B------:R-:W-:Y:S01]  /*9210*/  @P2 IMAD.MOV.U32 R30, RZ, RZ, R29 ;  /* 0x000000ffff1e2224 */ /* 0x000fe200078e001d */
[----:B------:R-:W-:Y:S02]  /*9220*/  IADD3 R29, P3, PT, R5, UR4, RZ ;  /* 0x00000004051d7c10 */ /* 0x000fe4000ff7e0ff */
[----:B------:R-:W-:Y:S02]  /*9230*/  PRMT R32, RZ, 0x7610, R32 ;  /* 0x00007610ff207816 */ /* 0x000fe40000000020 */
[----:B------:R-:W-:Y:S01]  /*9240*/  IADD3.X R43, PT, PT, R6, UR5, RZ, P3, !PT ;  /* 0x00000005062b7c10 */ /* 0x000fe20009ffe4ff */
[----:B------:R0:W-:Y:S01]  /*9250*/  STL [R1+0x3c4], R29 ;  /* 0x0003c41d01007387 */ /* 0x0001e20000100800 */
[----:B------:R-:W-:-:S03]  /*9260*/  @P2 IMAD.MOV.U32 R44, RZ, RZ, R29 ;  /* 0x000000ffff2c2224 */ /* 0x000fc600078e001d */
[----:B------:R1:W-:Y:S01]  /*9270*/  STL [R1+0x3c0], R43 ;  /* 0x0003c02b01007387 */ /* 0x0003e20000100800 */
[----:B------:R-:W-:-:S03]  /*9280*/  @P2 IMAD.MOV.U32 R45, RZ, RZ, R43 ;  /* 0x000000ffff2d2224 */ /* 0x000fc600078e002b */
[----:B------:R1:W2:Y:S04]  /*9290*/  @P2 LDG.E.U8 R32, desc[UR18][R30.64] ;  /* 0x000000121e202981 */ /* 0x0002a8000c1e1100 */
[----:B------:R-:W2:Y:S01]  /*92a0*/  LDL.LU R59, [R1+0x74] ;  /* 0x00007400013b7983 */ /* 0x000ea20000300800 */
[----:B0-----:R-:W-:-:S03]  /*92b0*/  SHF.R.U64 R29, R28, 0x1, RZ ;  /* 0x000000011c1d7819 */ /* 0x001fc600000012ff */
[----:B------:R-:W2:Y:S01]  /*92c0*/  LDL.LU R50, [R1+0x70] ;  /* 0x0000700001327983 */ /* 0x000ea20000300800 */
[----:B-1----:R-:W-:Y:S01]  /*92d0*/  PRMT R31, RZ, 0x7610, R31 ;  /* 0x00007610ff1f7816 */ /* 0x002fe2000000001f */
[----:B------:R-:W-:-:S04]  /*92e0*/  UIMAD UR4, UR8, 0x3e, URZ ;  /* 0x0000003e080478a4 */ /* 0x000fc8000f8e02ff */
[----:B------:R-:W-:Y:S01]  /*92f0*/  USHF.R.S32.HI UR5, URZ, 0x1f, UR4 ;  /* 0x0000001fff057899 */ /* 0x000fe20008011404 */
[----:B------:R0:W2:Y:S01]  /*9300*/  @P2 LDG.E.U8 R31, desc[UR18][R44.64] ;  /* 0x000000122c1f2981 */ /* 0x0000a2000c1e1100 */
[----:B------:R-:W-:Y:S02]  /*9310*/  LOP3.LUT P2, RZ, R29, 0x1, RZ, 0xc0, !PT ;  /* 0x000000011dff7812 */ /* 0x000fe4000784c0ff */
[----:B------:R-:W-:Y:S01]  /*9320*/  IADD3 R43, P3, PT, R3, UR4, RZ ;  /* 0x00000004032b7c10 */ /* 0x000fe2000ff7e0ff */
[----:B----4-:R-:W-:Y:S03]  /*9330*/  STS.U8 [R47+UR6+0x2900], R58 ;  /* 0x0029003a2f007988 */ /* 0x010fe60008000006 */
[----:B0-----:R-:W-:Y:S01]  /*9340*/  IADD3.X R44, PT, PT, R4, UR5, RZ, P3, !PT ;  /* 0x00000005042c7c10 */ /* 0x001fe20009ffe4ff */
[----:B------:R-:W-:Y:S01]  /*9350*/  STL [R1+0x3cc], R43 ;  /* 0x0003cc2b01007387 */ /* 0x000fe20000100800 */
[----:B------:R-:W-:-:S03]  /*9360*/  PRMT R30, RZ, 0x7610, R30 ;  /* 0x00007610ff1e7816 */ /* 0x000fc6000000001e */
[----:B------:R0:W-:Y:S02]  /*9370*/  STL [R1+0x3c8], R44 ;  /* 0x0003c82c01007387 */ /* 0x0001e40000100800 */
[----:B------:R-:W-:Y:S02]  /*9380*/  @P2 IMAD.MOV.U32 R45, RZ, RZ, R44 ;  /* 0x000000ffff2d2224 */ /* 0x000fe400078e002c */
[----:B------:R-:W4:Y:S04]  /*9390*/  LDL.LU R51, [R1+0x58] ;  /* 0x0000580001337983 */ /* 0x000f280000300800 */
[----:B------:R1:W-:Y:S01]  /*93a0*/  STS.U8 [R47+UR6+0xd00], R60 ;  /* 0x000d003c2f007988 */ /* 0x0003e20008000006 */
[----:B0-----:R-:W-:-:S03]  /*93b0*/  @P2 IMAD.MOV.U32 R44, RZ, RZ, R43 ;  /* 0x000000ffff2c2224 */ /* 0x001fc600078e002b */
[----:B------:R-:W4:Y:S01]  /*93c0*/  LDL.LU R58, [R1+0x24] ;  /* 0x00002400013a7983 */ /* 0x000f220000300800 */
[----:B------:R-:W-:-:S03]  /*93d0*/  IADD3 R43, P3, PT, R5, UR4, RZ ;  /* 0x00000004052b7c10 */ /* 0x000fc6000ff7e0ff */
[----:B------:R0:W-:Y:S04]  /*93e0*/  STS.U8 [R47+UR6+0x2d00], R61 ;  /* 0x002d003d2f007988 */ /* 0x0001e80008000006 */
[----:B-1----:R-:W4:Y:S04]  /*93f0*/  LDL.LU R60, [R1+0x68] ;  /* 0x00006800013c7983 */ /* 0x002f280000300800 */
[----:B------:R1:W4:Y:S04]  /*9400*/  @P2 LDG.E.U8 R30, desc[UR18][R44.64] ;  /* 0x000000122c1e2981 */ /* 0x000328000c1e1100 */
[----:B0-----:R-:W4:Y:S01]  /*9410*/  LDL.LU R61, [R1+0x64] ;  /* 0x00006400013d7983 */ /* 0x001f220000300800 */
[----:B-1----:R-:W-:-:S03]  /*9420*/  IADD3.X R44, PT, PT, R6, UR5, RZ, P3, !PT ;  /* 0x00000005062c7c10 */ /* 0x002fc60009ffe4ff */
[----:B------:R-:W-:Y:S04]  /*9430*/  STS.U8 [R47+UR6+0x1100], R48 ;  /* 0x001100302f007988 */ /* 0x000fe80008000006 */
[----:B------:R-:W-:Y:S04]  /*9440*/  STL [R1+0x3d4], R43 ;  /* 0x0003d42b01007387 */ /* 0x000fe80000100800 */
[----:B------:R-:W-:Y:S04]  /*9450*/  STL [R1+0x3d0], R44 ;  /* 0x0003d02c01007387 */ /* 0x000fe80000100800 */
[----:B---3--:R-:W-:Y:S04]  /*9460*/  STS.U8 [R47+UR6+0x3100], R49 ;  /* 0x003100312f007988 */ /* 0x008fe80008000006 */
[----:B------:R0:W-:Y:S04]  /*9470*/  STS.U8 [R47+UR6+0x1500], R86 ;  /* 0x001500562f007988 */ /* 0x0001e80008000006 */
[----:B0-----:R-:W3:Y:S04]  /*9480*/  LDL.LU R86, [R1+0x44] ;  /* 0x0000440001567983 */ /* 0x001ee80000300800 */
[----:B------:R0:W-:Y:S04]  /*9490*/  STS.U8 [R47+UR6+0x3500], R90 ;  /* 0x0035005a2f007988 */ /* 0x0001e80008000006 */
[----:B0-----:R-:W3:Y:S04]  /*94a0*/  LDL.LU R90, [R1+0x60] ;  /* 0x00006000015a7983 */ /* 0x001ee80000300800 */
[----:B--2---:R0:W-:Y:S04]  /*94b0*/  STS.U8 [R47+UR6+0x1900], R91 ;  /* 0x0019005b2f007988 */ /* 0x0041e80008000006 */
[----:B0-----:R-:W2:Y:S01]  /*94c0*/  LDL.LU R91, [R1+0x40] ;  /* 0x00004000015b7983 */ /* 0x001ea20000300800 */
[----:B------:R-:W-:Y:S01]  /*94d0*/  PRMT R29, RZ, 0x7610, R29 ;  /* 0x00007610ff1d7816 */ /* 0x000fe2000000001d */
[----:B------:R-:W-:-:S02]  /*94e0*/  @P2 IMAD.MOV.U32 R45, RZ, RZ, R44 ;  /* 0x000000ffff2d2224 */ /* 0x000fc400078e002c */
[----:B------:R-:W-:Y:S02]  /*94f0*/  @P2 IMAD.MOV.U32 R44, RZ, RZ, R43 ;  /* 0x000000ffff2c2224 */ /* 0x000fe400078e002b */
[----:B------:R-:W-:Y:S01]  /*9500*/  VIADD R43, R89, 0xfffffff8 ;  /* 0xfffffff8592b7836 */ /* 0x000fe20000000000 */
[----:B------:R-:W-:Y:S02]  /*9510*/  UIMAD UR4, UR8, 0x7, URZ ;  /* 0x00000007080478a4 */ /* 0x000fe4000f8e02ff */
[----:B------:R0:W2:Y:S02]  /*9520*/  @P2 LDG.E.U8 R29, desc[UR18][R44.64] ;  /* 0x000000122c1d2981 */ /* 0x0000a4000c1e1100 */
[----:B------:R-:W-:Y:S01]  /*9530*/  ISETP.GE.U32.AND P2, PT, R43, 0x7fffffb9, PT ;  /* 0x7fffffb92b00780c */ /* 0x000fe20003f46070 */
[----:B------:R-:W-:Y:S02]  /*9540*/  USHF.R.S32.HI UR5, URZ, 0x1f, UR4 ;  /* 0x0000001fff057899 */ /* 0x000fe40008011404 */
[----:B------:R-:W-:Y:S01]  /*9550*/  IADD3 R48, P3, PT, R3, UR4, RZ ;  /* 0x0000000403307c10 */ /* 0x000fe2000ff7e0ff */
[----:B------:R1:W-:Y:S04]  /*9560*/  STS.U8 [R47+UR6+0x3900], R82 ;  /* 0x003900522f007988 */ /* 0x0003e80008000006 */
[----:B------:R-:W-:Y:S01]  /*9570*/  STS.U8 [R47+UR6+0x1d00], R59 ;  /* 0x001d003b2f007988 */ /* 0x000fe20008000006 */
[----:B0-----:R-:W-:-:S02]  /*9580*/  PRMT R45, RZ, 0x7610, R45 ;  /* 0x00007610ff2d7816 */ /* 0x001fc4000000002d */
[----:B-1----:R-:W-:Y:S02]  /*9590*/  IADD3.X R82, PT, PT, R4, UR5, RZ, P3, !PT ;  /* 0x0000000504527c10 */ /* 0x002fe40009ffe4ff */
[----:B------:R-:W-:Y:S01]  /*95a0*/  IADD3 R43, P3, PT, R5, UR4, RZ ;  /* 0x00000004052b7c10 */ /* 0x000fe2000ff7e0ff */
[----:B------:R0:W-:Y:S02]  /*95b0*/  STS.U8 [R47+UR6+0x3d00], R50 ;  /* 0x003d00322f007988 */ /* 0x0001e40008000006 */
[----:B------:R-:W-:Y:S01]  /*95c0*/  @!P2 IMAD.MOV.U32 R49, RZ, RZ, R82 ;  /* 0x000000ffff31a224 */ /* 0x000fe200078e0052 */
[----:B------:R-:W-:Y:S01]  /*95d0*/  PRMT R44, RZ, 0x7610, R44 ;  /* 0x00007610ff2c7816 */ /* 0x000fe2000000002c */
[----:B------:R1:W-:Y:S04]  /*95e0*/  STL [R1+0x1c], R48 ;  /* 0x00001c3001007387 */ /* 0x0003e80000100800 */
[----:B------:R1:W2:Y:S01]  /*95f0*/  @!P2 LDG.E.U8 R45, desc[UR18][R48.64] ;  /* 0x00000012302da981 */ /* 0x0002a2000c1e1100 */
[----:B0-----:R-:W-:-:S03]  /*9600*/  IADD3.X R47, PT, PT, R6, UR5, RZ, P3, !PT ;  /* 0x00000005062f7c10 */ /* 0x001fc60009ffe4ff */
[----:B------:R0:W-:Y:S01]  /*9610*/  STL [R1+0x58], R43 ;  /* 0x0000582b01007387 */ /* 0x0001e20000100800 */
[----:B------:R-:W-:Y:S01]  /*9620*/  UIMAD UR4, UR8, 0xf, URZ ;  /* 0x0000000f080478a4 */ /* 0x000fe2000f8e02ff */
[----:B-1----:R-:W-:Y:S02]  /*9630*/  @!P2 IMAD.MOV.U32 R48, RZ, RZ, R43 ;  /* 0x000000ffff30a224 */ /* 0x002fe400078e002b */
[----:B------:R-:W-:Y:S02]  /*9640*/  @!P2 IMAD.MOV.U32 R49, RZ, RZ, R47 ;  /* 0x000000ffff31a224 */ /* 0x000fe400078e002f */
[----:B0-----:R-:W-:-:S03]  /*9650*/  VIADD R43, R89, 0xfffffff0 ;  /* 0xfffffff0592b7836 */ /* 0x001fc60000000000 */
[----:B------:R0:W2:Y:S02]  /*9660*/  @!P2 LDG.E.U8 R44, desc[UR18][R48.64] ;  /* 0x00000012302ca981 */ /* 0x0000a4000c1e1100 */
[----:B------:R-:W-:Y:S01]  /*9670*/  ISETP.GE.U32.AND P2, PT, R43, 0x7fffffb1, PT ;  /* 0x7fffffb12b00780c */ /* 0x000fe20003f46070 */
[----:B------:R-:W-:Y:S01]  /*9680*/  USHF.R.S32.HI UR5, URZ, 0x1f, UR4 ;  /* 0x0000001fff057899 */ /* 0x000fe20008011404 */
[----:B------:R-:W-:Y:S01]  /*9690*/  LOP3.LUT R92, R92, 0x30, RZ, 0x3c, !PT ;  /* 0x000000305c5c7812 */ /* 0x000fe200078e3cff */
[----:B------:R1:W-:Y:S04]  /*96a0*/  STL [R1+0x24], R47 ;  /* 0x0000242f01007387 */ /* 0x0003e80000100800 */
[----:B----4-:R-:W-:Y:S01]  /*96b0*/  STS.U8 [R92+UR6+0x180], R51 ;  /* 0x000180335c007988 */ /* 0x010fe20008000006 */
[----:B-1----:R-:W-:-:S03]  /*96c0*/  IADD3 R47, P3, PT, R3, UR4, RZ ;  /* 0x00000004032f7c10 */ /* 0x002fc6000ff7e0ff */
[----:B------:R-:W-:Y:S01]  /*96d0*/  STS.U8 [R92+UR6+0x2180], R58 ;  /* 0x0021803a5c007988 */ /* 0x000fe20008000006 */
[----:B0-----:R-:W-:-:S03]  /*96e0*/  IADD3.X R48, PT, PT, R4, UR5, RZ, P3, !PT ;  /* 0x0000000504307c10 */ /* 0x001fc60009ffe4ff */
[----:B------:R-:W-:Y:S01]  /*96f0*/  STS.U8 [R92+UR6+0x580], R60 ;  /* 0x0005803c5c007988 */ /* 0x000fe20008000006 */
[----:B------:R-:W-:-:S03]  /*9700*/  PRMT R43, RZ, 0x7610, R43 ;  /* 0x00007610ff2b7816 */ /* 0x000fc6000000002b */
[----:B------:R0:W-:Y:S01]  /*9710*/  STS.U8 [R92+UR6+0x2580], R61 ;  /* 0x0025803d5c007988 */ /* 0x0001e20008000006 */
[----:B------:R-:W-:-:S03]  /*9720*/  @!P2 IMAD.MOV.U32 R49, RZ, RZ, R48 ;  /* 0x000000ffff31a224 */ /* 0x000fc600078e0030 */
[----:B------:R-:W4:Y:S01]  /*9730*/  LDL.LU R59, [R1+0x6c] ;  /* 0x00006c00013b7983 */ /* 0x000f220000300800 */
[----:B------:R-:W-:-:S03]  /*9740*/  IADD3 R50, P3, PT, R5, UR4, RZ ;  /* 0x0000000405327c10 */ /* 0x000fc6000ff7e0ff */
[----:B0-----:R-:W4:Y:S04]  /*9750*/  LDL.LU R61, [R1+0x50] ;  /* 0x00005000013d7983 */ /* 0x001f280000300800 */
[----:B------:R-:W-:Y:S04]  /*9760*/  STL [R1+0x17c], R47 ;  /* 0x00017c2f01007387 */ /* 0x000fe80000100800 */
[----:B------:R0:W-:Y:S01]  /*9770*/  STL [R1+0x178], R48 ;  /* 0x0001783001007387 */ /* 0x0001e20000100800 */
[----:B------:R-:W-:-:S03]  /*9780*/  IADD3.X R51, PT, PT, R6, UR5, RZ, P3, !PT ;  /* 0x0000000506337c10 */ /* 0x000fc60009ffe4ff */
[----:B------:R-:W4:Y:S01]  /*9790*/  LDL.LU R89, [R1+0x218] ;  /* 0x0002180001597983 */ /* 0x000f220000300800 */
[----:B0-----:R-:W-:-:S03]  /*97a0*/  @!P2 IMAD.MOV.U32 R48, RZ, RZ, R47 ;  /* 0x000000ffff30a224 */ /* 0x001fc600078e002f */
[----:B---3--:R0:W-:Y:S04]  /*97b0*/  STS.U8 [R92+UR6+0x980], R86 ;  /* 0x000980565c007988 */ /* 0x0081e80008000006 */
[----:B------:R1:W3:Y:S04]  /*97c0*/  @!P2 LDG.E.U8 R43, desc[UR18][R48.64] ;  /* 0x00000012302ba981 */ /* 0x0002e8000c1e1100 */
[----:B0-----:R-:W3:Y:S01]  /*97d0*/  LDL.LU R86, [R1+0x4c] ;  /* 0x00004c0001567983 */ /* 0x001ee20000300800 */
[----:B-1----:R-:W-:-:S03]  /*97e0*/  PRMT R48, RZ, 0x7610, R48 ;  /* 0x00007610ff307816 */ /* 0x002fc60000000030 */
[----:B------:R-:W-:Y:S04]  /*97f0*/  STL [R1+0x184], R50 ;  /* 0x0001843201007387 */ /* 0x000fe80000100800 */
[----:B------:R0:W-:Y:S04]  /*9800*/  STS.U8 [R92+UR6+0x2980], R90 ;  /* 0x0029805a5c007988 */ /* 0x0001e80008000006 */
[----:B------:R-:W-:Y:S04]  /*9810*/  STL [R1+0x180], R51 ;  /* 0x0001803301007387 */ /* 0x000fe80000100800 */
[----:B------:R1:W3:Y:S04]  /*9820*/  @!P2 LDG.E.U8 R48, desc[UR18][R50.64] ;  /* 0x000000123230a981 */ /* 0x0002e8000c1e1100 */
[----:B0-----:R-:W3:Y:S04]  /*9830*/  LDL.LU R90, [R1+0x38] ;  /* 0x00003800015a7983 */ /* 0x001ee80000300800 */
[----:B--2---:R0:W-:Y:S04]  /*9840*/  STS.U8 [R92+UR6+0xd80], R91 ;  /* 0x000d805b5c007988 */ /* 0x0041e80008000006 */
[----:B0-----:R-:W2:Y:S04]  /*9850*/  LDL.LU R91, [R1+0x30] ;  /* 0x00003000015b7983 */ /* 0x001ea80000300800 */
[----:B------:R-:W2:Y:S01]  /*9860*/  LDL.LU R51, [R1+0x54] ;  /* 0x0000540001337983 */ /* 0x000ea20000300800 */
[----:B------:R-:W-:Y:S01]  /*9870*/  UIMAD UR4, UR8, 0x17, URZ ;  /* 0x00000017080478a4 */ /* 0x000fe2000f8e02ff */
[----:B------:R-:W-:-:S03]  /*9880*/  SHF.R.U64 R47, R28, 0x18, RZ ;  /* 0x000000181c2f7819 */ /* 0x000fc600000012ff */
[----:B------:R-:W-:Y:S02]  /*9890*/  USHF.R.S32.HI UR5, URZ, 0x1f, UR4 ;  /* 0x0000001fff057899 */ /* 0x000fe40008011404 */
[----:B------:R-:W-:Y:S02]  /*98a0*/  IADD3 R58, P1, PT, R3, UR4, RZ ;  /* 0x00000004033a7c10 */ /* 0x000fe4000ff3e0ff */
[----:B------:R-:W-:Y:S02]  /*98b0*/  LOP3.LUT P4, RZ, R47, 0x1, RZ, 0xc0, !PT ;  /* 0x000000012fff7812 */ /* 0x000fe4000788c0ff */
[----:B------:R-:W-:Y:S02]  /*98c0*/  SHF.R.U64 R47, R28, 0x10, RZ ;  /* 0x000000101c2f7819 */ /* 0x000fe400000012ff */
[----:B------:R-:W-:Y:S02]  /*98d0*/  IADD3.X R60, PT, PT, R4, UR5, RZ, P1, !PT ;  /* 0x00000005043c7c10 */ /* 0x000fe40008ffe4ff */
[----:B------:R-:W-:Y:S01]  /*98e0*/  LOP3.LUT P3, RZ, R47, 0x1, RZ, 0xc0, !PT ;  /* 0x000000012fff7812 */ /* 0x000fe2000786c0ff */
[----:B-1----:R-:W-:Y:S01]  /*98f0*/  @P6 IMAD.MOV.U32 R50, RZ, RZ, R58 ;  /* 0x000000ffff326224 */ /* 0x002fe200078e003a */
[----:B------:R-:W-:Y:S01]  /*9900*/  PRMT R47, RZ, 0x7610, R47 ;  /* 0x00007610ff2f7816 */ /* 0x000fe2000000002f */
[----:B----4-:R0:W-:Y:S04]  /*9910*/  STS.U8 [R92+UR6+0x2d80], R59 ;  /* 0x002d803b5c007988 */ /* 0x0101e80008000006 */
[----:B0-----:R-:W4:Y:S04]  /*9920*/  LDL.LU R59, [R1+0x20] ;  /* 0x00002000013b7983 */ /* 0x001f280000300800 */
[----:B------:R0:W-:Y:S04]  /*9930*/  STL [R1+0x20c], R58 ;  /* 0x00020c3a01007387 */ /* 0x0001e80000100800 */
[----:B------:R-:W-:Y:S04]  /*9940*/  STL [R1+0x208], R60 ;  /* 0x0002083c01007387 */ /* 0x000fe80000100800 */
[----:B0-----:R-:W4:Y:S04]  /*9950*/  LDL.LU R58, [R1+0x18] ;  /* 0x00001800013a7983 */ /* 0x001f280000300800 */
[----:B--2---:R0:W-:Y:S02]  /*9960*/  STS.U8 [R92+UR6+0x1180], R51 ;  /* 0x001180335c007988 */ /* 0x0041e40008000006 */
[----:B0-----:R-:W-:-:S02]  /*9970*/  @P6 IMAD.MOV.U32 R51, RZ, RZ, R60 ;  /* 0x000000ffff336224 */ /* 0x001fc400078e003c */
[----:B------:R-:W2:Y:S04]  /*9980*/  LDL.LU R60, [R1+0x14] ;  /* 0x00001400013c7983 */ /* 0x000ea80000300800 */
[----:B------:R0:W2:Y:S04]  /*9990*/  @P6 LDG.E.U8 R47, desc[UR18][R50.64] ;  /* 0x00000012322f6981 */ /* 0x0000a8000c1e1100 */
[----:B------:R-:W2:Y:S04]  /*99a0*/  LDL.LU R50, [R1+0x48] ;  /* 0x0000480001327983 */ /* 0x000ea80000300800 */
[----:B------:R-:W4:Y:S01]  /*99b0*/  LDL.LU R51, [R1+0x3c] ;  /* 0x00003c0001337983 */ /* 0x000f220000300800 */
[----:B------:R-:W-:-:S04]  /*99c0*/  SHF.R.U64 R28, R28, 0x8, RZ ;  /* 0x000000081c1c7819 */ /* 0x000fc800000012ff */
[----:B------:R-:W-:Y:S02]  /*99d0*/  LOP3.LUT P2, RZ, R28, 0x1, RZ, 0xc0, !PT ;  /* 0x000000011cff7812 */ /* 0x000fe4000784c0ff */
[----:B------:R-:W-:Y:S01]  /*99e0*/  IADD3 R28, P1, PT, R5, UR4, RZ ;  /* 0x00000004051c7c10 */ /* 0x000fe2000ff3e0ff */
[----:B------:R1:W-:Y:S01]  /*99f0*/  STS.U8 [R92+UR6+0x3180], R61 ;  /* 0x0031803d5c007988 */ /* 0x0003e20008000006 */
[----:B------:R-:W-:-:S03]  /*9a00*/  PRMT R57, RZ, 0x7610, R57 ;  /* 0x00007610ff397816 */ /* 0x000fc60000000039 */
[----:B---3--:R3:W-:Y:S01]  /*9a10*/  STS.U8 [R92+UR6+0x1580], R86 ;  /* 0x001580565c007988 */ /* 0x0087e20008000006 */
[----:B-1----:R-:W-:Y:S02]  /*9a20*/  IADD3.X R61, PT, PT, R6, UR5, RZ, P1, !PT ;  /* 0x00000005063d7c10 */ /* 0x002fe40008ffe4ff */
[----:B------:R-:W-:Y:S02]  /*9a30*/  ISETP.NE.AND P1, PT, R89, RZ, PT ;  /* 0x000000ff5900720c */ /* 0x000fe40003f25270 */
[----:B------:R-:W4:Y:S04]  /*9a40*/  LDL.LU R89, [R1+0x664] ;  /* 0x0006640001597983 */ /* 0x000f280000300800 */
[----:B---3--:R-:W3:Y:S04]  /*9a50*/  LDL.LU R86, [R1+0x660] ;  /* 0x0006600001567983 */ /* 0x008ee80000300800 */
[----:B------:R-:W-:Y:S04]  /*9a60*/  STL [R1+0x214], R28 ;  /* 0x0002141c01007387 */ /* 0x000fe80000100800 */
[----:B------:R-:W-:Y:S04]  /*9a70*/  STL [R1+0x210], R61 ;  /* 0x0002103d01007387 */ /* 0x000fe80000100800 */
[----:B--2---:R0:W-:Y:S04]  /*9a80*/  STS.U8 [R92+UR6+0x3580], R50 ;  /* 0x003580325c007988 */ /* 0x0041e80008000006 */
[----:B----4-:R1:W-:Y:S01]  /*9a90*/  STS.U8 [R92+UR6+0x1980], R51 ;  /* 0x001980335c007988 */ /* 0x0103e20008000006 */
[----:B0-----:R-:W-:-:S02]  /*9aa0*/  @P6 IMAD.MOV.U32 R50, RZ, RZ, R28 ;  /* 0x000000ffff326224 */ /* 0x001fc400078e001c */
[----:B-1----:R-:W-:Y:S02]  /*9ab0*/  @P6 IMAD.MOV.U32 R51, RZ, RZ, R61 ;  /* 0x000000ffff336224 */ /* 0x002fe400078e003d */
[----:B------:R-:W2:Y:S04]  /*9ac0*/  LDL.LU R61, [R1+0x10] ;  /* 0x00001000013d7983 */ /* 0x000ea80000300800 */
[----:B------:R0:W4:Y:S04]  /*9ad0*/  @P6 LDG.E.U8 R57, desc[UR18][R50.64] ;  /* 0x0000001232396981 */ /* 0x000128000c1e1100 */
[----:B------:R-:W2:Y:S04]  /*9ae0*/  LDL.LU R50, [R1+0x2c] ;  /* 0x00002c0001327983 */ /* 0x000ea80000300800 */
[----:B------:R-:W3:Y:S01]  /*9af0*/  LDL.LU R51, [R1+0x28] ;  /* 0x0000280001337983 */ /* 0x000ee20000300800 */
[----:B------:R-:W1:Y:S01]  /*9b00*/  S2R R28, SR_TID.X ;  /* 0x00000000001c7919 */ /* 0x000e620000002100 */
[----:B------:R-:W-:-:S02]  /*9b10*/  UIMAD UR4, UR8, 0x1f, URZ ;  /* 0x0000001f080478a4 */ /* 0x000fc4000f8e02ff */
[----:B------:R0:W-:Y:S02]  /*9b20*/  STS.U8 [R92+UR6+0x3980], R90 ;  /* 0x0039805a5c007988 */ /* 0x0001e40008000006 */
[----:B------:R-:W-:Y:S02]  /*9b30*/  USHF.R.S32.HI UR5, URZ, 0x1f, UR4 ;  /* 0x0000001fff057899 */ /* 0x000fe40008011404 */
[----:B------:R0:W-:Y:S01]  /*9b40*/  STS.U8 [R92+UR6+0x1d80], R91 ;  /* 0x001d805b5c007988 */ /* 0x0001e20008000006 */
[----:B------:R-:W-:-:S03]  /*9b50*/  PRMT R56, RZ, 0x7610, R56 ;  /* 0x00007610ff387816 */ /* 0x000fc60000000038 */
[----:B0-----:R-:W4:Y:S04]  /*9b60*/  LDL.LU R90, [R1+0x65c] ;  /* 0x00065c00015a7983 */ /* 0x001f280000300800 */
[----:B------:R-:W4:Y:S01]  /*9b70*/  LDL.LU R91, [R1+0x658] ;  /* 0x00065800015b7983 */ /* 0x000f220000300800 */
[----:B-1----:R-:W-:-:S04]  /*9b80*/  LOP3.LUT R28, R28, 0x7f, RZ, 0xc0, !PT ;  /* 0x0000007f1c1c7812 */ /* 0x002fc800078ec0ff */
[----:B------:R-:W-:Y:S01]  /*9b90*/  LOP3.LUT R28, R28, 0x40, RZ, 0x3c, !PT ;  /* 0x000000401c1c7812 */ /* 0x000fe200078e3cff */
[----:B--2---:R0:W-:Y:S04]  /*9ba0*/  STS.U8 [R92+UR6+0x3d80], R50 ;  /* 0x003d80325c007988 */ /* 0x0041e80008000006 */
[----:B---3--:R1:W-:Y:S01]  /*9bb0*/  STS.U8 [R28+UR6+0x200], R51 ;  /* 0x000200331c007988 */ /* 0x0083e20008000006 */
[----:B0-----:R-:W-:-:S03]  /*9bc0*/  IADD3 R50, P6, PT, R3, UR4, RZ ;  /* 0x0000000403327c10 */ /* 0x001fc6000ffde0ff */
[----:B------:R-:W2:Y:S01]  /*9bd0*/  LDL.LU R92, [R1+0x654] ;  /* 0x00065400015c7983 */ /* 0x000ea20000300800 */
[----:B-1----:R-:W-:-:S03]  /*9be0*/  IADD3.X R51, PT, PT, R4, UR5, RZ, P6, !PT ;  /* 0x0000000504337c10 */ /* 0x002fc6000b7fe4ff */
[----:B------:R-:W-:Y:S04]  /*9bf0*/  STL [R1+0x21c], R50 ;  /* 0x00021c3201007387 */ /* 0x000fe80000100800 */
[----:B------:R0:W-:Y:S04]  /*9c00*/  STL [R1+0x218], R51 ;  /* 0x0002183301007387 */ /* 0x0001e80000100800 */
[----:B------:R1:W3:Y:S04]  /*9c10*/  @!P5 LDG.E.U8 R56, desc[UR18][R50.64] ;  /* 0x000000123238d981 */ /* 0x0002e8000c1e1100 */
[----:B0-----:R-:W2:Y:S01]  /*9c20*/  LDL.LU R51, [R1+0x34] ;  /* 0x0000340001337983 */ /* 0x001ea20000300800 */
[----:B-1----:R-:W-:Y:S01]  /*9c30*/  IADD3 R50, P6, PT, R5, UR4, RZ ;  /* 0x0000000405327c10 */ /* 0x002fe2000ffde0ff */
[----:B------:R-:W-:Y:S01]  /*9c40*/  UIMAD UR4, UR8, 0x27, URZ ;  /* 0x00000027080478a4 */ /* 0x000fe2000f8e02ff */
[----:B------:R-:W-:-:S03]  /*9c50*/  PRMT R55, RZ, 0x7610, R55 ;  /* 0x00007610ff377816 */ /* 0x000fc60000000037 */
[----:B------:R-:W-:Y:S01]  /*9c60*/  STL [R1+0x224], R50 ;  /* 0x0002243201007387 */ /* 0x000fe20000100800 */
[----:B------:R-:W-:Y:S02]  /*9c70*/  PRMT R54, RZ, 0x7610, R54 ;  /* 0x00007610ff367816 */ /* 0x000fe40000000036 */
[----:B------:R-:W-:Y:S02]  /*9c80*/  PRMT R53, RZ, 0x7610, R53 ;  /* 0x00007610ff357816 */ /* 0x000fe40000000035 */
[----:B------:R-:W-:Y:S01]  /*9c90*/  PRMT R49, RZ, 0x7610, R49 ;  /* 0x00007610ff317816 */ /* 0x000fe20000000031 */
[----:B--2---:R0:W-:Y:S02]  /*9ca0*/  STS.U8 [R28+UR6+0x2200], R51 ;  /* 0x002200331c007988 */ /* 0x0041e40008000006 */
[----:B0-----:R-:W-:Y:S01]  /*9cb0*/  IADD3.X R51, PT, PT, R6, UR5, RZ, P6, !PT ;  /* 0x0000000506337c10 */ /* 0x001fe2000b7fe4ff */
[----:B------:R-:W-:-:S04]  /*9cc0*/  USHF.R.S32.HI UR5, URZ, 0x1f, UR4 ;  /* 0x0000001fff057899 */ /* 0x000fc80008011404 */
[----:B------:R0:W2:Y:S04]  /*9cd0*/  @!P5 LDG.E.U8 R55, desc[UR18][R50.64] ;  /* 0x000000123237d981 */ /* 0x0000a8000c1e1100 */
[----:B------:R1:W-:Y:S01]  /*9ce0*/  STL [R1+0x220], R51 ;  /* 0x0002203301007387 */ /* 0x0003e20000100800 */
[----:B0-----:R-:W-:-:S04]  /*9cf0*/  IADD3 R50, P5, PT, R3, UR4, RZ ;  /* 0x0000000403327c10 */ /* 0x001fc8000ffbe0ff */
[----:B-1----:R-:W-:Y:S01]  /*9d00*/  IADD3.X R51, PT, PT, R4, UR5, RZ, P5, !PT ;  /* 0x0000000504337c10 */ /* 0x002fe2000affe4ff */
[----:B------:R0:W-:Y:S04]  /*9d10*/  STL [R1+0x22c], R50 ;  /* 0x00022c3201007387 */ /* 0x0001e80000100800 */
[----:B------:R0:W2:Y:S04]  /*9d20*/  @P4 LDG.E.U8 R54, desc[UR18][R50.64] ;  /* 0x0000001232364981 */ /* 0x0000a8000c1e1100 */
[----:B------:R-:W-:Y:S01]  /*9d30*/  STS.U8 [R28+UR6+0x600], R59 ;  /* 0x0006003b1c007988 */ /* 0x000fe20008000006 */
[----:B0-----:R-:W-:-:S03]  /*9d40*/  IADD3 R50, P5, PT, R5, UR4, RZ ;  /* 0x0000000405327c10 */ /* 0x001fc6000ffbe0ff */
[----:B------:R-:W-:Y:S01]  /*9d50*/  STS.U8 [R28+UR6+0x2600], R92 ;  /* 0x0026005c1c007988 */ /* 0x000fe20008000006 */
[----:B------:R-:W-:-:S03]  /*9d60*/  UIMAD UR4, UR8, 0x2f, URZ ;  /* 0x0000002f080478a4 */ /* 0x000fc6000f8e02ff */
[----:B------:R0:W-:Y:S04]  /*9d70*/  STL [R1+0x228], R51 ;  /* 0x0002283301007387 */ /* 0x0001e80000100800 */
[----:B------:R1:W-:Y:S04]  /*9d80*/  STS.U8 [R28+UR6+0xa00], R58 ;  /* 0x000a003a1c007988 */ /* 0x0003e80008000006 */
[----:B------:R-:W-:Y:S01]  /*9d90*/  STS.U8 [R28+UR6+0x2a00], R60 ;  /* 0x002a003c1c007988 */ /* 0x000fe20008000006 */
[----:B0-----:R-:W-:-:S03]  /*9da0*/  IADD3.X R51, PT, PT, R6, UR5, RZ, P5, !PT ;  /* 0x0000000506337c10 */ /* 0x001fc6000affe4ff */
[----:B----4-:R0:W-:Y:S01]  /*9db0*/  STS.U8 [R28+UR6+0xe00], R91 ;  /* 0x000e005b1c007988 */ /* 0x0101e20008000006 */
[----:B------:R-:W-:-:S03]  /*9dc0*/  USHF.R.S32.HI UR5, URZ, 0x1f, UR4 ;  /* 0x0000001fff057899 */ /* 0x000fc60008011404 */
[----:B------:R4:W2:Y:S01]  /*9dd0*/  @P4 LDG.E.U8 R53, desc[UR18][R50.64] ;  /* 0x0000001232354981 */ /* 0x0008a2000c1e1100 */
[----:B-1----:R-:W-:Y:S01]  /*9de0*/  IADD3 R58, P4, PT, R3, UR4, RZ ;  /* 0x00000004033a7c10 */ /* 0x002fe2000ff9e0ff */
[----:B0-----:R-:W0:Y:S03]  /*9df0*/  S2R R91, SR_TID.X ;  /* 0x00000000005b7919 */ /* 0x001e260000002100 */
[----:B------:R-:W-:Y:S01]  /*9e00*/  IADD3.X R59, PT, PT, R4, UR5, RZ, P4, !PT ;  /* 0x00000005043b7c10 */ /* 0x000fe2000a7fe4ff */
[----:B------:R-:W-:Y:S04]  /*9e10*/  STS.U8 [R28+UR6+0x2e00], R61 ;  /* 0x002e003d1c007988 */ /* 0x000fe80008000006 */
[----:B------:R-:W-:Y:S04]  /*9e20*/  STS.U8 [R28+UR6+0x1200], R90 ;  /* 0x0012005a1c007988 */ /* 0x000fe80008000006 */
[----:B------:R-:W-:Y:S04]  /*9e30*/  STS.U8 [R28+UR6+0x3200], R86 ;  /* 0x003200561c007988 */ /* 0x000fe80008000006 */
[----:B------:R-:W-:Y:S04]  /*9e40*/  STS.U8 [R28+UR6+0x1600], R89 ;  /* 0x001600591c007988 */ /* 0x000fe80008000006 */
[----:B------:R-:W-:Y:S04]  /*9e50*/  STS.U8 [R28+UR6+0x3600], R88 ;  /* 0x003600581c007988 */ /* 0x000fe80008000006 */
[----:B------:R4:W-:Y:S04]  /*9e60*/  STL [R1+0x234], R50 ;  /* 0x0002343201007387 */ /* 0x0009e80000100800 */
[----:B------:R1:W-:Y:S04]  /*9e70*/  STS.U8 [R28+UR6+0x1a00], R52 ;  /* 0x001a00341c007988 */ /* 0x0003e80008000006 */
[----:B------:R0:W-:Y:S01]  /*9e80*/  STL [R1+0x230], R51 ;  /* 0x0002303301007387 */ /* 0x0001e20000100800 */
[----:B----4-:R-:W-:Y:S01]  /*9e90*/  @P3 IMAD.MOV.U32 R50, RZ, RZ, R58 ;  /* 0x000000ffff323224 */ /* 0x010fe200078e003a */
[----:B-1----:R-:W-:-:S02]  /*9ea0*/  PRMT R52, RZ, 0x7610, R52 ;  /* 0x00007610ff347816 */ /* 0x002fc40000000034 */
[----:B------:R1:W-:Y:S01]  /*9eb0*/  STL [R1+0x23c], R58 ;  /* 0x00023c3a01007387 */ /* 0x0003e20000100800 */
[----:B0-----:R-:W-:-:S03]  /*9ec0*/  @P3 IMAD.MOV.U32 R51, RZ, RZ, R59 ;  /* 0x000000ffff333224 */ /* 0x001fc600078e003b */
[----:B------:R0:W-:Y:S04]  /*9ed0*/  STL [R1+0x238], R59 ;  /* 0x0002383b01007387 */ /* 0x0001e80000100800 */
[----:B------:R4:W2:Y:S01]  /*9ee0*/  @P3 LDG.E.U8 R52, desc[UR18][R50.64] ;  /* 0x0000001232343981 */ /* 0x0008a2000c1e1100 */
[----:B-1----:R-:W-:Y:S01]  /*9ef0*/  IADD3 R58, P4, PT, R5, UR4, RZ ;  /* 0x00000004053a7c10 */ /* 0x002fe2000ff9e0ff */
[----:B------:R-:W-:-:S03]  /*9f00*/  UIMAD UR4, UR8, 0x37, URZ ;  /* 0x00000037080478a4 */ /* 0x000fc6000f8e02ff */
[----:B0-----:R-:W-:Y:S02]  /*9f10*/  IADD3.X R59, PT, PT, R6, UR5, RZ, P4, !PT ;  /* 0x00000005063b7c10 */ /* 0x001fe4000a7fe4ff */
[----:B----4-:R-:W-:Y:S01]  /*9f20*/  PRMT R51, RZ, 0x7610, R51 ;  /* 0x00007610ff337816 */ /* 0x010fe20000000033 */
[----:B------:R-:W-:Y:S01]  /*9f30*/  USHF.R.S32.HI UR5, URZ, 0x1f, UR4 ;  /* 0x0000001fff057899 */ /* 0x000fe20008011404 */
[----:B------:R0:W-:Y:S04]  /*9f40*/  STL [R1+0x244], R58 ;  /* 0x0002443a01007387 */ /* 0x0001e80000100800 */
[----:B------:R0:W4:Y:S01]  /*9f50*/  @P3 LDG.E.U8 R51, desc[UR18][R58.64] ;  /* 0x000000123a333981 */ /* 0x000122000c1e1100 */
[----:B------:R-:W-:-:S03]  /*9f60*/  IADD3 R60, P3, PT, R3, UR4, RZ ;  /* 0x00000004033c7c10 */ /* 0x000fc6000ff7e0ff */
[----:B------:R1:W-:Y:S01]  /*9f70*/  STL [R1+0x240], R59 ;  /* 0x0002403b01007387 */ /* 0x0003e20000100800 */
[----:B------:R-:W-:-:S03]  /*9f80*/  IADD3.X R61, PT, PT, R4, UR5, RZ, P3, !PT ;  /* 0x00000005043d7c10 */ /* 0x000fc60009ffe4ff */
[----:B------:R3:W-:Y:S01]  /*9f90*/  STL [R1+0x24c], R60 ;  /* 0x00024c3c01007387 */ /* 0x0007e20000100800 */
[----:B0-----:R-:W-:Y:S01]  /*9fa0*/  @P2 IMAD.MOV.U32 R58, RZ, RZ, R60 ;  /* 0x000000ffff3a2224 */ /* 0x001fe200078e003c */
[----:B------:R-:W-:Y:S02]  /*9fb0*/  LOP3.LUT R92, R91, 0x7f, RZ, 0xc0, !PT ;  /* 0x0000007f5b5c7812 */ /* 0x000fe400078ec0ff */
[----:B------:R-:W-:Y:S01]  /*9fc0*/  STS.U8 [R28+UR6+0x3a00], R87 ;  /* 0x003a00571c007988 */ /* 0x000fe20008000006 */
[----:B------:R-:W-:Y:S01]  /*9fd0*/  PRMT R50, RZ, 0x7610, R50 ;  /* 0x00007610ff327816 */ /* 0x000fe20000000032 */
[----:B-1----:R-:W-:Y:S01]  /*9fe0*/  @P2 IMAD.MOV.U32 R59, RZ, RZ, R61 ;  /* 0x000000ffff3b2224 */ /* 0x002fe200078e003d */
[----:B---3--:R-:W-:Y:S01]  /*9ff0*/  IADD3 R60, P3, PT, R5, UR4, RZ ;  /* 0x00000004053c7c10 */ /* 0x008fe2000ff7e0ff */
[----:B------:R-:W-:Y:S04]  /*a000*/  STS.U8 [R28+UR6+0x1e00], R84 ;  /* 0x001e00541c007988 */ /* 0x000fe80008000006 */
[----:B------:R0:W-:Y:S04]  /*a010*/  STL [R1+0x248], R61 ;  /* 0x0002483d01007387 */ /* 0x0001e80000100800 */
[----:B------:R1:W-:Y:S01]  /*a020*/  STS.U8 [R28+UR6+0x3e00], R83 ;  /* 0x003e00531c007988 */ /* 0x0003e20008000006 */
[----:B------:R-:W-:-:S03]  /*a030*/  UIMAD UR4, UR8, 0x3f, URZ ;  /* 0x0000003f080478a4 */ /* 0x000fc6000f8e02ff */
[----:B------:R3:W4:Y:S01]  /*a040*/  @P2 LDG.E.U8 R50, desc[UR18][R58.64] ;  /* 0x000000123a322981 */ /* 0x000722000c1e1100 */
[----:B0-----:R-:W-:Y:S02]  /*a050*/  IADD3.X R61, PT, PT, R6, UR5, RZ, P3, !PT ;  /* 0x00000005063d7c10 */ /* 0x001fe40009ffe4ff */
[----:B-1----:R-:W-:Y:S01]  /*a060*/  LOP3.LUT R28, R92, 0x50, RZ, 0x3c, !PT ;  /* 0x000000505c1c7812 */ /* 0x002fe200078e3cff */
[----:B---3--:R-:W-:-:S04]  /*a070*/  @P2 IMAD.MOV.U32 R58, RZ, RZ, R60 ;  /* 0x000000ffff3a2224 */ /* 0x008fc800078e003c */
[----:B------:R-:W-:Y:S01]  /*a080*/  STS.U8 [R28+UR6+0x280], R81 ;  /* 0x000280511c007988 */ /* 0x000fe20008000006 */
[----:B------:R-:W-:Y:S01]  /*a090*/  @P2 IMAD.MOV.U32 R59, RZ, RZ, R61 ;  /* 0x000000ffff3b2224 */ /* 0x000fe200078e003d */
[----:B------:R-:W-:Y:S02]  /*a0a0*/  USHF.R.S32.HI UR5, URZ, 0x1f, UR4 ;  /* 0x0000001fff057899 */ /* 0x000fe40008011404 */
[----:B------:R-:W-:Y:S04]  /*a0b0*/  STS.U8 [R28+UR6+0x2280], R85 ;  /* 0x002280551c007988 */ /* 0x000fe80008000006 */
[----:B------:R-:W-:Y:S04]  /*a0c0*/  STS.U8 [R28+UR6+0x680], R79 ;  /* 0x0006804f1c007988 */ /* 0x000fe80008000006 */
[----:B------:R-:W-:Y:S04]  /*a0d0*/  STS.U8 [R28+UR6+0x2680], R78 ;  /* 0x0026804e1c007988 */ /* 0x000fe80008000006 */
[----:B------:R-:W-:Y:S04]  /*a0e0*/  STS.U8 [R28+UR6+0xa80], R77 ;  /* 0x000a804d1c007988 */ /* 0x000fe80008000006 */
[----:B------:R0:W-:Y:S04]  /*a0f0*/  STL [R1+0x254], R60 ;  /* 0x0002543c01007387 */ /* 0x0001e80000100800 */
[----:B------:R1:W3:Y:S04]  /*a100*/  @P2 LDG.E.U8 R49, desc[UR18][R58.64] ;  /* 0x000000123a312981 */ /* 0x0002e8000c1e1100 */
[----:B------:R-:W-:Y:S01]  /*a110*/  STS.U8 [R28+UR6+0x2a80], R76 ;  /* 0x002a804c1c007988 */ /* 0x000fe20008000006 */
[----:B0-----:R-:W-:-:S03]  /*a120*/  IADD3 R60, P2, PT, R3, UR4, RZ ;  /* 0x00000004033c7c10 */ /* 0x001fc6000ff5e0ff */
[----:B------:R-:W-:Y:S04]  /*a130*/  STS.U8 [R28+UR6+0xe80], R72 ;  /* 0x000e80481c007988 */ /* 0x000fe80008000006 */
[----:B------:R-:W-:Y:S04]  /*a140*/  STS.U8 [R28+UR6+0x2e80], R69 ;  /* 0x002e80451c007988 */ /* 0x000fe80008000006 */
[----:B------:R0:W-:Y:S04]  /*a150*/  STL [R1+0x250], R61 ;  /* 0x0002503d01007387 */ /* 0x0001e80000100800 */
[----:B------:R-:W-:Y:S04]  /*a160*/  STS.U8 [R28+UR6+0x1280], R75 ;  /* 0x0012804b1c007988 */ /* 0x000fe80008000006 */
[----:B------:R1:W-:Y:S01]  /*a170*/  STS.U8 [R28+UR6+0x3280], R66 ;  /* 0x003280421c007988 */ /* 0x0003e20008000006 */
[----:B0-----:R-:W-:-:S03]  /*a180*/  IADD3.X R61, PT, PT, R4, UR5, RZ, P2, !PT ;  /* 0x00000005043d7c10 */ /* 0x001fc600097fe4ff */
[----:B------:R0:W-:Y:S01]  /*a190*/  STL [R1+0x25c], R60 ;  /* 0x00025c3c01007387 */ /* 0x0001e20000100800 */
[----:B-1----:R-:W-:-:S03]  /*a1a0*/  IADD3 R66, P2, PT, R5, UR4, RZ ;  /* 0x0000000405427c10 */ /* 0x002fc6000ff5e0ff */
[----:B------:R1:W-:Y:S01]  /*a1b0*/  STL [R1+0x258], R61 ;  /* 0x0002583d01007387 */ /* 0x0003e20000100800 */
[----:B------:R-:W-:Y:S01]  /*a1c0*/  PRMT R59, RZ, 0x7610, R59 ;  /* 0x00007610ff3b7816 */ /* 0x000fe2000000003b */
[----:B------:R-:W0:Y:S01]  /*a1d0*/  LDCU UR4, c[0x0][0x3b0] ;  /* 0x00007600ff0477ac */ /* 0x000e220008000800 */
[----:B------:R-:W-:Y:S01]  /*a1e0*/  IADD3.X R69, PT, PT, R6, UR5, RZ, P2, !PT ;  /* 0x0000000506457c10 */ /* 0x000fe200097fe4ff */
[----:B------:R-:W-:Y:S01]  /*a1f0*/  STL [R1+0x264], R66 ;  /* 0x0002644201007387 */ /* 0x000fe20000100800 */
[----:B------:R-:W-:Y:S01]  /*a200*/  PRMT R58, RZ, 0x7610, R58 ;  /* 0x00007610ff3a7816 */ /* 0x000fe2000000003a */
[----:B------:R-:W0:Y:S02]  /*a210*/  LDCU UR5, c[0x0][0x3b0] ;  /* 0x00007600ff0577ac */ /* 0x000e240008000800 */
[----:B------:R-:W-:Y:S04]  /*a220*/  STL [R1+0x260], R69 ;  /* 0x0002604501007387 */ /* 0x000fe80000100800 */
[----:B------:R-:W3:Y:S04]  /*a230*/  LDL.LU R84, [R1+0x2b0] ;  /* 0x0002b00001547983 */ /* 0x000ee80000300800 */
[----:B------:R-:W3:Y:S04]  /*a240*/  LDL.LU R87, [R1+0x2ac] ;  /* 0x0002ac0001577983 */ /* 0x000ee80000300800 */
[----:B------:R-:W3:Y:S04]  /*a250*/  LDL.LU R88, [R1+0x2a8] ;  /* 0x0002a80001587983 */ /* 0x000ee80000300800 */
[----:B------:R-:W3:Y:S04]  /*a260*/  LDL.LU R89, [R1+0x2a4] ;  /* 0x0002a40001597983 */ /* 0x000ee80000300800 */
[----:B------:R-:W3:Y:S04]  /*a270*/  LDL.LU R86, [R1+0x2a0] ;  /* 0x0002a00001567983 */ /* 0x000ee80000300800 */
[----:B------:R-:W3:Y:S04]  /*a280*/  LDL.LU R90, [R1+0x29c] ;  /* 0x00029c00015a7983 */ /* 0x000ee80000300800 */
[----:B------:R0:W3:Y:S02]  /*a290*/  @!P1 LDG.E.U8 R59, desc[UR18][R60.64] ;  /* 0x000000123c3b9981 */ /* 0x0000e4000c1e1100 */
[----:B0-----:R-:W-:-:S02]  /*a2a0*/  @!P1 IMAD.MOV.U32 R60, RZ, RZ, R66 ;  /* 0x000000ffff3c9224 */ /* 0x001fc400078e0042 */
[----:B-1----:R-:W-:-:S05]  /*a2b0*/  @!P1 IMAD.MOV.U32 R61, RZ, RZ, R69 ;  /* 0x000000ffff3d9224 */ /* 0x002fca00078e0045 */
[----:B------:R0:W3:Y:S04]  /*a2c0*/  @!P1 LDG.E.U8 R58, desc[UR18][R60.64] ;  /* 0x000000123c3a9981 */ /* 0x0000e8000c1e1100 */
[----:B------:R-:W-:Y:S04]  /*a2d0*/  STS.U8 [R28+UR6+0x1680], R73 ;  /* 0x001680491c007988 */ /* 0x000fe80008000006 */
[----:B------:R-:W-:Y:S04]  /*a2e0*/  STS.U8 [R28+UR6+0x3680], R64 ;  /* 0x003680401c007988 */ /* 0x000fe80008000006 */
[----:B------:R-:W-:Y:S04]  /*a2f0*/  STS.U8 [R28+UR6+0x1a80], R68 ;  /* 0x001a80441c007988 */ /* 0x000fe80008000006 */
[----:B------:R-:W-:Y:S04]  /*a300*/  STS.U8 [R28+UR6+0x3a80], R63 ;  /* 0x003a803f1c007988 */ /* 0x000fe80008000006 */
[----:B------:R-:W-:Y:S04]  /*a310*/  STS.U8 [R28+UR6+0x1e80], R67 ;  /* 0x001e80431c007988 */ /* 0x000fe80008000006 */
[----:B------:R1:W-:Y:S02]  /*a320*/  STS.U8 [R28+UR6+0x3e80], R62 ;  /* 0x003e803e1c007988 */ /* 0x0003e40008000006 */
[----:B-1----:R-:W-:-:S05]  /*a330*/  LOP3.LUT R28, R92, 0x60, RZ, 0x3c, !PT ;  /* 0x000000605c1c7812 */ /* 0x002fca00078e3cff */
[----:B------:R-:W-:Y:S04]  /*a340*/  STS.U8 [R28+UR6+0x300], R65 ;  /* 0x000300411c007988 */ /* 0x000fe80008000006 */
        /* <DEDUP_REMOVED lines=13> */
[----:B------:R1:W-:Y:S04]  /*a420*/  STS.U8 [R28+UR6+0x1f00], R30 ;  /* 0x001f001e1c007988 */ /* 0x0003e80008000006 */
[----:B------:R0:W-:Y:S01]  /*a430*/  STS.U8 [R28+UR6+0x3f00], R29 ;  /* 0x003f001d1c007988 */ /* 0x0001e20008000006 */
[----:B-1----:R-:W-:-:S02]  /*a440*/  LOP3.LUT R30, R92, 0x70, RZ, 0x3c, !PT ;  /* 0x000000705c1e7812 */ /* 0x002fc400078e3cff */
[----:B0-----:R-:W-:-:S03]  /*a450*/  LOP3.LUT R28, R91, 0x3f, RZ, 0xc0, !PT ;  /* 0x0000003f5b1c7812 */ /* 0x001fc600078ec0ff */
[----:B------:R-:W-:Y:S04]  /*a460*/  STS.U8 [R30+UR6+0x380], R45 ;  /* 0x0003802d1e007988 */ /* 0x000fe80008000006 */
[----:B------:R-:W-:Y:S04]  /*a470*/  STS.U8 [R30+UR6+0x2380], R44 ;  /* 0x0023802c1e007988 */ /* 0x000fe80008000006 */
[----:B------:R-:W-:Y:S01]  /*a480*/  STS.U8 [R30+UR6+0x780], R43 ;  /* 0x0007802b1e007988 */ /* 0x000fe20008000006 */
[----:B------:R-:W-:-:S03]  /*a490*/  IMAD R28, R28, UR9, RZ ;  /* 0x000000091c1c7c24 */ /* 0x000fc6000f8e02ff */
[----:B------:R-:W-:Y:S04]  /*a4a0*/  STS.U8 [R30+UR6+0x2780], R48 ;  /* 0x002780301e007988 */ /* 0x000fe80008000006 */
[----:B------:R-:W-:Y:S04]  /*a4b0*/  STS.U8 [R30+UR6+0xb80], R47 ;  /* 0x000b802f1e007988 */ /* 0x000fe80008000006 */
[----:B------:R-:W-:Y:S04]  /*a4c0*/  STS.U8 [R30+UR6+0x2b80], R57 ;  /* 0x002b80391e007988 */ /* 0x000fe80008000006 */
[----:B------:R-:W-:Y:S04]  /*a4d0*/  STS.U8 [R30+UR6+0xf80], R56 ;  /* 0x000f80381e007988 */ /* 0x000fe80008000006 */
[----:B--2---:R-:W-:Y:S01]  /*a4e0*/  STS.U8 [R30+UR6+0x2f80], R55 ;  /* 0x002f80371e007988 */ /* 0x004fe20008000006 */
[C---:B------:R-:W-:Y:S01]  /*a4f0*/  IADD3 R29, P1, PT, R28.reuse, UR14, RZ ;  /* 0x0000000e1c1d7c10 */ /* 0x040fe2000ff3e0ff */
[----:B------:R-:W0:Y:S02]  /*a500*/  LDCU UR14, c[0x0][0x3b0] ;  /* 0x00007600ff0e77ac */ /* 0x000e240008000800 */
[----:B------:R1:W-:Y:S04]  /*a510*/  STS.U8 [R30+UR6+0x1380], R54 ;  /* 0x001380361e007988 */ /* 0x0003e80008000006 */
[----:B------:R-:W-:Y:S04]  /*a520*/  STS.U8 [R30+UR6+0x3380], R53 ;  /* 0x003380351e007988 */ /* 0x000fe80008000006 */
[----:B------:R-:W-:Y:S04]  /*a530*/  STS.U8 [R30+UR6+0x1780], R52 ;  /* 0x001780341e007988 */ /* 0x000fe80008000006 */
[----:B----4-:R2:W-:Y:S01]  /*a540*/  STS.U8 [R30+UR6+0x3780], R51 ;  /* 0x003780331e007988 */ /* 0x0105e20008000006 */
[----:B-1----:R-:W-:Y:S01]  /*a550*/  IMAD R54, R11, UR27, RZ ;  /* 0x0000001b0b367c24 */ /* 0x002fe2000f8e02ff */
[----:B------:R-:W-:Y:S01]  /*a560*/  LEA.HI.X.SX32 R28, R28, UR15, 0x1, P1 ;  /* 0x0000000f1c1c7c11 */ /* 0x000fe200088f0eff */
[----:B------:R-:W-:Y:S01]  /*a570*/  IMAD R43, R22, UR5, RZ ;  /* 0x00000005162b7c24 */ /* 0x000fe2000f8e02ff */
[----:B------:R-:W1:Y:S01]  /*a580*/  LDCU UR15, c[0x0][0x3b0] ;  /* 0x00007600ff0f77ac */ /* 0x000e620008000800 */
[----:B------:R-:W-:-:S02]  /*a590*/  IMAD R40, R26, UR4, RZ ;  /* 0x000000041a287c24 */ /* 0x000fc4000f8e02ff */
[----:B------:R-:W-:Y:S02]  /*a5a0*/  IMAD R61, R7, UR30, RZ ;  /* 0x0000001e073d7c24 */ /* 0x000fe4000f8e02ff */
[----:B--2---:R-:W-:Y:S02]  /*a5b0*/  IMAD R51, R14, UR24, RZ ;  /* 0x000000180e337c24 */ /* 0x004fe4000f8e02ff */
[----:B------:R-:W-:Y:S01]  /*a5c0*/  IMAD R46, R19, UR16, RZ ;  /* 0x00000010132e7c24 */ /* 0x000fe2000f8e02ff */
[----:B------:R-:W-:Y:S01]  /*a5d0*/  STS.U8 [R30+UR6+0x1b80], R50 ;  /* 0x001b80321e007988 */ /* 0x000fe20008000006 */
[----:B------:R-:W-:Y:S02]  /*a5e0*/  IMAD R52, R13, UR25, RZ ;  /* 0x000000190d347c24 */ /* 0x000fe4000f8e02ff */
[----:B------:R-:W-:Y:S02]  /*a5f0*/  IMAD R55, R10, UR28, RZ ;  /* 0x0000001c0a377c24 */ /* 0x000fe4000f8e02ff */
[----:B------:R-:W-:-:S02]  /*a600*/  IMAD R36, R71, UR4, RZ ;  /* 0x0000000447247c24 */ /* 0x000fc4000f8e02ff */
[----:B------:R-:W-:Y:S01]  /*a610*/  IMAD R37, R27, UR4, RZ ;  /* 0x000000041b257c24 */ /* 0x000fe2000f8e02ff */
[----:B------:R-:W5:Y:S01]  /*a620*/  LDL.LU R71, [R1+0x650] ;  /* 0x0006500001477983 */ /* 0x000f620000300800 */
[----:B------:R-:W-:Y:S02]  /*a630*/  IMAD R47, R18, UR17, RZ ;  /* 0x00000011122f7c24 */ /* 0x000fe4000f8e02ff */
[----:B------:R-:W-:Y:S01]  /*a640*/  IMAD R48, R17, UR21, RZ ;  /* 0x0000001511307c24 */ /* 0x000fe2000f8e02ff */
[----:B------:R-:W5:Y:S01]  /*a650*/  LDL.LU R27, [R1+0x64c] ;  /* 0x00064c00011b7983 */ /* 0x000f620000300800 */
[----:B------:R-:W-:Y:S01]  /*a660*/  IMAD R63, R0, UR32, RZ ;  /* 0x00000020003f7c24 */ /* 0x000fe2000f8e02ff */
[-C--:B------:R-:W-:Y:S01]  /*a670*/  IADD3 R0, P2, PT, R36, R29.reuse, RZ ;  /* 0x0000001d24007210 */ /* 0x080fe20007f5e0ff */
[----:B------:R-:W-:Y:S01]  /*a680*/  IMAD R39, R70, UR4, RZ ;  /* 0x0000000446277c24 */ /* 0x000fe2000f8e02ff */
[----:B---3--:R2:W-:Y:S01]  /*a690*/  STS.U8 [R30+UR6+0x3b80], R49 ;  /* 0x003b80311e007988 */ /* 0x0085e20008000006 */
[----:B------:R-:W-:Y:S01]  /*a6a0*/  IMAD R62, R2, UR31, RZ ;  /* 0x0000001f023e7c24 */ /* 0x000fe2000f8e02ff */
[----:B------:R-:W-:Y:S01]  /*a6b0*/  LEA.HI.X.SX32 R2, R36, R28, 0x1, P2 ;  /* 0x0000001c24027211 */ /* 0x000fe200010f0eff */
[----:B--2---:R-:W-:Y:S01]  /*a6c0*/  IMAD R49, R16, UR22, RZ ;  /* 0x0000001610317c24 */ /* 0x004fe2000f8e02ff */
[----:B------:R-:W-:Y:S01]  /*a6d0*/  IADD3 R36, P2, PT, R40, R29, RZ ;  /* 0x0000001d28247210 */ /* 0x000fe20007f5e0ff */
[----:B0-----:R-:W-:-:S02]  /*a6e0*/  IMAD R57, R8, UR14, RZ ;  /* 0x0000000e08397c24 */ /* 0x001fc4000f8e02ff */
[----:B------:R-:W-:Y:S02]  /*a6f0*/  IMAD R41, R24, UR4, RZ ;  /* 0x0000000418297c24 */ /* 0x000fe4000f8e02ff */
[----:B------:R-:W-:Y:S02]  /*a700*/  IMAD R42, R23, UR4, RZ ;  /* 0x00000004172a7c24 */ /* 0x000fe4000f8e02ff */
[----:B------:R-:W-:Y:S02]  /*a710*/  IMAD R53, R12, UR26, RZ ;  /* 0x0000001a0c357c24 */ /* 0x000fe4000f8e02ff */
[----:B------:R-:W-:Y:S02]  /*a720*/  IMAD R44, R21, UR12, RZ ;  /* 0x0000000c152c7c24 */ /* 0x000fe4000f8e02ff */
[----:B-1----:R-:W-:Y:S02]  /*a730*/  IMAD R60, R93, UR15, RZ ;  /* 0x0000000f5d3c7c24 */ /* 0x002fe4000f8e02ff */
[----:B------:R-:W-:-:S02]  /*a740*/  IMAD R30, R84, UR4, RZ ;  /* 0x00000004541e7c24 */ /* 0x000fc4000f8e02ff */
[----:B------:R-:W-:-:S03]  /*a750*/  IMAD R31, R87, UR4, RZ ;  /* 0x00000004571f7c24 */ /* 0x000fc6000f8e02ff */
[----:B------:R-:W-:Y:S01]  /*a760*/  IADD3 R26, P1, PT, R30, R29, RZ ;  /* 0x0000001d1e1a7210 */ /* 0x000fe20007f3e0ff */
[----:B------:R-:W-:-:S05]  /*a770*/  IMAD R35, R90, UR4, RZ ;  /* 0x000000045a237c24 */ /* 0x000fca000f8e02ff */
[----:B------:R-:W-:-:S04]  /*a780*/  IADD3 R11, P3, PT, R35, R29, RZ ;  /* 0x0000001d230b7210 */ /* 0x000fc80007f7e0ff */
[-C--:B------:R-:W-:Y:S02]  /*a790*/  LEA.HI.X.SX32 R14, R35, R28.reuse, 0x1, P3 ;  /* 0x0000001c230e7211 */ /* 0x080fe400018f0eff */
[-C--:B------:R-:W-:Y:S02]  /*a7a0*/  IADD3 R7, P3, PT, R43, R29.reuse, RZ ;  /* 0x0000001d2b077210 */ /* 0x080fe40007f7e0ff */
[-C--:B------:R-:W-:Y:S02]  /*a7b0*/  LEA.HI.X.SX32 R30, R30, R28.reuse, 0x1, P1 ;  /* 0x0000001c1e1e7211 */ /* 0x080fe400008f0eff */
[-C--:B------:R-:W-:Y:S02]  /*a7c0*/  IADD3 R13, P1, PT, R31, R29.reuse, RZ ;  /* 0x0000001d1f0d7210 */ /* 0x080fe40007f3e0ff */
[----:B------:R-:W-:Y:S02]  /*a7d0*/  LEA.HI.X.SX32 R10, R43, R28, 0x1, P3 ;  /* 0x0000001c2b0a7211 */ /* 0x000fe400018f0eff */
[----:B------:R-:W-:-:S02]  /*a7e0*/  IADD3 R18, P3, PT, R46, R29, RZ ;  /* 0x0000001d2e127210 */ /* 0x000fc40007f7e0ff */
[-C--:B------:R-:W-:Y:S02]  /*a7f0*/  LEA.HI.X.SX32 R16, R31, R28.reuse, 0x1, P1 ;  /* 0x0000001c1f107211 */ /* 0x080fe400008f0eff */
[-C--:B------:R-:W-:Y:S02]  /*a800*/  IADD3 R81, P1, PT, R37, R29.reuse, RZ ;  /* 0x0000001d25517210 */ /* 0x080fe40007f3e0ff */
[-C--:B------:R-:W-:Y:S02]  /*a810*/  LEA.HI.X.SX32 R17, R46, R28.reuse, 0x1, P3 ;  /* 0x0000001c2e117211 */ /* 0x080fe400018f0eff */
[-C--:B------:R-:W-:Y:S01]  /*a820*/  IADD3 R73, P3, PT, R49, R29.reuse, RZ ;  /* 0x0000001d31497210 */ /* 0x080fe20007f7e0ff */
[----:B------:R-:W-:Y:S01]  /*a830*/  IMAD R34, R86, UR4, RZ ;  /* 0x0000000456227c24 */ /* 0x000fe2000f8e02ff */
[----:B------:R-:W-:Y:S02]  /*a840*/  LEA.HI.X.SX32 R83, R37, R28, 0x1, P1 ;  /* 0x0000001c25537211 */ /* 0x000fe400008f0eff */
[----:B------:R-:W-:-:S02]  /*a850*/  IADD3 R8, P1, PT, R39, R29, RZ ;  /* 0x0000001d27087210 */ /* 0x000fc40007f3e0ff */
[-C--:B------:R-:W-:Y:S02]  /*a860*/  LEA.HI.X.SX32 R75, R49, R28.reuse, 0x1, P3 ;  /* 0x0000001c314b7211 */ /* 0x080fe400018f0eff */
[-C--:B------:R-:W-:Y:S01]  /*a870*/  IADD3 R90, P3, PT, R52, R29.reuse, RZ ;  /* 0x0000001d345a7210 */ /* 0x080fe20007f7e0ff */
[----:B------:R-:W-:Y:S01]  /*a880*/  IMAD R45, R20, UR13, RZ ;  /* 0x0000000d142d7c24 */ /* 0x000fe2000f8e02ff */
[-C--:B------:R-:W-:Y:S02]  /*a890*/  LEA.HI.X.SX32 R12, R39, R28.reuse, 0x1, P1 ;  /* 0x0000001c270c7211 */ /* 0x080fe400008f0eff */
[----:B------:R-:W-:Y:S02]  /*a8a0*/  LEA.HI.X.SX32 R37, R40, R28, 0x1, P2 ;  /* 0x0000001c28257211 */ /* 0x000fe400010f0eff */
[-C--:B------:R-:W-:Y:S02]  /*a8b0*/  IADD3 R24, P4, PT, R34, R29.reuse, RZ ;  /* 0x0000001d22187210 */ /* 0x080fe40007f9e0ff */
[----:B------:R-:W-:-:S02]  /*a8c0*/  IADD3 R78, P1, PT, R41, R29, RZ ;  /* 0x0000001d294e7210 */ /* 0x000fc40007f3e0ff */
[-C--:B------:R-:W-:Y:S02]  /*a8d0*/  IADD3 R21, P2, PT, R42, R29.reuse, RZ ;  /* 0x0000001d2a157210 */ /* 0x080fe40007f5e0ff */
[-C--:B------:R-:W-:Y:S02]  /*a8e0*/  LEA.HI.X.SX32 R93, R52, R28.reuse, 0x1, P3 ;  /* 0x0000001c345d7211 */ /* 0x080fe400018f0eff */
[----:B------:R-:W0:Y:S01]  /*a8f0*/  LDC R52, c[0x0][0x3a0] ;  /* 0x0000e800ff347b82 */ /* 0x000e220000000800 */
[-C--:B------:R-:W-:Y:S02]  /*a900*/  LEA.HI.X.SX32 R23, R34, R28.reuse, 0x1, P4 ;  /* 0x0000001c22177211 */ /* 0x080fe400020f0eff */
[-C--:B------:R-:W-:Y:S02]  /*a910*/  LEA.HI.X.SX32 R79, R41, R28.reuse, 0x1, P1 ;  /* 0x0000001c294f7211 */ /* 0x080fe400008f0eff */
[----:B------:R-:W-:Y:S02]  /*a920*/  LEA.HI.X.SX32 R19, R42, R28, 0x1, P2 ;  /* 0x0000001c2a137211 */ /* 0x000fe400010f0eff */
[----:B------:R-:W-:-:S02]  /*a930*/  IADD3 R34, P1, PT, R44, R29, RZ ;  /* 0x0000001d2c227210 */ /* 0x000fc40007f3e0ff */
[-C--:B------:R-:W-:Y:S01]  /*a940*/  IADD3 R76, P2, PT, R45, R29.reuse, RZ ;  /* 0x0000001d2d4c7210 */ /* 0x080fe20007f5e0ff */
[----:B------:R-:W-:Y:S01]  /*a950*/  IMAD R32, R88, UR4, RZ ;  /* 0x0000000458207c24 */ /* 0x000fe2000f8e02ff */
[-C--:B------:R-:W-:Y:S01]  /*a960*/  LEA.HI.X.SX32 R35, R44, R28.reuse, 0x1, P1 ;  /* 0x0000001c2c237211 */ /* 0x080fe200008f0eff */
[----:B------:R-:W-:Y:S01]  /*a970*/  IMAD R50, R15, UR23, RZ ;  /* 0x000000170f327c24 */ /* 0x000fe2000f8e02ff */
[-C--:B------:R-:W-:Y:S02]  /*a980*/  LEA.HI.X.SX32 R77, R45, R28.reuse, 0x1, P2 ;  /* 0x0000001c2d4d7211 */ /* 0x080fe400010f0eff */
[-C--:B------:R-:W-:Y:S01]  /*a990*/  IADD3 R45, P1, PT, R47, R29.reuse, RZ ;  /* 0x0000001d2f2d7210 */ /* 0x080fe20007f3e0ff */
[----:B------:R-:W-:Y:S01]  /*a9a0*/  IMAD R33, R89, UR4, RZ ;  /* 0x0000000459217c24 */ /* 0x000fe2000f8e02ff */
[----:B------:R-:W-:Y:S02]  /*a9b0*/  IADD3 R70, P6, PT, R32, R29, RZ ;  /* 0x0000001d20467210 */ /* 0x000fe40007fde0ff */
[----:B------:R-:W-:-:S02]  /*a9c0*/  LEA.HI.X.SX32 R46, R47, R28, 0x1, P1 ;  /* 0x0000001c2f2e7211 */ /* 0x000fc400008f0eff */
[-C--:B------:R-:W-:Y:S01]  /*a9d0*/  IADD3 R15, P1, PT, R50, R29.reuse, RZ ;  /* 0x0000001d320f7210 */ /* 0x080fe20007f3e0ff */
[----:B------:R-:W-:Y:S01]  /*a9e0*/  IMAD R56, R9, UR29, RZ ;  /* 0x0000001d09387c24 */ /* 0x000fe2000f8e02ff */
[-C--:B------:R-:W-:Y:S02]  /*a9f0*/  IADD3 R84, P5, PT, R33, R29.reuse, RZ ;  /* 0x0000001d21547210 */ /* 0x080fe40007fbe0ff */
[-C--:B------:R-:W-:Y:S02]  /*aa00*/  LEA.HI.X.SX32 R9, R32, R28.reuse, 0x1, P6 ;  /* 0x0000001c20097211 */ /* 0x080fe400030f0eff */
[----:B------:R-:W-:Y:S02]  /*aa10*/  LEA.HI.X.SX32 R50, R50, R28, 0x1, P1 ;  /* 0x0000001c32327211 */ /* 0x000fe400008f0eff */
[-C--:B------:R-:W-:Y:S02]  /*aa20*/  IADD3 R32, P2, PT, R48, R29.reuse, RZ ;  /* 0x0000001d30207210 */ /* 0x080fe40007f5e0ff */
[----:B------:R-:W-:-:S02]  /*aa30*/  IADD3 R69, P1, PT, R53, R29, RZ ;  /* 0x0000001d35457210 */ /* 0x000fc40007f3e0ff */
[-C--:B------:R-:W-:Y:S01]  /*aa40*/  LEA.HI.X.SX32 R85, R33, R28.reuse, 0x1, P5 ;  /* 0x0000001c21557211 */ /* 0x080fe200028f0eff */
[----:B0-----:R-:W-:Y:S01]  /*aa50*/  VIADD R64, R52, 0x3f ;  /* 0x0000003f34407836 */ /* 0x001fe20000000000 */
[-C--:B------:R-:W-:Y:S02]  /*aa60*/  LEA.HI.X.SX32 R33, R48, R28.reuse, 0x1, P2 ;  /* 0x0000001c30217211 */ /* 0x080fe400010f0eff */
[-C--:B------:R-:W-:Y:S02]  /*aa70*/  LEA.HI.X.SX32 R72, R53, R28.reuse, 0x1, P1 ;  /* 0x0000001c35487211 */ /* 0x080fe400008f0eff */
[-C--:B------:R-:W-:Y:S02]  /*aa80*/  IADD3 R43, P2, PT, R51, R29.reuse, RZ ;  /* 0x0000001d332b7210 */ /* 0x080fe40007f5e0ff */
[C---:B------:R-:W-:Y:S01]  /*aa90*/  IADD3 R88, P1, PT, R56.reuse, R29, RZ ;  /* 0x0000001d38587210 */ /* 0x040fe20007f3e0ff */
[----:B------:R-:W-:Y:S01]  /*aaa0*/  IMAD R38, R25, UR4, RZ ;  /* 0x0000000419267c24 */ /* 0x000fe2000f8e02ff */
[-C--:B------:R-:W-:Y:S01]  /*aab0*/  LEA.HI.X.SX32 R44, R51, R28.reuse, 0x1, P2 ;  /* 0x0000001c332c7211 */ /* 0x080fe200010f0eff */
[----:B------:R-:W5:Y:S01]  /*aac0*/  LDL.LU R25, [R1+0x648] ;  /* 0x0006480001197983 */ /* 0x000f620000300800 */
[----:B------:R-:W-:-:S02]  /*aad0*/  LEA.HI.X.SX32 R89, R56, R28, 0x1, P1 ;  /* 0x0000001c38597211 */ /* 0x000fc400008f0eff */
[----:B------:R-:W-:Y:S02]  /*aae0*/  LOP3.LUT R51, R91, 0x3f, RZ, 0xc0, !PT ;  /* 0x0000003f5b337812 */ /* 0x000fe400078ec0ff */
[----:B------:R-:W-:Y:S02]  /*aaf0*/  ISETP.GT.AND P1, PT, R64, 0x3f, PT ;  /* 0x0000003f4000780c */ /* 0x000fe40003f24270 */
[CC--:B------:R-:W-:Y:S02]  /*ab00*/  IADD3 R22, P6, PT, R38.reuse, R29.reuse, RZ ;  /* 0x0000001d26167210 */ /* 0x0c0fe40007fde0ff */
[----:B------:R-:W-:Y:S02]  /*ab10*/  ISETP.LT.AND P1, PT, R51, R52, P1 ;  /* 0x000000343300720c */ /* 0x000fe40000f21270 */
[----:B------:R-:W-:Y:S02]  /*ab20*/  LEA.HI.X.SX32 R20, R38, R28, 0x1, P6 ;  /* 0x0000001c26147211 */ /* 0x000fe400030f0eff */
[----:B------:R-:W-:-:S02]  /*ab30*/  IADD3 R38, P2, PT, R54, R29, RZ ;  /* 0x0000001d36267210 */ /* 0x000fc40007f5e0ff */
[CC--:B------:R-:W-:Y:S02]  /*ab40*/  IADD3 R41, P3, PT, R55.reuse, R29.reuse, RZ ;  /* 0x0000001d37297210 */ /* 0x0c0fe40007f7e0ff */
[----:B------:R-:W-:Y:S02]  /*ab50*/  LOP3.LUT R31, R92, 0x70, RZ, 0x3c, !PT ;  /* 0x000000705c1f7812 */ /* 0x000fe400078e3cff */
[-C--:B------:R-:W-:Y:S02]  /*ab60*/  LEA.HI.X.SX32 R49, R54, R28.reuse, 0x1, P2 ;  /* 0x0000001c36317211 */ /* 0x080fe400010f0eff */
[----:B------:R-:W-:Y:S02]  /*ab70*/  LEA.HI.X.SX32 R42, R55, R28, 0x1, P3 ;  /* 0x0000001c372a7211 */ /* 0x000fe400018f0eff */
[-C--:B------:R-:W-:Y:S02]  /*ab80*/  IADD3 R67, P2, PT, R57, R29.reuse, RZ ;  /* 0x0000001d39437210 */ /* 0x080fe40007f5e0ff */
[----:B------:R-:W-:-:S02]  /*ab90*/  IADD3 R47, P3, PT, R60, R29, RZ ;  /* 0x0000001d3c2f7210 */ /* 0x000fc40007f7e0ff */
[-C--:B------:R-:W-:Y:S02]  /*aba0*/  IADD3 R39, P4, PT, R61, R29.reuse, RZ ;  /* 0x0000001d3d277210 */ /* 0x080fe40007f9e0ff */
[-C--:B------:R-:W-:Y:S02]  /*abb0*/  IADD3 R86, P5, PT, R62, R29.reuse, RZ ;  /* 0x0000001d3e567210 */ /* 0x080fe40007fbe0ff */
[----:B------:R-:W-:Y:S01]  /*abc0*/  IADD3 R65, P6, PT, R63, R29, RZ ;  /* 0x0000001d3f417210 */ /* 0x000fe20007fde0ff */
[----:B------:R-:W-:Y:S01]  /*abd0*/  STS.U8 [R31+UR6+0x1f80], R59 ;  /* 0x001f803b1f007988 */ /* 0x000fe20008000006 */
[-C--:B------:R-:W-:Y:S02]  /*abe0*/  LEA.HI.X.SX32 R68, R57, R28.reuse, 0x1, P2 ;  /* 0x0000001c39447211 */ /* 0x080fe400010f0eff */
[-C--:B------:R-:W-:Y:S01]  /*abf0*/  LEA.HI.X.SX32 R48, R60, R28.reuse, 0x1, P3 ;  /* 0x0000001c3c307211 */ /* 0x080fe200018f0eff */
[----:B------:R-:W-:Y:S01]  /*ac00*/  STL [R1+0x26c], R26 ;  /* 0x00026c1a01007387 */ /* 0x000fe20000100800 */
[----:B------:R-:W-:-:S02]  /*ac10*/  LEA.HI.X.SX32 R40, R61, R28, 0x1, P4 ;  /* 0x0000001c3d287211 */ /* 0x000fc400020f0eff */
[-C--:B------:R-:W-:Y:S01]  /*ac20*/  LEA.HI.X.SX32 R87, R62, R28.reuse, 0x1, P5 ;  /* 0x0000001c3e577211 */ /* 0x080fe200028f0eff */
[----:B------:R0:W-:Y:S01]  /*ac30*/  STS.U8 [R31+UR6+0x3f80], R58 ;  /* 0x003f803a1f007988 */ /* 0x0001e20008000006 */
[----:B------:R-:W-:Y:S02]  /*ac40*/  LEA.HI.X.SX32 R66, R63, R28, 0x1, P6 ;  /* 0x0000001c3f427211 */ /* 0x000fe400030f0eff */
[----:B------:R-:W-:Y:S01]  /*ac50*/  PRMT R28, RZ, 0x7610, R28 ;  /* 0x00007610ff1c7816 */ /* 0x000fe2000000001c */
[----:B------:R1:W-:Y:S01]  /*ac60*/  STL [R1+0x268], R30 ;  /* 0x0002681e01007387 */ /* 0x0003e20000100800 */
[----:B0-----:R-:W-:Y:S02]  /*ac70*/  @P1 IMAD.MOV.U32 R31, RZ, RZ, R30 ;  /* 0x000000ffff1f1224 */ /* 0x001fe400078e001e */
[----:B-1----:R-:W-:-:S05]  /*ac80*/  @P1 IMAD.MOV.U32 R30, RZ, RZ, R26 ;  /* 0x000000ffff1e1224 */ /* 0x002fca00078e001a */
[----:B------:R0:W2:Y:S02]  /*ac90*/  @P1 LDG.E.U8 R28, desc[UR18][R30.64] ;  /* 0x000000121e1c1981 */ /* 0x0000a4000c1e1100 */
[----:B0-----:R-:W-:Y:S02]  /*aca0*/  @P1 IMAD.MOV.U32 R30, RZ, RZ, R24 ;  /* 0x000000ffff1e1224 */ /* 0x001fe400078e0018 */
[----:B------:R-:W-:Y:S01]  /*acb0*/  @P1 IMAD.MOV.U32 R31, RZ, RZ, R23 ;  /* 0x000000ffff1f1224 */ /* 0x000fe200078e0017 */
[----:B--2---:R0:W-:Y:S02]  /*acc0*/  STS.U8 [R92+UR6+0x8000], R28 ;  /* 0x0080001c5c007988 */ /* 0x0041e40008000006 */
[----:B0-----:R-:W-:-:S06]  /*acd0*/  PRMT R28, RZ, 0x7610, R28 ;  /* 0x00007610ff1c7816 */ /* 0x001fcc000000001c */
        /* <DEDUP_REMOVED lines=30> */
[----:B------:R0:W2:Y:S01]  /*aec0*/  @P1 LDG.E.U8 R28, desc[UR18][R30.64] ;  /* 0x000000121e1c1981 */ /* 0x0000a2000c1e1100 */
[----:B------:R-:W-:Y:S01]  /*aed0*/  PRMT R29, RZ, 0x7610, R29 ;  /* 0x00007610ff1d7816 */ /* 0x000fe2000000001d */
[----:B0-----:R-:W-:Y:S02]  /*aee0*/  @P1 IMAD.MOV.U32 R30, RZ, RZ, R13 ;  /* 0x000000ffff1e1224 */ /* 0x001fe400078e000d */
[----:B------:R-:W-:-:S05]  /*aef0*/  @P1 IMAD.MOV.U32 R31, RZ, RZ, R16 ;  /* 0x000000ffff1f1224 */ /* 0x000fca00078e0010 */
[----:B------:R0:W3:Y:S02]  /*af00*/  @P1 LDG.E.U8 R29, desc[UR18][R30.64] ;  /* 0x000000121e1d1981 */ /* 0x0000e4000c1e1100 */
[----:B0-----:R-:W-:Y:S02]  /*af10*/  @P1 IMAD.MOV.U32 R30, RZ, RZ, R11 ;  /* 0x000000ffff1e1224 */ /* 0x001fe400078e000b */
[----:B------:R-:W-:Y:S01]  /*af20*/  @P1 IMAD.MOV.U32 R31, RZ, RZ, R14 ;  /* 0x000000ffff1f1224 */ /* 0x000fe200078e000e */
        /* <DEDUP_REMOVED lines=11> */
[----:B--2---:R0:W-:Y:S02]  /*afe0*/  STS.U8 [R92+UR6+0x8e00], R28 ;  /* 0x008e001c5c007988 */ /* 0x0041e40008000006 */
[----:B0-----:R-:W-:-:S06]  /*aff0*/  PRMT R28, RZ, 0x7610, R28 ;  /* 0x00007610ff1c7816 */ /* 0x001fcc000000001c */
[----:B------:R0:W2:Y:S04]  /*b000*/  @P1 LDG.E.U8 R28, desc[UR18][R30.64] ;  /* 0x000000121e1c1981 */ /* 0x0000a8000c1e1100 */
        /* <DEDUP_REMOVED lines=33> */
[----:B------:R1:W-:Y:S02]  /*b220*/  STL [R1+0x32c], R38 ;  /* 0x00032c2601007387 */ /* 0x0003e40000100800 */
[----:B-1----:R-:W1:Y:S01]  /*b230*/  S2R R38, SR_TID.X ;  /* 0x0000000000267919 */ /* 0x002e620000002100 */
[----:B0-----:R-:W-:-:S02]  /*b240*/  @P1 IMAD.MOV.U32 R30, RZ, RZ, R8 ;  /* 0x000000ffff1e1224 */ /* 0x001fc400078e0008 */
[----:B------:R-:W-:Y:S01]  /*b250*/  @P1 IMAD.MOV.U32 R31, RZ, RZ, R12 ;  /* 0x000000ffff1f1224 */ /* 0x000fe200078e000c */
[----:B-1----:R-:W-:-:S04]  /*b260*/  LOP3.LUT R38, R38, 0x7f, RZ, 0xc0, !PT ;  /* 0x0000007f26267812 */ /* 0x002fc800078ec0ff */
[----:B------:R-:W-:-:S05]  /*b270*/  LOP3.LUT R38, R38, 0x10, RZ, 0x3c, !PT ;  /* 0x0000001026267812 */ /* 0x000fca00078e3cff */
[----:B---3--:R-:W-:Y:S04]  /*b280*/  STS.U8 [R38+UR6+0x8080], R29 ;  /* 0x0080801d26007988 */ /* 0x008fe80008000006 */
        /* <DEDUP_REMOVED lines=34> */
[----:B--2---:R0:W-:Y:S02]  /*b4b0*/  STS.U8 [R38+UR6+0x8e80], R28 ;  /* 0x008e801c26007988 */ /* 0x0041e40008000006 */
[----:B0-----:R-:W-:-:S06]  /*b4c0*/  PRMT R28, RZ, 0x7610, R28 ;  /* 0x00007610ff1c7816 */ /* 0x001fcc000000001c */
[----:B------:R0:W2:Y:S01]  /*b4d0*/  @P1 LDG.E.U8 R28, desc[UR18][R30.64] ;  /* 0x000000121e1c1981 */ /* 0x0000a2000c1e1100 */
[----:B------:R-:W-:-:S04]  /*b4e0*/  LOP3.LUT R91, R91, 0x7f, RZ, 0xc0, !PT ;  /* 0x0000007f5b5b7812 */ /* 0x000fc800078ec0ff */
[----:B------:R-:W-:-:S05]  /*b4f0*/  LOP3.LUT R91, R91, 0x20, RZ, 0x3c, !PT ;  /* 0x000000205b5b7812 */ /* 0x000fca00078e3cff */
[----:B---3--:R-:W-:Y:S01]  /*b500*/  STS.U8 [R91+UR6+0x8100], R29 ;  /* 0x0081001d5b007988 */ /* 0x008fe20008000006 */
        /* <DEDUP_REMOVED lines=56> */
[----:B------:R-:W-:Y:S01]  /*b890*/  @P1 IMAD.MOV.U32 R29, RZ, RZ, R72 ;  /* 0x000000ffff1d1224 */ /* 0x000fe200078e0048 */
[----:B0-----:R-:W-:Y:S01]  /*b8a0*/  PRMT R30, RZ, 0x7610, R30 ;  /* 0x00007610ff1e7816 */ /* 0x001fe2000000001e */
[----:B------:R-:W-:Y:S02]  /*b8b0*/  @P1 IMAD.MOV.U32 R32, RZ, RZ, R67 ;  /* 0x000000ffff201224 */ /* 0x000fe400078e0043 */
        /* <DEDUP_REMOVED lines=18> */
[----:B------:R-:W5:Y:S04]  /*b9e0*/  LDL.LU R26, [R1+0x644] ;  /* 0x00064400011a7983 */ /* 0x000f680000300800 */
        /* <DEDUP_REMOVED lines=21> */
[----:B--2---:R0:W-:Y:S02]  /*bb40*/  STS.U8 [R92+UR6+0x8980], R28 ;  /* 0x0089801c5c007988 */ /* 0x0041e40008000006 */
[----:B0-----:R-:W-:-:S05]  /*bb50*/  @P1 IMAD.MOV.U32 R28, RZ, RZ, R69 ;  /* 0x000000ffff1c1224 */ /* 0x001fca00078e0045 */
[----:B------:R0:W2:Y:S02]  /*bb60*/  @P1 LDG.E.U8 R30, desc[UR18][R28.64] ;  /* 0x000000121c1e1981 */ /* 0x0000a4000c1e1100 */
[----:B0-----:R-:W-:Y:S02]  /*bb70*/  PRMT R29, RZ, 0x7610, R29 ;  /* 0x00007610ff1d7816 */ /* 0x001fe4000000001d */
[----:B------:R-:W-:-:S04]  /*bb80*/  PRMT R28, RZ, 0x7610, R28 ;  /* 0x00007610ff1c7816 */ /* 0x000fc8000000001c */
[----:B------:R0:W3:Y:S02]  /*bb90*/  @P1 LDG.E.U8 R29, desc[UR18][R32.64] ;  /* 0x00000012201d1981 */ /* 0x0000e4000c1e1100 */
[----:B0-----:R-:W-:Y:S02]  /*bba0*/  @P1 IMAD.MOV.U32 R32, RZ, RZ, R65 ;  /* 0x000000ffff201224 */ /* 0x001fe400078e0041 */
[----:B------:R-:W-:-:S05]  /*bbb0*/  @P1 IMAD.MOV.U32 R33, RZ, RZ, R66 ;  /* 0x000000ffff211224 */ /* 0x000fca00078e0042 */
[----:B------:R-:W4:Y:S01]  /*bbc0*/  @P1 LDG.E.U8 R28, desc[UR18][R32.64] ;  /* 0x00000012201c1981 */ /* 0x000f22000c1e1100 */
[----:B------:R-:W0:Y:S01]  /*bbd0*/  S2R R34, SR_TID.X ;  /* 0x0000000000227919 */ /* 0x000e220000002100 */
[----:B------:R-:W-:Y:S02]  /*bbe0*/  ISETP.GE.AND P3, PT, R64, 0x80, PT ;  /* 0x000000804000780c */ /* 0x000fe40003f66270 */
[----:B0-----:R-:W-:-:S04]  /*bbf0*/  SHF.R.U32.HI R91, RZ, 0x5, R34 ;  /* 0x00000005ff5b7819 */ /* 0x001fc80000011622 */
[----:B------:R-:W-:-:S04]  /*bc00*/  LOP3.LUT P1, RZ, R91, UR11, RZ, 0xfc, !PT ;  /* 0x0000000b5bff7c12 */ /* 0x000fc8000f82fcff */
[----:B------:R-:W-:Y:S01]  /*bc10*/  ISETP.LT.OR P2, PT, R64, 0x40, P1 ;  /* 0x000000404000780c */ /* 0x000fe20000f41670 */
[----:B--2---:R0:W-:Y:S04]  /*bc20*/  STS.U8 [R92+UR6+0x8b80], R30 ;  /* 0x008b801e5c007988 */ /* 0x0041e80008000006 */
[----:B---3--:R0:W-:Y:S04]  /*bc30*/  STS.U8 [R92+UR6+0x8d80], R29 ;  /* 0x008d801d5c007988 */ /* 0x0081e80008000006 */
[----:B----4-:R0:W-:Y:S01]  /*bc40*/  STS.U8 [R92+UR6+0x8f80], R28 ;  /* 0x008f801c5c007988 */ /* 0x0101e20008000006 */
[----:B------:R1:W-:Y:S06]  /*bc50*/  MEMBAR.ALL.CTA ;  /* 0x0000000000007992 */ /* 0x0003ec0000008000 */
[----:B-1----:R-:W1:Y:S02]  /*bc60*/  FENCE.VIEW.ASYNC.S ;  /* 0x00000000000073c6 */ /* 0x002e640000000000 */
[----:B-1----:R-:W-:Y:S06]  /*bc70*/  BAR.SYNC.DEFER_BLOCKING 0x0 ;  /* 0x0000000000007b1d */ /* 0x002fec0000010000 */
[----:B------:R-:W-:-:S00]  /*bc80*/  MEMBAR.ALL.CTA ;  /* 0x0000000000007992 */ /* 0x000fc00000008000 */
[----:B------:R-:W-:Y:S06]  /*bc90*/  MEMBAR.ALL.GPU ;  /* 0x0000000000007992 */ /* 0x000fec000000a000 */
[----:B------:R-:W-:-:S00]  /*bca0*/  ERRBAR ;  /* 0x00000000000079ab */ /* 0x000fc00000000000 */
[----:B------:R-:W-:Y:S08]  /*bcb0*/  CGAERRBAR ;  /* 0x00000000000075ab */ /* 0x000ff00000000000 */
[----:B------:R-:W-:Y:S06]  /*bcc0*/  UCGABAR_ARV ;  /* 0x00000000000079c7 */ /* 0x000fec0008000000 */
[----:B------:R-:W-:Y:S01]  /*bcd0*/  UCGABAR_WAIT ;  /* 0x0000000000007dc7 */ /* 0x000fe20008000000 */
[----:B------:R-:W-:Y:S01]  /*bce0*/  CCTL.IVALL ;  /* 0x00000000ff00798f */ /* 0x000fe20002000000 */
[----:B0-----:R-:W-:Y:S05]  /*bcf0*/  @P2 BRA `(.L_x_12) ;  /* 0x0000000000802947 */ /* 0x001fea0003800000 */
[----:B------:R-:W-:Y:S02]  /*bd00*/  USHF.R.U32.HI UR14, URZ, 0x4, UR6 ;  /* 0x00000004ff0e7899 */ /* 0x000fe40008011606 */
[----:B------:R-:W-:Y:S02]  /*bd10*/  UIADD3 UR4, UPT, UPT, UR6, 0x8000, URZ ;  /* 0x0000800006047890 */ /* 0x000fe4000fffe0ff */
[----:B------:R-:W-:Y:S02]  /*bd20*/  USGXT.U32 UR14, UR14, 0xe ;  /* 0x0000000e0e0e789a */ /* 0x000fe40008000000 */
[----:B------:R-:W-:Y:S02]  /*bd30*/  USHF.R.U32.HI UR4, URZ, 0x4, UR4 ;  /* 0x00000004ff047899 */ /* 0x000fe40008011604 */
[----:B------:R-:W-:Y:S01]  /*bd40*/  UIADD3 UR24, UP1, UPT, UR14, 0x100, URZ ;  /* 0x000001000e187890 */ /* 0x000fe2000ff3e0ff */
[----:B------:R-:W-:Y:S01]  /*bd50*/  UMOV UR5, URZ ;  /* 0x000000ff00057c82 */ /* 0x000fe20008000000 */
[----:B------:R-:W-:-:S02]  /*bd60*/  USGXT.U32 UR4, UR4, 0xe ;  /* 0x0000000e0404789a */ /* 0x000fc40008000000 */
[----:B------:R-:W-:Y:S01]  /*bd70*/  UIADD3.X UR25, UPT, UPT, UR5, 0x40004040, URZ, UP1, !UPT ;  /* 0x4000404005197890 */ /* 0x000fe20008ffe4ff */
[----:B------:R-:W-:Y:S01]  /*bd80*/  UMOV UR12, 0xfffffffe ;  /* 0xfffffffe000c7882 */ /* 0x000fe20000000000 */
[----:B------:R-:W-:Y:S01]  /*bd90*/  UMOV UR13, 0x7fffbfdf ;  /* 0x7fffbfdf000d7882 */ /* 0x000fe20000000000 */
[----:B------:R-:W-:Y:S02]  /*bda0*/  UIADD3 UR11, UPT, UPT, UR20, 0x80, URZ ;  /* 0x00000080140b7890 */ /* 0x000fe4000fffe0ff */
[----:B------:R-:W-:Y:S02]  /*bdb0*/  UIADD3.64 UR12, UPT, UPT, UR4, -UR12, URZ ;  /* 0x8000000c040c7297 */ /* 0x000fe4000fffe0ff */
[----:B------:R-:W-:Y:S02]  /*bdc0*/  UIADD3.64 UR16, UPT, UPT, UR24, 0x100, URZ ;  /* 0x0000010018107897 */ /* 0x000fe4000fffe0ff */
[----:B------:R-:W-:Y:S02]  /*bdd0*/  UIADD3 UR21, UPT, UPT, UR20, 0x80, URZ ;  /* 0x0000008014157890 */ /* 0x000fe4000fffe0ff */
[----:B------:R-:W-:Y:S01]  /*bde0*/  UIADD3.64 UR22, UPT, UPT, UR24, 0x200, URZ ;  /* 0x0000020018167897 */ /* 0x000fe2000fffe0ff */
[----:B------:R-:W-:Y:S01]  /*bdf0*/  UMOV UR26, 0x0 ;  /* 0x00000000001a7882 */ /* 0x000fe20000000000 */
[----:B------:R-:W-:Y:S01]  /*be00*/  UMOV UR27, 0x10208490 ;  /* 0x10208490001b7882 */ /* 0x000fe20000000000 */
[----:B------:R-:W-:Y:S01]  /*be10*/  UMOV UR15, 0x40004040 ;  /* 0x40004040000f7882 */ /* 0x000fe20000000000 */
[----:B------:R-:W-:Y:S01]  /*be20*/  UMOV UR5, 0x80004020 ;  /* 0x8000402000057882 */ /* 0x000fe20000000000 */
[----:B------:R-:W-:Y:S01]  /*be30*/  UMOV UR28, 0x0 ;  /* 0x00000000001c7882 */ /* 0x000fe20000000000 */
[----:B------:R-:W-:Y:S01]  /*be40*/  UMOV UR29, 0x10208490 ;  /* 0x10208490001d7882 */ /* 0x000fe20000000000 */
[----:B------:R-:W-:Y:S01]  /*be50*/  UMOV UR30, 0x0 ;  /* 0x00000000001e7882 */ /* 0x000fe20000000000 */
[----:B------:R-:W-:Y:S01]  /*be60*/  UMOV UR31, 0x10208490 ;  /* 0x10208490001f7882 */ /* 0x000fe20000000000 */
[----:B------:R0:W-:Y:S01]  /*be70*/  UTCQMMA.2CTA gdesc[UR14], gdesc[UR4], tmem[UR20], tmem[UR26], idesc[UR27], !UPT ;  /* 0x00ff1a040e0075ea */ /* 0x0001e2000fa00314 */
[----:B------:R-:W-:Y:S01]  /*be80*/  UMOV UR32, 0x0 ;  /* 0x0000000000207882 */ /* 0x000fe20000000000 */
[----:B------:R-:W-:Y:S01]  /*be90*/  UMOV UR33, 0x10208490 ;  /* 0x1020849000217882 */ /* 0x000fe20000000000 */
[----:B------:R0:W-:Y:S01]  /*bea0*/  UTCQMMA.2CTA gdesc[UR24], gdesc[UR12], tmem[UR20], tmem[UR28], idesc[UR29], UPT ;  /* 0x00ff1c0c180075ea */ /* 0x0001e2000ba00314 */
[----:B------:R-:W-:Y:S01]  /*beb0*/  UMOV UR34, 0x3 ;  /* 0x0000000300227882 */ /* 0x000fe20000000000 */
[----:B------:R0:W-:Y:S01]  /*bec0*/  UTCQMMA.2CTA gdesc[UR16], gdesc[UR4], tmem[UR11], tmem[UR30], idesc[UR31], !UPT ;  /* 0x00ff1e04100075ea */ /* 0x0001e2000fa0030b */
[----:B------:R0:W-:Y:S01]  /*bed0*/  UTCQMMA.2CTA gdesc[UR22], gdesc[UR12], tmem[UR21], tmem[UR32], idesc[UR33], UPT ;  /* 0x00ff200c160075ea */ /* 0x0001e2000ba00315 */
[----:B------:R0:W-:Y:S01]  /*bee0*/  UTCBAR.2CTA.MULTICAST [UR10], URZ, UR34 ;  /* 0x000000ff0a0073e9 */ /* 0x0001e20008200822 */
[----:B------:R-:W-:Y:S01]  /*bef0*/  NOP ;  /* 0x0000000000007918 */ /* 0x000fe20000000000 */
.L_x_12:
[----:B0-----:R-:W-:Y:S01]  /*bf00*/  UMOV UR4, URZ ;  /* 0x000000ff00047c82 */ /* 0x001fe20008000000 */
[----:B------:R-:W-:Y:S05]  /*bf10*/  @!P3 BRA `(.L_x_13) ;  /* 0x000000900090b947 */ /* 0x000fea0003800000 */
[----:B------:R-:W-:Y:S01]  /*bf20*/  SHF.R.S32.HI R28, RZ, 0x1f, R64 ;  /* 0x0000001fff1c7819 */ /* 0x000fe20000011440 */
[----:B------:R-:W-:Y:S01]  /*bf30*/  UIADD3 UR4, UPT, UPT, UR6, 0x4000, URZ ;  /* 0x0000400006047890 */ /* 0x000fe2000fffe0ff */
[----:B------:R-:W-:Y:S02]  /*bf40*/  UMOV UR5, URZ ;  /* 0x000000ff00057c82 */ /* 0x000fe40008000000 */
[----:B------:R-:W-:Y:S01]  /*bf50*/  LEA.HI R28, R28, R64, RZ, 0x6 ;  /* 0x000000401c1c7211 */ /* 0x000fe200078f30ff */
[----:B------:R-:W-:Y:S02]  /*bf60*/  USHF.R.U32.HI UR14, URZ, 0x4, UR4 ;  /* 0x00000004ff0e7899 */ /* 0x000fe40008011604 */
[----:B------:R-:W-:Y:S01]  /*bf70*/  UIADD3 UR4, UPT, UPT, UR6, 0x9000, URZ ;  /* 0x0000900006047890 */ /* 0x000fe2000fffe0ff */
[----:B------:R-:W-:Y:S01]  /*bf80*/  SHF.R.S32.HI R28, RZ, 0x6, R28 ;  /* 0x00000006ff1c7819 */ /* 0x000fe2000001141c */
[----:B------:R-:W-:Y:S02]  /*bf90*/  USGXT.U32 UR14, UR14, 0xe ;  /* 0x0000000e0e0e789a */ /* 0x000fe40008000000 */
[----:B------:R-:W-:Y:S01]  /*bfa0*/  USHF.R.U32.HI UR4, URZ, 0x4, UR4 ;  /* 0x00000004ff047899 */ /* 0x000fe20008011604 */
[----:B------:R-:W-:Y:S01]  /*bfb0*/  VIMNMX R28, PT, PT, R28, 0x2, !PT ;  /* 0x000000021c1c7848 */ /* 0x000fe20007fe0100 */
[----:B------:R-:W-:-:S02]  /*bfc0*/  UIADD3 UR28, UP1, UPT, UR14, 0x100, URZ ;  /* 0x000001000e1c7890 */ /* 0x000fc4000ff3e0ff */
[----:B------:R-:W-:Y:S02]  /*bfd0*/  USGXT.U32 UR4, UR4, 0xe ;  /* 0x0000000e0404789a */ /* 0x000fe40008000000 */
[----:B------:R-:W-:Y:S01]  /*bfe0*/  VIADD R29, R28, 0xfffffffe ;  /* 0xfffffffe1c1d7836 */ /* 0x000fe20000000000 */
[----:B------:R-:W-:Y:S01]  /*bff0*/  USHF.L.U32 UR11, UR8, 0x6, URZ ;  /* 0x00000006080b7899 */ /* 0x000fe200080006ff */
[----:B------:R-:W-:Y:S01]  /*c000*/  IMAD.MOV.U32 R28, RZ, RZ, RZ ;  /* 0x000000ffff1c7224 */ /* 0x000fe200078e00ff */
[----:B------:R-:W-:Y:S02]  /*c010*/  USHF.L.U32 UR16, UR9, 0x6, URZ ;  /* 0x0000000609107899 */ /* 0x000fe400080006ff */
[----:B------:R0:W-:Y:S01]  /*c020*/  STL [R1+0x5ec], R29 ;  /* 0x0005ec1d01007387 */ /* 0x0001e20000100800 */
[----:B------:R-:W-:Y:S01]  /*c030*/  UIADD3.X UR29, UPT, UPT, UR5, 0x40004040, URZ, UP1, !UPT ;  /* 0x40004040051d7890 */ /* 0x000fe20008ffe4ff */
[----:B------:R-:W-:Y:S02]  /*c040*/  UMOV UR12, 0xfffffffe ;  /* 0xfffffffe000c7882 */ /* 0x000fe40000000000 */
[----:B------:R0:W-:Y:S01]  /*c050*/  STL [R1+0x5b0], RZ ;  /* 0x0005b0ff01007387 */ /* 0x0001e20000100800 */
[----:B------:R-:W-:Y:S01]  /*c060*/  UMOV UR13, 0x7fffbfdf ;  /* 0x7fffbfdf000d7882 */ /* 0x000fe20000000000 */
[----:B------:R-:W-:-:S02]  /*c070*/  USHF.R.S32.HI UR21, URZ, 0x1f, UR11 ;  /* 0x0000001fff157899 */ /* 0x000fc4000801140b */
[----:B------:R-:W-:Y:S02]  /*c080*/  USHF.R.S32.HI UR26, URZ, 0x1f, UR16 ;  /* 0x0000001fff1a7899 */ /* 0x000fe40008011410 */
[----:B------:R-:W-:Y:S02]  /*c090*/  UIADD3.64 UR12, UPT, UPT, UR4, -UR12, URZ ;  /* 0x8000000c040c7297 */ /* 0x000fe4000fffe0ff */
[----:B------:R-:W-:Y:S02]  /*c0a0*/  UIADD3.64 UR22, UPT, UPT, UR28, 0x100, URZ ;  /* 0x000001001c167897 */ /* 0x000fe4000fffe0ff */
[----:B------:R-:W-:Y:S01]  /*c0b0*/  UIADD3.64 UR24, UPT, UPT, UR28, 0x200, URZ ;  /* 0x000002001c187897 */ /* 0x000fe2000fffe0ff */
[----:B------:R-:W-:Y:S01]  /*c0c0*/  UMOV UR17, 0x1 ;  /* 0x0000000100117882 */ /* 0x000fe20000000000 */
[----:B------:R-:W-:Y:S01]  /*c0d0*/  UMOV UR8, UR4 ;  /* 0x0000000400087c82 */ /* 0x000fe20008000000 */
[----:B0-----:R-:W-:-:S09]  /*c0e0*/  UMOV UR9, 0x80004020 ;  /* 0x8000402000097882 */ /* 0x001fd20000000000 */
.L_x_16:
[----:B------:R-:W2:Y:S04]  /*c0f0*/  LDL.LU R30, [R1+0x200] ;  /* 0x00020000011e7983 */ /* 0x000ea80000300800 */
[----:B------:R-:W3:Y:S04]  /*c100*/  LDL.LU R40, [R1+0x348] ;  /* 0x0003480001287983 */ /* 0x000ee80000300800 */
[----:B------:R-:W4:Y:S04]  /*c110*/  LDL.LU R39, [R1+0x344] ;  /* 0x0003440001277983 */ /* 0x000f280000300800 */
[----:B------:R-:W4:Y:S04]  /*c120*/  LDL.LU R38, [R1+0x340] ;  /* 0x0003400001267983 */ /* 0x000f280000300800 */
[----:B------:R-:W4:Y:S04]  /*c130*/  LDL.LU R37, [R1+0x33c] ;  /* 0x00033c0001257983 */ /* 0x000f280000300800 */
[----:B------:R-:W4:Y:S04]  /*c140*/  LDL.LU R36, [R1+0x1ec] ;  /* 0x0001ec0001247983 */ /* 0x000f280000300800 */
[----:B------:R-:W4:Y:S04]  /*c150*/  LDL.LU R35, [R1+0x338] ;  /* 0x0003380001237983 */ /* 0x000f280000300800 */
[----:B------:R-:W4:Y:S04]  /*c160*/  LDL.LU R34, [R1+0x1fc] ;  /* 0x0001fc0001227983 */ /* 0x000f280000300800 */
[----:B0-----:R-:W4:Y:S04]  /*c170*/  LDL.LU R29, [R1+0x334] ;  /* 0x00033400011d7983 */ /* 0x001f280000300800 */
[----:B------:R-:W4:Y:S04]  /*c180*/  LDL.LU R33, [R1+0x1f8] ;  /* 0x0001f80001217983 */ /* 0x000f280000300800 */
[----:B------:R-:W4:Y:S04]  /*c190*/  LDL.LU R32, [R1+0x32c] ;  /* 0x00032c0001207983 */ /* 0x000f280000300800 */
[----:B------:R-:W4:Y:S01]  /*c1a0*/  LDL.LU R31, [R1+0x1f4] ;  /* 0x0001f400011f7983 */ /* 0x000f220000300800 */
[----:B------:R-:W-:Y:S01]  /*c1b0*/  IMAD.U32 R28, R28, -0x80000000, RZ ;  /* 0x800000001c1c7824 */ /* 0x000fe200078e00ff */
[----:B--2---:R-:W-:-:S02]  /*c1c0*/  IADD3 R30, P3, PT, R30, UR16, RZ ;  /* 0x000000101e1e7c10 */ /* 0x004fc4000ff7e0ff */
[----:B---3--:R-:W-:-:S03]  /*c1d0*/  IADD3 R40, P4, PT, R40, UR16, RZ ;  /* 0x0000001028287c10 */ /* 0x008fc6000ff9e0ff */
[----:B------:R0:W-:Y:S01]  /*c1e0*/  STL [R1+0x200], R30 ;  /* 0x0002001e01007387 */ /* 0x0001e20000100800 */
[----:B----4-:R-:W-:Y:S02]  /*c1f0*/  IADD3 R39, P5, PT, R39, UR16, RZ ;  /* 0x0000001027277c10 */ /* 0x010fe4000ffbe0ff */
[----:B------:R-:W-:Y:S01]  /*c200*/  IADD3 R38, P6, PT, R38, UR16, RZ ;  /* 0x0000001026267c10 */ /* 0x000fe2000ffde0ff */
[----:B0-----:R-:W2:Y:S01]  /*c210*/  LDL.LU R30, [R1+0x324] ;  /* 0x00032400011e7983 */ /* 0x001ea20000300800 */
[----:B------:R-:W-:-:S03]  /*c220*/  IADD3 R37, P2, PT, R37, UR16, RZ ;  /* 0x0000001025257c10 */ /* 0x000fc6000ff5e0ff */
[----:B------:R-:W-:Y:S01]  /*c230*/  STL [R1+0x348], R40 ;  /* 0x0003482801007387 */ /* 0x000fe20000100800 */
[----:B------:R-:W-:-:S03]  /*c240*/  IADD3.X R36, PT, PT, R36, UR26, RZ, P3, !PT ;  /* 0x0000001a24247c10 */ /* 0x000fc60009ffe4ff */
[----:B------:R-:W-:Y:S01]  /*c250*/  STL [R1+0x344], R39 ;  /* 0x0003442701007387 */ /* 0x000fe20000100800 */
[----:B------:R-:W-:-:S03]  /*c260*/  IADD3 R35, P3, PT, R35, UR16, RZ ;  /* 0x0000001023237c10 */ /* 0x000fc6000ff7e0ff */
[----:B------:R-:W-:Y:S01]  /*c270*/  STL [R1+0x340], R38 ;  /* 0x0003402601007387 */ /* 0x000fe20000100800 */
[----:B------:R-:W-:-:S03]  /*c280*/  IADD3.X R34, PT, PT, R34, UR26, RZ, P4, !PT ;  /* 0x0000001a22227c10 */ /* 0x000fc6000a7fe4ff */
[----:B------:R-:W-:Y:S01]  /*c290*/  STL [R1+0x33c], R37 ;  /* 0x00033c2501007387 */ /* 0x000fe20000100800 */
[----:B------:R-:W-:-:S03]  /*c2a0*/  IADD3 R29, P4, PT, R29, UR16, RZ ;  /* 0x000000101d1d7c10 */ /* 0x000fc6000ff9e0ff */
[----:B------:R-:W-:Y:S04]  /*c2b0*/  STL [R1+0x1ec], R36 ;  /* 0x0001ec2401007387 */ /* 0x000fe80000100800 */
[----:B------:R0:W-:Y:S04]  /*c2c0*/  STL [R1+0x334], R29 ;  /* 0x0003341d01007387 */ /* 0x0001e80000100800 */
[----:B------:R-:W-:Y:S04]  /*c2d0*/  STL [R1+0x338], R35 ;  /* 0x0003382301007387 */ /* 0x000fe80000100800 */
[----:B0-----:R-:W3:Y:S01]  /*c2e0*/  LDL.LU R29, [R1+0x1f0] ;  /* 0x0001f000011d7983 */ /* 0x001ee20000300800 */
[----:B------:R-:W-:-:S02]  /*c2f0*/  IADD3.X R33, PT, PT, R33, UR26, RZ, P5, !PT ;  /* 0x0000001a21217c10 */ /* 0x000fc4000affe4ff */
[----:B------:R-:W-:Y:S01]  /*c300*/  IADD3 R32, P5, PT, R32, UR16, RZ ;  /* 0x0000001020207c10 */ /* 0x000fe2000ffbe0ff */
[----:B------:R-:W-:Y:S04]  /*c310*/  STL [R1+0x1fc], R34 ;  /* 0x0001fc2201007387 */ /* 0x000fe80000100800 */
[----:B------:R-:W4:Y:S04]  /*c320*/  LDL.LU R55, [R1+0x31c] ;  /* 0x00031c0001377983 */ /* 0x000f280000300800 */
[----:B------:R0:W-:Y:S01]  /*c330*/  STL [R1+0x1f8], R33 ;  /* 0x0001f82101007387 */ /* 0x0001e20000100800 */
[----:B------:R-:W-:-:S03]  /*c340*/  IADD3.X R31, PT, PT, R31, UR26, RZ, P6, !PT ;  /* 0x0000001a1f1f7c10 */ /* 0x000fc6000b7fe4ff */
[----:B0-----:R-:W4:Y:S04]  /*c350*/  LDL.LU R33, [R1+0x1e8] ;  /* 0x0001e80001217983 */ /* 0x001f280000300800 */
[----:B------:R0:W-:Y:S04]  /*c360*/  STL [R1+0x32c], R32 ;  /* 0x00032c2001007387 */ /* 0x0001e80000100800 */
[----:B0-----:R-:W4:Y:S04]  /*c370*/  LDL.LU R32, [R1+0x314] ;  /* 0x0003140001207983 */ /* 0x001f280000300800 */
[----:B------:R-:W4:Y:S04]  /*c380*/  LDL.LU R54, [R1+0x330] ;  /* 0x0003300001367983 */ /* 0x000f280000300800 */
[----:B------:R-:W4:Y:S04]  /*c390*/  LDL.LU R53, [R1+0x30c] ;  /* 0x00030c0001357983 */ /* 0x000f280000300800 */
[----:B------:R-:W4:Y:S04]  /*c3a0*/  LDL.LU R52, [R1+0x328] ;  /* 0x0003280001347983 */ /* 0x000f280000300800 */
[----:B------:R0:W-:Y:S04]  /*c3b0*/  STL [R1+0x1f4], R31 ;  /* 0x0001f41f01007387 */ /* 0x0001e80000100800 */
[----:B------:R-:W4:Y:S04]  /*c3c0*/  LDL.LU R51, [R1+0x304] ;  /* 0x0003040001337983 */ /* 0x000f280000300800 */
        /* <DEDUP_REMOVED lines=14> */
[----:B--2---:R-:W-:-:S05]  /*c4b0*/  IADD3 R30, P6, PT, R30, UR16, RZ ;  /* 0x000000101e1e7c10 */ /* 0x004fca000ffde0ff */
[----:B------:R0:W-:Y:S04]  /*c4c0*/  STL [R1+0x324], R30 ;  /* 0x0003241e01007387 */ /* 0x0001e80000100800 */
[----:B------:R-:W2:Y:S04]  /*c4d0*/  LDL.LU R37, [R1+0x2e8] ;  /* 0x0002e80001257983 */ /* 0x000ea80000300800 */
[----:B------:R-:W2:Y:S04]  /*c4e0*/  LDL.LU R36, [R1+0x2c4] ;  /* 0x0002c40001247983 */ /* 0x000ea80000300800 */
[----:B------:R-:W2:Y:S04]  /*c4f0*/  LDL.LU R35, [R1+0x2e0] ;  /* 0x0002e00001237983 */ /* 0x000ea80000300800 */
[----:B------:R-:W2:Y:S04]  /*c500*/  LDL.LU R34, [R1+0x2bc] ;  /* 0x0002bc0001227983 */ /* 0x000ea80000300800 */
[----:B0-----:R-:W2:Y:S01]  /*c510*/  LDL.LU R30, [R1+0x2d8] ;  /* 0x0002d800011e7983 */ /* 0x001ea20000300800 */
[----:B---3--:R-:W-:-:S05]  /*c520*/  IADD3.X R29, PT, PT, R29, UR26, RZ, P2, !PT ;  /* 0x0000001a1d1d7c10 */ /* 0x008fca00097fe4ff */
[----:B------:R0:W-:Y:S04]  /*c530*/  STL [R1+0x1f0], R29 ;  /* 0x0001f01d01007387 */ /* 0x0001e80000100800 */
[----:B0-----:R-:W3:Y:S01]  /*c540*/  LDL.LU R29, [R1+0x2b4] ;  /* 0x0002b400011d7983 */ /* 0x001ee20000300800 */
[----:B----4-:R-:W-:Y:S02]  /*c550*/  IADD3 R55, P2, PT, R55, UR16, RZ ;  /* 0x0000001037377c10 */ /* 0x010fe4000ff5e0ff */
[----:B------:R-:W-:-:S05]  /*c560*/  IADD3.X R33, PT, PT, R33, UR26, RZ, P3, !PT ;  /* 0x0000001a21217c10 */ /* 0x000fca0009ffe4ff */
[----:B------:R0:W-:Y:S01]  /*c570*/  STL [R1+0x1e8], R33 ;  /* 0x0001e82101007387 */ /* 0x0001e20000100800 */
[----:B------:R-:W-:-:S03]  /*c580*/  IADD3 R32, P3, PT, R32, UR16, RZ ;  /* 0x0000001020207c10 */ /* 0x000fc6000ff7e0ff */
[----:B0-----:R-:W4:Y:S01]  /*c590*/  LDL.LU R33, [R1+0x2d0] ;  /* 0x0002d00001217983 */ /* 0x001f220000300800 */
[----:B------:R-:W-:-:S03]  /*c5a0*/  IADD3.X R54, PT, PT, R54, UR26, RZ, P4, !PT ;  /* 0x0000001a36367c10 */ /* 0x000fc6000a7fe4ff */
[----:B------:R-:W-:Y:S01]  /*c5b0*/  STL [R1+0x31c], R55 ;  /* 0x00031c3701007387 */ /* 0x000fe20000100800 */
[----:B------:R-:W-:-:S03]  /*c5c0*/  IADD3 R53, P4, PT, R53, UR16, RZ ;  /* 0x0000001035357c10 */ /* 0x000fc6000ff9e0ff */
[----:B------:R0:W-:Y:S01]  /*c5d0*/  STL [R1+0x314], R32 ;  /* 0x0003142001007387 */ /* 0x0001e20000100800 */
[----:B------:R-:W-:-:S03]  /*c5e0*/  IADD3.X R52, PT, PT, R52, UR26, RZ, P5, !PT ;  /* 0x0000001a34347c10 */ /* 0x000fc6000affe4ff */
[----:B0-----:R-:W4:Y:S01]  /*c5f0*/  LDL.LU R32, [R1+0x2ac] ;  /* 0x0002ac0001207983 */ /* 0x001f220000300800 */
        /* <DEDUP_REMOVED lines=20> */
[----:B------:R-:W-:Y:S02]  /*c740*/  IADD3 R41, P5, PT, R41, UR16, RZ ;  /* 0x0000001029297c10 */ /* 0x000fe4000ffbe0ff */
[----:B------:R-:W-:Y:S01]  /*c750*/  IADD3.X R31, PT, PT, R31, UR26, RZ, P6, !PT ;  /* 0x0000001a1f1f7c10 */ /* 0x000fe2000b7fe4ff */
[----:B------:R-:W-:Y:S01]  /*c760*/  STL [R1+0x308], R44 ;  /* 0x0003082c01007387 */ /* 0x000fe20000100800 */
[----:B------:R-:W-:-:S03]  /*c770*/  IADD3 R40, P6, PT, R40, UR16, RZ ;  /* 0x0000001028287c10 */ /* 0x000fc6000ffde0ff */
[----:B------:R-:W-:Y:S01]  /*c780*/  STL [R1+0x2e4], R43 ;  /* 0x0002e42b01007387 */ /* 0x000fe20000100800 */
[----:B------:R-:W-:-:S03]  /*c790*/  IADD3.X R39, PT, PT, R39, UR26, RZ, P2, !PT ;  /* 0x0000001a27277c10 */ /* 0x000fc600097fe4ff */
[----:B------:R0:W-:Y:S01]  /*c7a0*/  STL [R1+0x2f8], R31 ;  /* 0x0002f81f01007387 */ /* 0x0001e20000100800 */
[----:B------:R-:W-:-:S03]  /*c7b0*/  IADD3 R38, P2, PT, R38, UR16, RZ ;  /* 0x0000001026267c10 */ /* 0x000fc6000ff5e0ff */
[----:B------:R-:W-:Y:S04]  /*c7c0*/  STL [R1+0x300], R42 ;  /* 0x0003002a01007387 */ /* 0x000fe80000100800 */
[----:B0-----:R-:W4:Y:S04]  /*c7d0*/  LDL.LU R31, [R1+0x2c8] ;  /* 0x0002c800011f7983 */ /* 0x001f280000300800 */
[----:B------:R-:W-:Y:S04]  /*c7e0*/  STL [R1+0x2dc], R41 ;  /* 0x0002dc2901007387 */ /* 0x000fe80000100800 */
[----:B------:R-:W-:Y:S04]  /*c7f0*/  STL [R1+0x2d4], R40 ;  /* 0x0002d42801007387 */ /* 0x000fe80000100800 */
[----:B------:R-:W-:Y:S04]  /*c800*/  STL [R1+0x2f0], R39 ;  /* 0x0002f02701007387 */ /* 0x000fe80000100800 */
[----:B------:R-:W-:Y:S01]  /*c810*/  STL [R1+0x2cc], R38 ;  /* 0x0002cc2601007387 */ /* 0x000fe20000100800 */
[----:B--2---:R-:W-:-:S02]  /*c820*/  IADD3.X R37, PT, PT, R37, UR26, RZ, P3, !PT ;  /* 0x0000001a25257c10 */ /* 0x004fc40009ffe4ff */
[----:B------:R-:W-:-:S03]  /*c830*/  IADD3 R36, P3, PT, R36, UR16, RZ ;  /* 0x0000001024247c10 */ /* 0x000fc6000ff7e0ff */
[----:B------:R-:W-:Y:S01]  /*c840*/  STL [R1+0x2e8], R37 ;  /* 0x0002e82501007387 */ /* 0x000fe20000100800 */
[----:B------:R-:W-:-:S03]  /*c850*/  IADD3.X R35, PT, PT, R35, UR26, RZ, P4, !PT ;  /* 0x0000001a23237c10 */ /* 0x000fc6000a7fe4ff */
[----:B------:R-:W-:Y:S01]  /*c860*/  STL [R1+0x2c4], R36 ;  /* 0x0002c42401007387 */ /* 0x000fe20000100800 */
[----:B------:R-:W-:Y:S02]  /*c870*/  IADD3 R34, P4, PT, R34, UR16, RZ ;  /* 0x0000001022227c10 */ /* 0x000fe4000ff9e0ff */
[----:B------:R-:W-:-:S05]  /*c880*/  IADD3.X R30, PT, PT, R30, UR26, RZ, P5, !PT ;  /* 0x0000001a1e1e7c10 */ /* 0x000fca000affe4ff */
[----:B------:R0:W-:Y:S04]  /*c890*/  STL [R1+0x2d8], R30 ;  /* 0x0002d81e01007387 */ /* 0x0001e80000100800 */
[----:B------:R-:W-:Y:S04]  /*c8a0*/  STL [R1+0x2e0], R35 ;  /* 0x0002e02301007387 */ /* 0x000fe80000100800 */
[----:B0-----:R-:W2:Y:S04]  /*c8b0*/  LDL.LU R30, [R1+0x2a4] ;  /* 0x0002a400011e7983 */ /* 0x001ea80000300800 */
[----:B------:R-:W-:Y:S04]  /*c8c0*/  STL [R1+0x2bc], R34 ;  /* 0x0002bc2201007387 */ /* 0x000fe80000100800 */
[----:B------:R-:W2:Y:S01]  /*c8d0*/  LDL.LU R55, [R1+0x2c0] ;  /* 0x0002c00001377983 */ /* 0x000ea20000300800 */
[----:B---3--:R-:W-:-:S05]  /*c8e0*/  IADD3 R29, P5, PT, R29, UR16, RZ ;  /* 0x000000101d1d7c10 */ /* 0x008fca000ffbe0ff */
[----:B------:R0:W-:Y:S04]  /*c8f0*/  STL [R1+0x2b4], R29 ;  /* 0x0002b41d01007387 */ /* 0x0001e80000100800 */
[----:B0-----:R-:W3:Y:S01]  /*c900*/  LDL.LU R29, [R1+0x29c] ;  /* 0x00029c00011d7983 */ /* 0x001ee20000300800 */
[----:B----4-:R-:W-:-:S05]  /*c910*/  IADD3.X R33, PT, PT, R33, UR26, RZ, P6, !PT ;  /* 0x0000001a21217c10 */ /* 0x010fca000b7fe4ff */
[----:B------:R0:W-:Y:S04]  /*c920*/  STL [R1+0x2d0], R33 ;  /* 0x0002d02101007387 */ /* 0x0001e80000100800 */
[----:B0-----:R-:W4:Y:S01]  /*c930*/  LDL.LU R33, [R1+0x2b8] ;  /* 0x0002b80001217983 */ /* 0x001f220000300800 */
[----:B------:R-:W-:-:S03]  /*c940*/  IADD3 R32, P6, PT, R32, UR16, RZ ;  /* 0x0000001020207c10 */ /* 0x000fc6000ffde0ff */
        /* <DEDUP_REMOVED lines=15> */
[----:B0-----:R-:W4:Y:S01]  /*ca40*/  LDL.LU R32, [R1+0x25c] ;  /* 0x00025c0001207983 */ /* 0x001f220000300800 */
[----:B------:R-:W-:-:S03]  /*ca50*/  IADD3.X R31, PT, PT, R31, UR26, RZ, P2, !PT ;  /* 0x0000001a1f1f7c10 */ /* 0x000fc600097fe4ff */
        /* <DEDUP_REMOVED lines=8> */
[----:B0-----:R-:W4:Y:S01]  /*cae0*/  LDL.LU R31, [R1+0x524] ;  /* 0x00052400011f7983 */ /* 0x001f220000300800 */
[----:B--2---:R-:W-:-:S05]  /*caf0*/  IADD3 R30, P2, PT, R30, UR16, RZ ;  /* 0x000000101e1e7c10 */ /* 0x004fca000ff5e0ff */
[----:B------:R0:W-:Y:S01]  /*cb00*/  STL [R1+0x2a4], R30 ;  /* 0x0002a41e01007387 */ /* 0x0001e20000100800 */
[----:B------:R-:W-:-:S03]  /*cb10*/  IADD3.X R55, PT, PT, R55, UR26, RZ, P3, !PT ;  /* 0x0000001a37377c10 */ /* 0x000fc60009ffe4ff */
[----:B0-----:R-:W2:Y:S01]  /*cb20*/  LDL.LU R30, [R1+0x258] ;  /* 0x00025800011e7983 */ /* 0x001ea20000300800 */
[----:B---3--:R-:W-:-:S05]  /*cb30*/  IADD3 R29, P3, PT, R29, UR16, RZ ;  /* 0x000000101d1d7c10 */ /* 0x008fca000ff7e0ff */
[----:B------:R0:W-:Y:S04]  /*cb40*/  STL [R1+0x29c], R29 ;  /* 0x00029c1d01007387 */ /* 0x0001e80000100800 */
[----:B0-----:R-:W3:Y:S01]  /*cb50*/  LDL.LU R29, [R1+0x51c] ;  /* 0x00051c00011d7983 */ /* 0x001ee20000300800 */
[----:B----4-:R-:W-:-:S03]  /*cb60*/  IADD3.X R33, PT, PT, R33, UR26, RZ, P4, !PT ;  /* 0x0000001a21217c10 */ /* 0x010fc6000a7fe4ff */
[----:B------:R-:W-:Y:S01]  /*cb70*/  STL [R1+0x2c0], R55 ;  /* 0x0002c03701007387 */ /* 0x000fe20000100800 */
[----:B------:R-:W-:-:S03]  /*cb80*/  IADD3 R54, P4, PT, R54, UR16, RZ ;  /* 0x0000001036367c10 */ /* 0x000fc6000ff9e0ff */
[----:B------:R0:W-:Y:S01]  /*cb90*/  STL [R1+0x2b8], R33 ;  /* 0x0002b82101007387 */ /* 0x0001e20000100800 */
[----:B------:R-:W-:Y:S02]  /*cba0*/  IADD3.X R53, PT, PT, R53, UR26, RZ, P5, !PT ;  /* 0x0000001a35357c10 */ /* 0x000fe4000affe4ff */
[----:B------:R-:W-:Y:S01]  /*cbb0*/  IADD3 R52, P5, PT, R52, UR16, RZ ;  /* 0x0000001034347c10 */ /* 0x000fe2000ffbe0ff */
[----:B0-----:R-:W4:Y:S01]  /*cbc0*/  LDL.LU R33, [R1+0x3d0] ;  /* 0x0003d00001217983 */ /* 0x001f220000300800 */
        /* <DEDUP_REMOVED lines=25> */
[----:B------:R0:W-:Y:S01]  /*cd60*/  STL [R1+0x25c], R32 ;  /* 0x00025c2001007387 */ /* 0x0001e20000100800 */
[----:B------:R-:W-:-:S03]  /*cd70*/  IADD3 R39, P2, PT, R39, UR11, RZ ;  /* 0x0000000b27277c10 */ /* 0x000fc6000ff5e0ff */
[----:B------:R-:W-:Y:S01]  /*cd80*/  STL [R1+0x264], R42 ;  /* 0x0002642a01007387 */ /* 0x000fe20000100800 */
[----:B------:R-:W-:-:S03]  /*cd90*/  IADD3.X R38, PT, PT, R38, UR26, RZ, P3, !PT ;  /* 0x0000001a26267c10 */ /* 0x000fc60009ffe4ff */
[----:B0-----:R-:W4:Y:S04]  /*cda0*/  LDL.LU R32, [R1+0x514] ;  /* 0x0005140001207983 */ /* 0x001f280000300800 */
        /* <DEDUP_REMOVED lines=9> */
[----:B------:R-:W-:Y:S04]  /*ce40*/  STL [R1+0x3cc], R37 ;  /* 0x0003cc2501007387 */ /* 0x000fe80000100800 */
[----:B------:R-:W-:Y:S04]  /*ce50*/  STL [R1+0x268], R36 ;  /* 0x0002682401007387 */ /* 0x000fe80000100800 */
[----:B------:R0:W-:Y:S04]  /*ce60*/  STL [R1+0x524], R31 ;  /* 0x0005241f01007387 */ /* 0x0001e80000100800 */
[----:B------:R-:W-:Y:S04]  /*ce70*/  STL [R1+0x52c], R35 ;  /* 0x00052c2301007387 */ /* 0x000fe80000100800 */
[----:B0-----:R-:W4:Y:S04]  /*ce80*/  LDL.LU R31, [R1+0x3c8] ;  /* 0x0003c800011f7983 */ /* 0x001f280000300800 */
[----:B------:R-:W-:Y:S04]  /*ce90*/  STL [R1+0x260], R34 ;  /* 0x0002602201007387 */ /* 0x000fe80000100800 */
[----:B------:R-:W4:Y:S01]  /*cea0*/  LDL.LU R55, [R1+0x50c] ;  /* 0x00050c0001377983 */ /* 0x000f220000300800 */
[----:B--2---:R-:W-:-:S05]  /*ceb0*/  IADD3.X R30, PT, PT, R30, UR21, RZ, P6, !PT ;  /* 0x000000151e1e7c10 */ /* 0x004fca000b7fe4ff */
[----:B------:R0:W-:Y:S04]  /*cec0*/  STL [R1+0x258], R30 ;  /* 0x0002581e01007387 */ /* 0x0001e80000100800 */
[----:B0-----:R-:W2:Y:S01]  /*ced0*/  LDL.LU R30, [R1+0x528] ;  /* 0x00052800011e7983 */ /* 0x001ea20000300800 */
[----:B---3--:R-:W-:-:S05]  /*cee0*/  IADD3 R29, P6, PT, R29, UR11, RZ ;  /* 0x0000000b1d1d7c10 */ /* 0x008fca000ffde0ff */
[----:B------:R0:W-:Y:S04]  /*cef0*/  STL [R1+0x51c], R29 ;  /* 0x00051c1d01007387 */ /* 0x0001e80000100800 */
[----:B0-----:R-:W3:Y:S04]  /*cf00*/  LDL.LU R29, [R1+0x504] ;  /* 0x00050400011d7983 */ /* 0x001ee80000300800 */
[----:B------:R-:W3:Y:S01]  /*cf10*/  LDL.LU R54, [R1+0x520] ;  /* 0x0005200001367983 */ /* 0x000ee20000300800 */
[----:B----4-:R-:W-:-:S03]  /*cf20*/  IADD3.X R33, PT, PT, R33, UR21, RZ, P2, !PT ;  /* 0x0000001521217c10 */ /* 0x010fc600097fe4ff */
        /* <DEDUP_REMOVED lines=15> */
[----:B------:R-:W4:Y:S01]  /*d020*/  LDL.LU R40, [R1+0x24c] ;  /* 0x00024c0001287983 */ /* 0x000f220000300800 */
[----:B------:R-:W-:-:S03]  /*d030*/  IADD3 R32, P2, PT, R32, UR11, RZ ;  /* 0x0000000b20207c10 */ /* 0x000fc6000ff5e0ff */
        /* <DEDUP_REMOVED lines=8> */
[----:B------:R-:W-:-:S05]  /*d0c0*/  IADD3.X R31, PT, PT, R31, UR21, RZ, P3, !PT ;  /* 0x000000151f1f7c10 */ /* 0x000fca0009ffe4ff */
[----:B------:R0:W-:Y:S01]  /*d0d0*/  STL [R1+0x3c8], R31 ;  /* 0x0003c81f01007387 */ /* 0x0001e20000100800 */
[----:B------:R-:W-:-:S03]  /*d0e0*/  IADD3 R55, P3, PT, R55, UR11, RZ ;  /* 0x0000000b37377c10 */ /* 0x000fc6000ff7e0ff */
[----:B0-----:R-:W4:Y:S01]  /*d0f0*/  LDL.LU R31, [R1+0x4f4] ;  /* 0x0004f400011f7983 */ /* 0x001f220000300800 */
[----:B--2---:R-:W-:-:S05]  /*d100*/  IADD3.X R30, PT, PT, R30, UR21, RZ, P4, !PT ;  /* 0x000000151e1e7c10 */ /* 0x004fca000a7fe4ff */
[----:B------:R0:W-:Y:S04]  /*d110*/  STL [R1+0x528], R30 ;  /* 0x0005281e01007387 */ /* 0x0001e80000100800 */
[----:B0-----:R-:W2:Y:S04]  /*d120*/  LDL.LU R30, [R1+0x248] ;  /* 0x00024800011e7983 */ /* 0x001ea80000300800 */
[----:B------:R-:W-:Y:S01]  /*d130*/  STL [R1+0x50c], R55 ;  /* 0x00050c3701007387 */ /* 0x000fe20000100800 */
[----:B---3--:R-:W-:-:S05]  /*d140*/  IADD3 R29, P4, PT, R29, UR11, RZ ;  /* 0x0000000b1d1d7c10 */ /* 0x008fca000ff9e0ff */
[----:B------:R0:W-:Y:S04]  /*d150*/  STL [R1+0x504], R29 ;  /* 0x0005041d01007387 */ /* 0x0001e80000100800 */
[----:B0-----:R-:W3:Y:S01]  /*d160*/  LDL.LU R29, [R1+0x4ec] ;  /* 0x0004ec00011d7983 */ /* 0x001ee20000300800 */
[----:B------:R-:W-:Y:S02]  /*d170*/  IADD3.X R54, PT, PT, R54, UR21, RZ, P5, !PT ;  /* 0x0000001536367c10 */ /* 0x000fe4000affe4ff */
[----:B----4-:R-:W-:Y:S02]  /*d180*/  IADD3 R53, P5, PT, R53, UR11, RZ ;  /* 0x0000000b35357c10 */ /* 0x010fe4000ffbe0ff */
[----:B------:R-:W-:Y:S02]  /*d190*/  IADD3.X R52, PT, PT, R52, UR21, RZ, P6, !PT ;  /* 0x0000001534347c10 */ /* 0x000fe4000b7fe4ff */
[----:B------:R-:W-:Y:S01]  /*d1a0*/  IADD3 R51, P6, PT, R51, UR11, RZ ;  /* 0x0000000b33337c10 */ /* 0x000fe2000ffde0ff */
        /* <DEDUP_REMOVED lines=28> */
[----:B0-----:R-:W4:Y:S01]  /*d370*/  LDL.LU R33, [R1+0x3c0] ;  /* 0x0003c00001217983 */ /* 0x001f220000300800 */
        /* <DEDUP_REMOVED lines=8> */
[----:B------:R-:W-:Y:S04]  /*d400*/  STL [R1+0x3c4], R38 ;  /* 0x0003c42601007387 */ /* 0x000fe80000100800 */
[----:B------:R-:W-:Y:S04]  /*d410*/  STL [R1+0x560], R37 ;  /* 0x0005602501007387 */ /* 0x000fe80000100800 */
[----:B------:R-:W-:Y:S04]  /*d420*/  STL [R1+0x3bc], R36 ;  /* 0x0003bc2401007387 */ /* 0x000fe80000100800 */
[----:B------:R0:W-:Y:S04]  /*d430*/  STL [R1+0x250], R32 ;  /* 0x0002502001007387 */ /* 0x0001e80000100800 */
[----:B------:R-:W-:Y:S04]  /*d440*/  STL [R1+0x558], R35 ;  /* 0x0005582301007387 */ /* 0x000fe80000100800 */
[----:B0-----:R-:W4:Y:S01]  /*d450*/  LDL.LU R32, [R1+0x4e4] ;  /* 0x0004e40001207983 */ /* 0x001f220000300800 */
[----:B------:R-:W-:-:S03]  /*d460*/  IADD3 R31, P6, PT, R31, UR11, RZ ;  /* 0x0000000b1f1f7c10 */ /* 0x000fc6000ffde0ff */
[----:B------:R-:W-:Y:S04]  /*d470*/  STL [R1+0x4fc], R34 ;  /* 0x0004fc2201007387 */ /* 0x000fe80000100800 */
[----:B------:R-:W4:Y:S04]  /*d480*/  LDL.LU R55, [R1+0x3b8] ;  /* 0x0003b80001377983 */ /* 0x000f280000300800 */
[----:B------:R0:W-:Y:S04]  /*d490*/  STL [R1+0x4f4], R31 ;  /* 0x0004f41f01007387 */ /* 0x0001e80000100800 */
[----:B0-----:R-:W4:Y:S01]  /*d4a0*/  LDL.LU R31, [R1+0x4dc] ;  /* 0x0004dc00011f7983 */ /* 0x001f220000300800 */
[----:B--2---:R-:W-:-:S05]  /*d4b0*/  IADD3.X R30, PT, PT, R30, UR21, RZ, P2, !PT ;  /* 0x000000151e1e7c10 */ /* 0x004fca00097fe4ff */
[----:B------:R0:W-:Y:S04]  /*d4c0*/  STL [R1+0x248], R30 ;  /* 0x0002481e01007387 */ /* 0x0001e80000100800 */
[----:B0-----:R-:W2:Y:S04]  /*d4d0*/  LDL.LU R30, [R1+0x4f8] ;  /* 0x0004f800011e7983 */ /* 0x001ea80000300800 */
[----:B------:R-:W2:Y:S04]  /*d4e0*/  LDL.LU R54, [R1+0x4d4] ;  /* 0x0004d40001367983 */ /* 0x000ea80000300800 */
[----:B------:R-:W2:Y:S01]  /*d4f0*/  LDL.LU R53, [R1+0x4f0] ;  /* 0x0004f00001357983 */ /* 0x000ea20000300800 */
[----:B---3--:R-:W-:-:S03]  /*d500*/  IADD3 R29, P2, PT, R29, UR11, RZ ;  /* 0x0000000b1d1d7c10 */ /* 0x008fc6000ff5e0ff */
[----:B------:R-:W3:Y:S04]  /*d510*/  LDL.LU R52, [R1+0x554] ;  /* 0x0005540001347983 */ /* 0x000ee80000300800 */
[----:B------:R0:W-:Y:S04]  /*d520*/  STL [R1+0x4ec], R29 ;  /* 0x0004ec1d01007387 */ /* 0x0001e80000100800 */
[----:B------:R-:W3:Y:S04]  /*d530*/  LDL.LU R51, [R1+0x4e8] ;  /* 0x0004e80001337983 */ /* 0x000ee80000300800 */
        /* <DEDUP_REMOVED lines=10> */
[----:B0-----:R-:W3:Y:S04]  /*d5e0*/  LDL.LU R29, [R1+0x244] ;  /* 0x00024400011d7983 */ /* 0x001ee80000300800 */
[----:B------:R-:W3:Y:S04]  /*d5f0*/  LDL.LU R40, [R1+0x540] ;  /* 0x0005400001287983 */ /* 0x000ee80000300800 */
[----:B------:R-:W3:Y:S04]  /*d600*/  LDL.LU R39, [R1+0x23c] ;  /* 0x00023c0001277983 */ /* 0x000ee80000300800 */
[----:B------:R-:W3:Y:S01]  /*d610*/  LDL.LU R38, [R1+0x538] ;  /* 0x0005380001267983 */ /* 0x000ee20000300800 */
[----:B----4-:R-:W-:-:S05]  /*d620*/  IADD3.X R33, PT, PT, R33, UR21, RZ, P3, !PT ;  /* 0x0000001521217c10 */ /* 0x010fca0009ffe4ff */
[----:B------:R0:W-:Y:S04]  /*d630*/  STL [R1+0x3c0], R33 ;  /* 0x0003c02101007387 */ /* 0x0001e80000100800 */
[----:B------:R-:W4:Y:S04]  /*d640*/  LDL.LU R37, [R1+0x3b4] ;  /* 0x0003b40001257983 */ /* 0x000f280000300800 */
[----:B------:R-:W4:Y:S04]  /*d650*/  LDL.LU R36, [R1+0x530] ;  /* 0x0005300001247983 */ /* 0x000f280000300800 */
[----:B------:R-:W4:Y:S04]  /*d660*/  LDL.LU R35, [R1+0x3ac] ;  /* 0x0003ac0001237983 */ /* 0x000f280000300800 */
[----:B------:R-:W4:Y:S04]  /*d670*/  LDL.LU R34, [R1+0x4c8] ;  /* 0x0004c80001227983 */ /* 0x000f280000300800 */
[----:B0-----:R-:W4:Y:S01]  /*d680*/  LDL.LU R33, [R1+0x4c4] ;  /* 0x0004c40001217983 */ /* 0x001f220000300800 */
[----:B------:R-:W-:-:S05]  /*d690*/  IADD3 R32, P3, PT, R32, UR11, RZ ;  /* 0x0000000b20207c10 */ /* 0x000fca000ff7e0ff */
[----:B------:R0:W-:Y:S01]  /*d6a0*/  STL [R1+0x4e4], R32 ;  /* 0x0004e42001007387 */ /* 0x0001e20000100800 */
[----:B------:R-:W-:-:S03]  /*d6b0*/  IADD3.X R55, PT, PT, R55, UR21, RZ, P4, !PT ;  /* 0x0000001537377c10 */ /* 0x000fc6000a7fe4ff */
[----:B0-----:R-:W4:Y:S01]  /*d6c0*/  LDL.LU R32, [R1+0x240] ;  /* 0x0002400001207983 */ /* 0x001f220000300800 */
[----:B------:R-:W-:-:S05]  /*d6d0*/  IADD3 R31, P4, PT, R31, UR11, RZ ;  /* 0x0000000b1f1f7c10 */ /* 0x000fca000ff9e0ff */
[----:B------:R0:W-:Y:S04]  /*d6e0*/  STL [R1+0x4dc], R31 ;  /* 0x0004dc1f01007387 */ /* 0x0001e80000100800 */
[----:B0-----:R-:W4:Y:S04]  /*d6f0*/  LDL.LU R31, [R1+0x4bc] ;  /* 0x0004bc00011f7983 */ /* 0x001f280000300800 */
[----:B------:R-:W-:Y:S01]  /*d700*/  STL [R1+0x3b8], R55 ;  /* 0x0003b83701007387 */ /* 0x000fe20000100800 */
[----:B--2---:R-:W-:Y:S02]  /*d710*/  IADD3.X R30, PT, PT, R30, UR21, RZ, P5, !PT ;  /* 0x000000151e1e7c10 */ /* 0x004fe4000affe4ff */
[----:B------:R-:W-:-:S03]  /*d720*/  IADD3 R54, P5, PT, R54, UR11, RZ ;  /* 0x0000000b36367c10 */ /* 0x000fc6000ffbe0ff */
[----:B------:R0:W-:Y:S01]  /*d730*/  STL [R1+0x4f8], R30 ;  /* 0x0004f81e01007387 */ /* 0x0001e20000100800 */
[----:B------:R-:W-:Y:S02]  /*d740*/  IADD3.X R53, PT, PT, R53, UR21, RZ, P6, !PT ;  /* 0x0000001535357c10 */ /* 0x000fe4000b7fe4ff */
[----:B---3--:R-:W-:Y:S01]  /*d750*/  IADD3 R52, P6, PT, R52, UR11, RZ ;  /* 0x0000000b34347c10 */ /* 0x008fe2000ffde0ff */
[----:B0-----:R-:W2:Y:S01]  /*d760*/  LDL.LU R30, [R1+0x238] ;  /* 0x00023800011e7983 */ /* 0x001ea20000300800 */
        /* <DEDUP_REMOVED lines=28> */
[----:B------:R-:W-:Y:S02]  /*d930*/  IADD3 R39, P3, PT, R39, UR11, RZ ;  /* 0x0000000b27277c10 */ /* 0x000fe4000ff7e0ff */
[----:B------:R-:W-:Y:S01]  /*d940*/  IADD3.X R38, PT, PT, R38, UR21, RZ, P4, !PT ;  /* 0x0000001526267c10 */ /* 0x000fe2000a7fe4ff */
[----:B------:R-:W-:Y:S01]  /*d950*/  STL [R1+0x548], R41 ;  /* 0x0005482901007387 */ /* 0x000fe20000100800 */
[----:B----4-:R-:W-:-:S03]  /*d960*/  IADD3 R37, P4, PT, R37, UR11, RZ ;  /* 0x0000000b25257c10 */ /* 0x010fc6000ff9e0ff */
        /* <DEDUP_REMOVED lines=14> */
[----:B------:R-:W-:-:S05]  /*da50*/  IADD3.X R32, PT, PT, R32, UR21, RZ, P2, !PT ;  /* 0x0000001520207c10 */ /* 0x000fca00097fe4ff */
[----:B------:R0:W-:Y:S04]  /*da60*/  STL [R1+0x240], R32 ;  /* 0x0002402001007387 */ /* 0x0001e80000100800 */
[----:B0-----:R-:W4:Y:S01]  /*da70*/  LDL.LU R32, [R1+0x3a8] ;  /* 0x0003a80001207983 */ /* 0x001f220000300800 */
[----:B------:R-:W-:-:S05]  /*da80*/  IADD3 R31, P2, PT, R31, UR11, RZ ;  /* 0x0000000b1f1f7c10 */ /* 0x000fca000ff5e0ff */
[----:B------:R0:W-:Y:S04]  /*da90*/  STL [R1+0x4bc], R31 ;  /* 0x0004bc1f01007387 */ /* 0x0001e80000100800 */
[----:B0-----:R-:W4:Y:S04]  /*daa0*/  LDL.LU R31, [R1+0x4a4] ;  /* 0x0004a400011f7983 */ /* 0x001f280000300800 */
[----:B------:R-:W4:Y:S04]  /*dab0*/  LDL.LU R54, [R1+0x4c0] ;  /* 0x0004c00001367983 */ /* 0x000f280000300800 */
[----:B------:R-:W4:Y:S04]  /*dac0*/  LDL.LU R53, [R1+0x49c] ;  /* 0x00049c0001357983 */ /* 0x000f280000300800 */
[----:B------:R-:W4:Y:S01]  /*dad0*/  LDL.LU R52, [R1+0x4b8] ;  /* 0x0004b80001347983 */ /* 0x000f220000300800 */
[----:B--2---:R-:W-:-:S05]  /*dae0*/  IADD3.X R30, PT, PT, R30, UR21, RZ, P3, !PT ;  /* 0x000000151e1e7c10 */ /* 0x004fca0009ffe4ff */
[----:B------:R0:W-:Y:S04]  /*daf0*/  STL [R1+0x238], R30 ;  /* 0x0002381e01007387 */ /* 0x0001e80000100800 */
[----:B------:R-:W2:Y:S04]  /*db00*/  LDL.LU R51, [R1+0x494] ;  /* 0x0004940001337983 */ /* 0x000ea80000300800 */
        /* <DEDUP_REMOVED lines=20> */
[----:B0-----:R-:W3:Y:S01]  /*dc50*/  LDL.LU R29, [R1+0x468] ;  /* 0x00046800011d7983 */ /* 0x001ee20000300800 */
[----:B----4-:R-:W-:-:S05]  /*dc60*/  IADD3.X R33, PT, PT, R33, UR21, RZ, P4, !PT ;  /* 0x0000001521217c10 */ /* 0x010fca000a7fe4ff */
[----:B------:R0:W-:Y:S01]  /*dc70*/  STL [R1+0x3b0], R33 ;  /* 0x0003b02101007387 */ /* 0x0001e20000100800 */
[----:B------:R-:W-:-:S03]  /*dc80*/  IADD3 R55, P4, PT, R55, UR11, RZ ;  /* 0x0000000b37377c10 */ /* 0x000fc6000ff9e0ff */
[----:B0-----:R-:W4:Y:S01]  /*dc90*/  LDL.LU R33, [R1+0x464] ;  /* 0x0004640001217983 */ /* 0x001f220000300800 */
[----:B------:R-:W-:-:S05]  /*dca0*/  IADD3.X R32, PT, PT, R32, UR21, RZ, P5, !PT ;  /* 0x0000001520207c10 */ /* 0x000fca000affe4ff */
[----:B------:R0:W-:Y:S04]  /*dcb0*/  STL [R1+0x3a8], R32 ;  /* 0x0003a82001007387 */ /* 0x0001e80000100800 */
[----:B0-----:R-:W4:Y:S01]  /*dcc0*/  LDL.LU R32, [R1+0x230] ;  /* 0x0002300001207983 */ /* 0x001f220000300800 */
[----:B------:R-:W-:-:S03]  /*dcd0*/  IADD3 R31, P5, PT, R31, UR11, RZ ;  /* 0x0000000b1f1f7c10 */ /* 0x000fc6000ffbe0ff */
[----:B------:R-:W-:Y:S01]  /*dce0*/  STL [R1+0x4ac], R55 ;  /* 0x0004ac3701007387 */ /* 0x000fe20000100800 */
[----:B------:R-:W-:-:S03]  /*dcf0*/  IADD3.X R54, PT, PT, R54, UR21, RZ, P6, !PT ;  /* 0x0000001536367c10 */ /* 0x000fc6000b7fe4ff */
[----:B------:R0:W-:Y:S01]  /*dd00*/  STL [R1+0x4a4], R31 ;  /* 0x0004a41f01007387 */ /* 0x0001e20000100800 */
[----:B------:R-:W-:Y:S02]  /*dd10*/  IADD3 R53, P6, PT, R53, UR11, RZ ;  /* 0x0000000b35357c10 */ /* 0x000fe4000ffde0ff */
[----:B------:R-:W-:Y:S01]  /*dd20*/  IADD3.X R52, PT, PT, R52, UR21, RZ, P2, !PT ;  /* 0x0000001534347c10 */ /* 0x000fe200097fe4ff */
[----:B0-----:R-:W4:Y:S04]  /*dd30*/  LDL.LU R31, [R1+0x45c] ;  /* 0x00045c00011f7983 */ /* 0x001f280000300800 */
[----:B------:R-:W-:Y:S04]  /*dd40*/  STL [R1+0x4c0], R54 ;  /* 0x0004c03601007387 */ /* 0x000fe80000100800 */
[----:B------:R-:W-:Y:S04]  /*dd50*/  STL [R1+0x49c], R53 ;  /* 0x00049c3501007387 */ /* 0x000fe80000100800 */
[----:B------:R-:W-:Y:S01]  /*dd60*/  STL [R1+0x4b8], R52 ;  /* 0x0004b83401007387 */ /* 0x000fe20000100800 */
[----:B--2---:R-:W-:-:S02]  /*dd70*/  IADD3 R51, P2, PT, R51, UR11, RZ ;  /* 0x0000000b33337c10 */ /* 0x004fc4000ff5e0ff */
        /* <DEDUP_REMOVED lines=19> */
[----:B------:R-:W-:Y:S02]  /*deb0*/  IADD3.X R30, PT, PT, R30, UR21, RZ, P3, !PT ;  /* 0x000000151e1e7c10 */ /* 0x000fe40009ffe4ff */
[----:B------:R-:W-:-:S03]  /*dec0*/  IADD3 R40, P3, PT, R40, UR11, RZ ;  /* 0x0000000b28287c10 */ /* 0x000fc6000ff7e0ff */
[----:B------:R0:W-:Y:S01]  /*ded0*/  STL [R1+0x488], R30 ;  /* 0x0004881e01007387 */ /* 0x0001e20000100800 */
[----:B------:R-:W-:-:S03]  /*dee0*/  IADD3.X R39, PT, PT, R39, UR21, RZ, P4, !PT ;  /* 0x0000001527277c10 */ /* 0x000fc6000a7fe4ff */
[----:B------:R-:W-:Y:S01]  /*def0*/  STL [R1+0x490], R42 ;  /* 0x0004902a01007387 */ /* 0x000fe20000100800 */
[----:B---3--:R-:W-:-:S03]  /*df00*/  IADD3 R38, P4, PT, R38, UR11, RZ ;  /* 0x0000000b26267c10 */ /* 0x008fc6000ff9e0ff */
[----:B0-----:R-:W2:Y:S04]  /*df10*/  LDL.LU R30, [R1+0x228] ;  /* 0x00022800011e7983 */ /* 0x001ea80000300800 */
[----:B------:R-:W-:Y:S01]  /*df20*/  STL [R1+0x46c], R41 ;  /* 0x00046c2901007387 */ /* 0x000fe20000100800 */
[----:B------:R-:W-:-:S03]  /*df30*/  IADD3.X R37, PT, PT, R37, UR21, RZ, P5, !PT ;  /* 0x0000001525257c10 */ /* 0x000fc6000affe4ff */
[----:B------:R-:W-:Y:S01]  /*df40*/  STL [R1+0x234], R40 ;  /* 0x0002342801007387 */ /* 0x000fe20000100800 */
[----:B------:R-:W-:-:S03]  /*df50*/  IADD3 R36, P5, PT, R36, UR11, RZ ;  /* 0x0000000b24247c10 */ /* 0x000fc6000ffbe0ff */
[----:B------:R-:W-:Y:S01]  /*df60*/  STL [R1+0x480], R39 ;  /* 0x0004802701007387 */ /* 0x000fe20000100800 */
[----:B------:R-:W-:-:S03]  /*df70*/  IADD3.X R35, PT, PT, R35, UR21, RZ, P6, !PT ;  /* 0x0000001523237c10 */ /* 0x000fc6000b7fe4ff */
[----:B------:R-:W-:Y:S01]  /*df80*/  STL [R1+0x22c], R38 ;  /* 0x00022c2601007387 */ /* 0x000fe20000100800 */
[----:B------:R-:W-:-:S03]  /*df90*/  IADD3.X R29, PT, PT, R29, UR21, RZ, P2, !PT ;  /* 0x000000151d1d7c10 */ /* 0x000fc600097fe4ff */
[----:B------:R-:W-:Y:S04]  /*dfa0*/  STL [R1+0x478], R37 ;  /* 0x0004782501007387 */ /* 0x000fe80000100800 */
[----:B------:R-:W-:Y:S04]  /*dfb0*/  STL [R1+0x3a4], R36 ;  /* 0x0003a42401007387 */ /* 0x000fe80000100800 */
[----:B------:R0:W-:Y:S04]  /*dfc0*/  STL [R1+0x468], R29 ;  /* 0x0004681d01007387 */ /* 0x0001e80000100800 */
[----:B------:R-:W-:Y:S04]  /*dfd0*/  STL [R1+0x470], R35 ;  /* 0x0004702301007387 */ /* 0x000fe80000100800 */
[----:B0-----:R-:W3:Y:S01]  /*dfe0*/  LDL.LU R29, [R1+0x454] ;  /* 0x00045400011d7983 */ /* 0x001ee20000300800 */
[----:B------:R-:W-:-:S05]  /*dff0*/  IADD3 R34, P6, PT, R34, UR11, RZ ;  /* 0x0000000b22227c10 */ /* 0x000fca000ffde0ff */
[----:B------:R-:W-:Y:S04]  /*e000*/  STL [R1+0x39c], R34 ;  /* 0x00039c2201007387 */ /* 0x000fe80000100800 */
[----:B------:R-:W3:Y:S01]  /*e010*/  LDL.LU R55, [R1+0x3a0] ;  /* 0x0003a00001377983 */ /* 0x000ee20000300800 */
[----:B----4-:R-:W-:-:S05]  /*e020*/  IADD3 R33, P2, PT, R33, UR11, RZ ;  /* 0x0000000b21217c10 */ /* 0x010fca000ff5e0ff */
[----:B------:R0:W-:Y:S04]  /*e030*/  STL [R1+0x464], R33 ;  /* 0x0004642101007387 */ /* 0x0001e80000100800 */
[----:B0-----:R-:W4:Y:S01]  /*e040*/  LDL.LU R33, [R1+0x44c] ;  /* 0x00044c0001217983 */ /* 0x001f220000300800 */
[----:B------:R-:W-:-:S05]  /*e050*/  IADD3.X R32, PT, PT, R32, UR21, RZ, P3, !PT ;  /* 0x0000001520207c10 */ /* 0x000fca0009ffe4ff */
[----:B------:R0:W-:Y:S04]  /*e060*/  STL [R1+0x230], R32 ;  /* 0x0002302001007387 */ /* 0x0001e80000100800 */
        /* <DEDUP_REMOVED lines=27> */
[----:B0-----:R-:W2:Y:S01]  /*e220*/  LDL.LU R30, [R1+0x38c] ;  /* 0x00038c00011e7983 */ /* 0x001ea20000300800 */
[----:B---3--:R-:W-:-:S05]  /*e230*/  IADD3 R29, P4, PT, R29, UR11, RZ ;  /* 0x0000000b1d1d7c10 */ /* 0x008fca000ff9e0ff */
[----:B------:R0:W-:Y:S04]  /*e240*/  STL [R1+0x454], R29 ;  /* 0x0004541d01007387 */ /* 0x0001e80000100800 */
[----:B0-----:R-:W3:Y:S01]  /*e250*/  LDL.LU R29, [R1+0x408] ;  /* 0x00040800011d7983 */ /* 0x001ee20000300800 */
[----:B------:R-:W-:Y:S02]  /*e260*/  IADD3.X R55, PT, PT, R55, UR21, RZ, P5, !PT ;  /* 0x0000001537377c10 */ /* 0x000fe4000affe4ff */
[----:B----4-:R-:W-:-:S05]  /*e270*/  IADD3 R33, P5, PT, R33, UR11, RZ ;  /* 0x0000000b21217c10 */ /* 0x010fca000ffbe0ff */
[----:B------:R0:W-:Y:S04]  /*e280*/  STL [R1+0x44c], R33 ;  /* 0x00044c2101007387 */ /* 0x0001e80000100800 */
[----:B0-----:R-:W4:Y:S04]  /*e290*/  LDL.LU R33, [R1+0x404] ;  /* 0x0004040001217983 */ /* 0x001f280000300800 */
[----:B------:R-:W-:Y:S01]  /*e2a0*/  STL [R1+0x3a0], R55 ;  /* 0x0003a03701007387 */ /* 0x000fe20000100800 */
[----:B------:R-:W-:Y:S02]  /*e2b0*/  IADD3.X R32, PT, PT, R32, UR21, RZ, P6, !PT ;  /* 0x0000001520207c10 */ /* 0x000fe4000b7fe4ff */
        /* <DEDUP_REMOVED lines=35> */
[----:B------:R-:W-:Y:S04]  /*e4f0*/  STL [R1+0x430], R41 ;  /* 0x0004302901007387 */ /* 0x000fe80000100800 */
[----:B------:R-:W-:Y:S04]  /*e500*/  STL [R1+0x428], R40 ;  /* 0x0004282801007387 */ /* 0x000fe80000100800 */
[----:B------:R-:W-:Y:S04]  /*e510*/  STL [R1+0x224], R39 ;  /* 0x0002242701007387 */ /* 0x000fe80000100800 */
[----:B------:R-:W-:Y:S01]  /*e520*/  STL [R1+0x420], R38 ;  /* 0x0004202601007387 */ /* 0x000fe20000100800 */
[----:B--2---:R-:W-:-:S02]  /*e530*/  IADD3 R37, P5, PT, R37, UR11, RZ ;  /* 0x0000000b25257c10 */ /* 0x004fc4000ffbe0ff */
[----:B------:R-:W-:-:S03]  /*e540*/  IADD3.X R36, PT, PT, R36, UR21, RZ, P6, !PT ;  /* 0x0000001524247c10 */ /* 0x000fc6000b7fe4ff */
[----:B------:R-:W-:Y:S01]  /*e550*/  STL [R1+0x21c], R37 ;  /* 0x00021c2501007387 */ /* 0x000fe20000100800 */
[----:B------:R-:W-:Y:S02]  /*e560*/  IADD3 R35, P6, PT, R35, UR11, RZ ;  /* 0x0000000b23237c10 */ /* 0x000fe4000ffde0ff */
[----:B------:R-:W-:Y:S02]  /*e570*/  IADD3.X R34, PT, PT, R34, UR21, RZ, P2, !PT ;  /* 0x0000001522227c10 */ /* 0x000fe400097fe4ff */
[----:B------:R-:W-:Y:S01]  /*e580*/  IADD3 R30, P2, PT, R30, UR11, RZ ;  /* 0x0000000b1e1e7c10 */ /* 0x000fe2000ff5e0ff */
[----:B------:R-:W-:Y:S04]  /*e590*/  STL [R1+0x418], R36 ;  /* 0x0004182401007387 */ /* 0x000fe80000100800 */
[----:B------:R0:W-:Y:S04]  /*e5a0*/  STL [R1+0x38c], R30 ;  /* 0x00038c1e01007387 */ /* 0x0001e80000100800 */
[----:B------:R-:W-:Y:S04]  /*e5b0*/  STL [R1+0x394], R35 ;  /* 0x0003942301007387 */ /* 0x000fe80000100800 */
[----:B0-----:R-:W2:Y:S04]  /*e5c0*/  LDL.LU R30, [R1+0x218] ;  /* 0x00021800011e7983 */ /* 0x001ea80000300800 */
[----:B------:R-:W-:Y:S04]  /*e5d0*/  STL [R1+0x410], R34 ;  /* 0x0004102201007387 */ /* 0x000fe80000100800 */
[----:B------:R-:W2:Y:S01]  /*e5e0*/  LDL.LU R55, [R1+0x3f4] ;  /* 0x0003f40001377983 */ /* 0x000ea20000300800 */
[----:B---3--:R-:W-:-:S05]  /*e5f0*/  IADD3.X R29, PT, PT, R29, UR21, RZ, P3, !PT ;  /* 0x000000151d1d7c10 */ /* 0x008fca0009ffe4ff */
[----:B------:R0:W-:Y:S04]  /*e600*/  STL [R1+0x408], R29 ;  /* 0x0004081d01007387 */ /* 0x0001e80000100800 */
[----:B0-----:R-:W3:Y:S01]  /*e610*/  LDL.LU R29, [R1+0x390] ;  /* 0x00039000011d7983 */ /* 0x001ee20000300800 */
[----:B----4-:R-:W-:-:S05]  /*e620*/  IADD3 R33, P3, PT, R33, UR11, RZ ;  /* 0x0000000b21217c10 */ /* 0x010fca000ff7e0ff */
[----:B------:R0:W-:Y:S04]  /*e630*/  STL [R1+0x404], R33 ;  /* 0x0004042101007387 */ /* 0x0001e80000100800 */
[----:B0-----:R-:W4:Y:S04]  /*e640*/  LDL.LU R33, [R1+0x3ec] ;  /* 0x0003ec0001217983 */ /* 0x001f280000300800 */
[----:B------:R-:W4:Y:S04]  /*e650*/  LDL.LU R54, [R1+0x388] ;  /* 0x0003880001367983 */ /* 0x000f280000300800 */
[----:B------:R-:W4:Y:S01]  /*e660*/  LDL.LU R53, [R1+0x3e4] ;  /* 0x0003e40001357983 */ /* 0x000f220000300800 */
[----:B------:R-:W-:-:S03]  /*e670*/  IADD3.X R32, PT, PT, R32, UR21, RZ, P4, !PT ;  /* 0x0000001520207c10 */ /* 0x000fc6000a7fe4ff */
        /* <DEDUP_REMOVED lines=15> */
[----:B------:R-:W4:Y:S01]  /*e770*/  LDL.LU R39, [R1+0x378] ;  /* 0x0003780001277983 */ /* 0x000f220000300800 */
[----:B------:R-:W-:-:S03]  /*e780*/  IADD3 R31, P4, PT, R31, UR11, RZ ;  /* 0x0000000b1f1f7c10 */ /* 0x000fc6000ff9e0ff */
[----:B------:R-:W4:Y:S04]  /*e790*/  LDL.LU R38, [R1+0x214] ;  /* 0x0002140001267983 */ /* 0x000f280000300800 */
[----:B------:R0:W-:Y:S04]  /*e7a0*/  STL [R1+0x3fc], R31 ;  /* 0x0003fc1f01007387 */ /* 0x0001e80000100800 */
[----:B------:R-:W4:Y:S04]  /*e7b0*/  LDL.LU R37, [R1+0x370] ;  /* 0x0003700001257983 */ /* 0x000f280000300800 */
[----:B------:R-:W4:Y:S04]  /*e7c0*/  LDL.LU R36, [R1+0x20c] ;  /* 0x00020c0001247983 */ /* 0x000f280000300800 */
[----:B------:R-:W4:Y:S04]  /*e7d0*/  LDL.LU R35, [R1+0x368] ;  /* 0x0003680001237983 */ /* 0x000f280000300800 */
[----:B------:R-:W4:Y:S04]  /*e7e0*/  LDL.LU R34, [R1+0x354] ;  /* 0x0003540001227983 */ /* 0x000f280000300800 */
[----:B0-----:R-:W4:Y:S01]  /*e7f0*/  LDL.LU R31, [R1+0x360] ;  /* 0x00036000011f7983 */ /* 0x001f220000300800 */
[----:B--2---:R-:W-:-:S05]  /*e800*/  IADD3.X R30, PT, PT, R30, UR21, RZ, P5, !PT ;  /* 0x000000151e1e7c10 */ /* 0x004fca000affe4ff */
[----:B------:R0:W-:Y:S04]  /*e810*/  STL [R1+0x218], R30 ;  /* 0x0002181e01007387 */ /* 0x0001e80000100800 */
[----:B0-----:R-:W2:Y:S01]  /*e820*/  LDL.LU R30, [R1+0x34c] ;  /* 0x00034c00011e7983 */ /* 0x001ea20000300800 */
[----:B---3--:R-:W-:-:S05]  /*e830*/  IADD3.X R29, PT, PT, R29, UR21, RZ, P6, !PT ;  /* 0x000000151d1d7c10 */ /* 0x008fca000b7fe4ff */
[----:B------:R0:W-:Y:S04]  /*e840*/  STL [R1+0x390], R29 ;  /* 0x0003901d01007387 */ /* 0x0001e80000100800 */
[----:B0-----:R-:W3:Y:S01]  /*e850*/  LDL.LU R29, [R1+0x358] ;  /* 0x00035800011d7983 */ /* 0x001ee20000300800 */
[----:B------:R-:W-:-:S05]  /*e860*/  IADD3 R55, P5, PT, R55, UR11, RZ ;  /* 0x0000000b37377c10 */ /* 0x000fca000ffbe0ff */
[----:B------:R-:W-:Y:S01]  /*e870*/  STL [R1+0x3f4], R55 ;  /* 0x0003f43701007387 */ /* 0x000fe20000100800 */
[----:B----4-:R-:W-:Y:S02]  /*e880*/  IADD3 R33, P6, PT, R33, UR11, RZ ;  /* 0x0000000b21217c10 */ /* 0x010fe4000ffde0ff */
[----:B------:R-:W-:-:S03]  /*e890*/  IADD3.X R54, PT, PT, R54, UR21, RZ, P2, !PT ;  /* 0x0000001536367c10 */ /* 0x000fc600097fe4ff */
[----:B------:R0:W-:Y:S01]  /*e8a0*/  STL [R1+0x3ec], R33 ;  /* 0x0003ec2101007387 */ /* 0x0001e20000100800 */
[----:B------:R-:W-:Y:S02]  /*e8b0*/  IADD3 R53, P2, PT, R53, UR11, RZ ;  /* 0x0000000b35357c10 */ /* 0x000fe4000ff5e0ff */
[----:B------:R-:W-:Y:S01]  /*e8c0*/  IADD3.X R52, PT, PT, R52, UR21, RZ, P3, !PT ;  /* 0x0000001534347c10 */ /* 0x000fe20009ffe4ff */
        /* <DEDUP_REMOVED lines=26> */
[----:B------:R0:W-:Y:S01]  /*ea70*/  STL [R1+0x380], R32 ;  /* 0x0003802001007387 */ /* 0x0001e20000100800 */
[----:B------:R-:W-:-:S03]  /*ea80*/  IADD3.X R39, PT, PT, R39, UR21, RZ, P5, !PT ;  /* 0x0000001527277c10 */ /* 0x000fc6000affe4ff */
[----:B------:R-:W-:Y:S01]  /*ea90*/  STL [R1+0x3d8], R42 ;  /* 0x0003d82a01007387 */ /* 0x000fe20000100800 */
[----:B------:R-:W-:-:S03]  /*eaa0*/  IADD3 R38, P5, PT, R38, UR11, RZ ;  /* 0x0000000b26267c10 */ /* 0x000fc6000ffbe0ff */
[----:B0-----:R-:W4:Y:S04]  /*eab0*/  LDL.LU R32, [R1+0x210] ;  /* 0x0002100001207983 */ /* 0x001f280000300800 */
        /* <DEDUP_REMOVED lines=11> */
[----:B------:R0:W-:Y:S04]  /*eb70*/  STL [R1+0x360], R31 ;  /* 0x0003601f01007387 */ /* 0x0001e80000100800 */
[----:B------:R-:W-:Y:S04]  /*eb80*/  STL [R1+0x368], R35 ;  /* 0x0003682301007387 */ /* 0x000fe80000100800 */
[----:B0-----:R-:W4:Y:S04]  /*eb90*/  LDL.LU R31, [R1+0x1dc] ;  /* 0x0001dc00011f7983 */ /* 0x001f280000300800 */
[----:B------:R-:W-:Y:S04]  /*eba0*/  STL [R1+0x354], R34 ;  /* 0x0003542201007387 */ /* 0x000fe80000100800 */
[----:B------:R-:W4:Y:S01]  /*ebb0*/  LDL.LU R55, [R1+0x208] ;  /* 0x0002080001377983 */ /* 0x000f220000300800 */
[----:B--2---:R-:W-:-:S05]  /*ebc0*/  IADD3 R30, P3, PT, R30, UR11, RZ ;  /* 0x0000000b1e1e7c10 */ /* 0x004fca000ff7e0ff */
[----:B------:R0:W-:Y:S04]  /*ebd0*/  STL [R1+0x34c], R30 ;  /* 0x00034c1e01007387 */ /* 0x0001e80000100800 */
[----:B0-----:R-:W2:Y:S01]  /*ebe0*/  LDL.LU R30, [R1+0x1d4] ;  /* 0x0001d400011e7983 */ /* 0x001ea20000300800 */
[----:B---3--:R-:W-:-:S05]  /*ebf0*/  IADD3.X R29, PT, PT, R29, UR21, RZ, P4, !PT ;  /* 0x000000151d1d7c10 */ /* 0x008fca000a7fe4ff */
[----:B------:R0:W-:Y:S04]  /*ec00*/  STL [R1+0x358], R29 ;  /* 0x0003581d01007387 */ /* 0x0001e80000100800 */
[----:B0-----:R-:W3:Y:S04]  /*ec10*/  LDL.LU R29, [R1+0x350] ;  /* 0x00035000011d7983 */ /* 0x001ee80000300800 */
[----:B------:R-:W3:Y:S04]  /*ec20*/  LDL.LU R54, [R1+0x1cc] ;  /* 0x0001cc0001367983 */ /* 0x000ee80000300800 */
[----:B------:R-:W3:Y:S04]  /*ec30*/  LDL.LU R53, [R1+0x204] ;  /* 0x0002040001357983 */ /* 0x000ee80000300800 */
[----:B------:R-:W3:Y:S01]  /*ec40*/  LDL.LU R52, [R1+0x1c4] ;  /* 0x0001c40001347983 */ /* 0x000ee20000300800 */
[----:B----4-:R-:W-:-:S05]  /*ec50*/  IADD3 R33, P4, PT, R33, UR11, RZ ;  /* 0x0000000b21217c10 */ /* 0x010fca000ff9e0ff */
        /* <DEDUP_REMOVED lines=22> */
[----:B0-----:R-:W4:Y:S01]  /*edc0*/  LDL.LU R32, [R1+0x174] ;  /* 0x0001740001207983 */ /* 0x001f220000300800 */
[----:B------:R-:W-:-:S02]  /*edd0*/  IADD3 R31, P5, PT, R31, UR11, RZ ;  /* 0x0000000b1f1f7c10 */ /* 0x000fc4000ffbe0ff */
[----:B------:R-:W-:-:S03]  /*ede0*/  IADD3.X R55, PT, PT, R55, UR21, RZ, P6, !PT ;  /* 0x0000001537377c10 */ /* 0x000fc6000b7fe4ff */
[----:B------:R0:W-:Y:S04]  /*edf0*/  STL [R1+0x1dc], R31 ;  /* 0x0001dc1f01007387 */ /* 0x0001e80000100800 */
[----:B0-----:R-:W4:Y:S01]  /*ee00*/  LDL.LU R31, [R1+0x190] ;  /* 0x00019000011f7983 */ /* 0x001f220000300800 */
[----:B--2---:R-:W-:-:S05]  /*ee10*/  IADD3 R30, P6, PT, R30, UR11, RZ ;  /* 0x0000000b1e1e7c10 */ /* 0x004fca000ffde0ff */
[----:B------:R0:W-:Y:S04]  /*ee20*/  STL [R1+0x1d4], R30 ;  /* 0x0001d41e01007387 */ /* 0x0001e80000100800 */
[----:B0-----:R-:W2:Y:S04]  /*ee30*/  LDL.LU R30, [R1+0x16c] ;  /* 0x00016c00011e7983 */ /* 0x001ea80000300800 */
[----:B------:R-:W-:Y:S01]  /*ee40*/  STL [R1+0x208], R55 ;  /* 0x0002083701007387 */ /* 0x000fe20000100800 */
[----:B---3--:R-:W-:-:S05]  /*ee50*/  IADD3.X R29, PT, PT, R29, UR21, RZ, P2, !PT ;  /* 0x000000151d1d7c10 */ /* 0x008fca00097fe4ff */
[----:B------:R0:W-:Y:S04]  /*ee60*/  STL [R1+0x350], R29 ;  /* 0x0003501d01007387 */ /* 0x0001e80000100800 */
[----:B0-----:R-:W3:Y:S01]  /*ee70*/  LDL.LU R29, [R1+0x188] ;  /* 0x00018800011d7983 */ /* 0x001ee20000300800 */
[----:B------:R-:W-:Y:S02]  /*ee80*/  IADD3 R54, P2, PT, R54, UR11, RZ ;  /* 0x0000000b36367c10 */ /* 0x000fe4000ff5e0ff */
[----:B------:R-:W-:Y:S02]  /*ee90*/  IADD3.X R53, PT, PT, R53, UR21, RZ, P3, !PT ;  /* 0x0000001535357c10 */ /* 0x000fe40009ffe4ff */
[----:B------:R-:W-:Y:S02]  /*eea0*/  IADD3 R52, P3, PT, R52, UR11, RZ ;  /* 0x0000000b34347c10 */ /* 0x000fe4000ff7e0ff */
[----:B----4-:R-:W-:Y:S01]  /*eeb0*/  IADD3.X R51, PT, PT, R51, UR21, RZ, P4, !PT ;  /* 0x0000001533337c10 */ /* 0x010fe2000a7fe4ff */
        /* <DEDUP_REMOVED lines=48> */
[----:B--2---:R-:W-:-:S05]  /*f1c0*/  IADD3 R30, P4, PT, R30, UR11, RZ ;  /* 0x0000000b1e1e7c10 */ /* 0x004fca000ff9e0ff */
[----:B------:R0:W-:Y:S04]  /*f1d0*/  STL [R1+0x16c], R30 ;  /* 0x00016c1e01007387 */ /* 0x0001e80000100800 */
[----:B0-----:R-:W2:Y:S04]  /*f1e0*/  LDL.LU R30, [R1+0x154] ;  /* 0x00015400011e7983 */ /* 0x001ea80000300800 */
[----:B------:R-:W2:Y:S04]  /*f1f0*/  LDL.LU R54, [R1+0x170] ;  /* 0x0001700001367983 */ /* 0x000ea80000300800 */
[----:B------:R-:W2:Y:S04]  /*f200*/  LDL.LU R53, [R1+0x14c] ;  /* 0x00014c0001357983 */ /* 0x000ea80000300800 */
[----:B------:R-:W2:Y:S01]  /*f210*/  LDL.LU R52, [R1+0x168] ;  /* 0x0001680001347983 */ /* 0x000ea20000300800 */
[----:B---3--:R-:W-:-:S05]  /*f220*/  IADD3.X R29, PT, PT, R29, UR21, RZ, P5, !PT ;  /* 0x000000151d1d7c10 */ /* 0x008fca000affe4ff */
        /* <DEDUP_REMOVED lines=27> */
[----:B------:R-:W-:-:S05]  /*f3e0*/  IADD3.X R31, PT, PT, R31, UR21, RZ, P2, !PT ;  /* 0x000000151f1f7c10 */ /* 0x000fca00097fe4ff */
[----:B------:R0:W-:Y:S04]  /*f3f0*/  STL [R1+0x178], R31 ;  /* 0x0001781f01007387 */ /* 0x0001e80000100800 */
[----:B0-----:R-:W4:Y:S04]  /*f400*/  LDL.LU R31, [R1+0x5c] ;  /* 0x00005c00011f7983 */ /* 0x001f280000300800 */
[----:B------:R-:W-:Y:S01]  /*f410*/  STL [R1+0x15c], R55 ;  /* 0x00015c3701007387 */ /* 0x000fe20000100800 */
[----:B--2---:R-:W-:Y:S02]  /*f420*/  IADD3 R30, P2, PT, R30, UR11, RZ ;  /* 0x0000000b1e1e7c10 */ /* 0x004fe4000ff5e0ff */
[----:B------:R-:W-:-:S03]  /*f430*/  IADD3.X R54, PT, PT, R54, UR21, RZ, P3, !PT ;  /* 0x0000001536367c10 */ /* 0x000fc60009ffe4ff */
[----:B------:R0:W-:Y:S01]  /*f440*/  STL [R1+0x154], R30 ;  /* 0x0001541e01007387 */ /* 0x0001e20000100800 */
[----:B------:R-:W-:Y:S02]  /*f450*/  IADD3 R53, P3, PT, R53, UR11, RZ ;  /* 0x0000000b35357c10 */ /* 0x000fe4000ff7e0ff */
[----:B------:R-:W-:Y:S01]  /*f460*/  IADD3.X R52, PT, PT, R52, UR21, RZ, P4, !PT ;  /* 0x0000001534347c10 */ /* 0x000fe2000a7fe4ff */
[----:B0-----:R-:W2:Y:S04]  /*f470*/  LDL.LU R30, [R1+0x24] ;  /* 0x00002400011e7983 */ /* 0x001ea80000300800 */
[----:B------:R-:W-:Y:S01]  /*f480*/  STL [R1+0x170], R54 ;  /* 0x0001703601007387 */ /* 0x000fe20000100800 */
[----:B---3--:R-:W-:-:S03]  /*f490*/  IADD3 R51, P4, PT, R51, UR11, RZ ;  /* 0x0000000b33337c10 */ /* 0x008fc6000ff9e0ff */
        /* <DEDUP_REMOVED lines=21> */
[----:B------:R0:W-:Y:S04]  /*f5f0*/  STL [R1+0x138], R29 ;  /* 0x0001381d01007387 */ /* 0x0001e80000100800 */
[----:B------:R-:W-:Y:S04]  /*f600*/  STL [R1+0x140], R42 ;  /* 0x0001402a01007387 */ /* 0x000fe80000100800 */
[----:B0-----:R-:W3:Y:S01]  /*f610*/  LDL R29, [R1+0x5b0] ;  /* 0x0005b000011d7983 */ /* 0x001ee20000100800 */
[----:B------:R-:W-:-:S02]  /*f620*/  IADD3.X R39, PT, PT, R39, UR21, RZ, P6, !PT ;  /* 0x0000001527277c10 */ /* 0x000fc4000b7fe4ff */
[----:B------:R-:W-:Y:S02]  /*f630*/  IADD3 R38, P6, PT, R38, UR11, RZ ;  /* 0x0000000b26267c10 */ /* 0x000fe4000ffde0ff */
[----:B------:R-:W-:Y:S02]  /*f640*/  IADD3 R41, P4, PT, R41, UR11, RZ ;  /* 0x0000000b29297c10 */ /* 0x000fe4000ff9e0ff */
        /* <DEDUP_REMOVED lines=10> */
[----:B------:R1:W-:Y:S04]  /*f6f0*/  STL [R1+0x128], R37 ;  /* 0x0001282501007387 */ /* 0x0003e80000100800 */
[----:B------:R1:W-:Y:S01]  /*f700*/  STL [R1+0x58], R36 ;  /* 0x0000582401007387 */ /* 0x0003e20000100800 */
[----:B0-----:R-:W0:Y:S03]  /*f710*/  LDC R38, c[0x0][0x3a0] ;  /* 0x0000e800ff267b82 */ /* 0x001e260000000800 */
[----:B------:R1:W-:Y:S01]  /*f720*/  STL [R1+0xfc], R35 ;  /* 0x0000fc2301007387 */ /* 0x0003e20000100800 */
[----:B-----5:R-:W-:-:S03]  /*f730*/  IADD3.X R82, PT, PT, R82, UR21, RZ, P3, !PT ;  /* 0x0000001552527c10 */ /* 0x020fc60009ffe4ff */
[----:B------:R1:W-:Y:S01]  /*f740*/  STL [R1+0x1c], R34 ;  /* 0x00001c2201007387 */ /* 0x0003e20000100800 */
[----:B------:R-:W-:-:S03]  /*f750*/  IADD3 R80, P4, PT, R80, UR11, RZ ;  /* 0x0000000b50507c10 */ /* 0x000fc6000ff9e0ff */
[----:B------:R1:W-:Y:S01]  /*f760*/  STL [R1+0xcc], R33 ;  /* 0x0000cc2101007387 */ /* 0x0003e20000100800 */
[----:B-----5:R-:W-:Y:S02]  /*f770*/  IADD3 R23, P3, PT, R23, UR11, RZ ;  /* 0x0000000b17177c10 */ /* 0x020fe4000ff7e0ff */
[----:B------:R-:W-:-:S05]  /*f780*/  IADD3.X R32, PT, PT, R32, UR21, RZ, P5, !PT ;  /* 0x0000001520207c10 */ /* 0x000fca000affe4ff */
[----:B------:R1:W-:Y:S01]  /*f790*/  STL [R1+0x98], R32 ;  /* 0x0000982001007387 */ /* 0x0003e20000100800 */
[----:B------:R-:W-:Y:S01]  /*f7a0*/  IADD3.X R31, PT, PT, R31, UR21, RZ, P6, !PT ;  /* 0x000000151f1f7c10 */ /* 0x000fe2000b7fe4ff */
[----:B------:R-:W4:Y:S04]  /*f7b0*/  SYNCS.PHASECHK.TRANS64.TRYWAIT P6, [UR10], R28 ;  /* 0x0000001cff0075a7 */ /* 0x000f2800080c110a */
[----:B------:R1:W-:Y:S01]  /*f7c0*/  STL [R1+0x5c], R31 ;  /* 0x00005c1f01007387 */ /* 0x0003e20000100800 */
[----:B------:R-:W-:Y:S02]  /*f7d0*/  IADD3.X R74, PT, PT, R74, UR21, RZ, P4, !PT ;  /* 0x000000154a4a7c10 */ /* 0x000fe4000a7fe4ff */
[----:B------:R-:W-:Y:S02]  /*f7e0*/  IADD3.X R24, PT, PT, R24, UR21, RZ, P3, !PT ;  /* 0x0000001518187c10 */ /* 0x000fe40009ffe4ff */
[----:B------:R-:W-:-:S02]  /*f7f0*/  IADD3 R71, P5, PT, R71, UR11, RZ ;  /* 0x0000000b47477c10 */ /* 0x000fc4000ffbe0ff */
[----:B------:R-:W-:Y:S02]  /*f800*/  IADD3 R20, P4, PT, R20, UR11, RZ ;  /* 0x0000000b14147c10 */ /* 0x000fe4000ff9e0ff */
[----:B------:R-:W-:Y:S02]  /*f810*/  IADD3 R15, P3, PT, R15, UR11, RZ ;  /* 0x0000000b0f0f7c10 */ /* 0x000fe4000ff7e0ff */
[----:B------:R-:W-:Y:S02]  /*f820*/  IADD3.X R27, PT, PT, R27, UR21, RZ, P5, !PT ;  /* 0x000000151b1b7c10 */ /* 0x000fe4000affe4ff */
        /* <DEDUP_REMOVED lines=14> */
[----:B------:R-:W-:-:S02]  /*f910*/  PRMT R63, RZ, 0x7610, R63 ;  /* 0x00007610ff3f7816 */ /* 0x000fc4000000003f */
[----:B--2---:R-:W-:-:S05]  /*f920*/  IADD3.X R30, PT, PT, R30, UR21, RZ, P2, !PT ;  /* 0x000000151e1e7c10 */ /* 0x004fca00097fe4ff */
[----:B------:R1:W-:Y:S01]  /*f930*/  STL [R1+0x24], R30 ;  /* 0x0000241e01007387 */ /* 0x0003e20000100800 */
[----:B------:R-:W-:-:S04]  /*f940*/  IADD3 R25, P2, PT, R25, UR11, RZ ;  /* 0x0000000b19197c10 */ /* 0x000fc8000ff5e0ff */
[----:B------:R-:W-:Y:S02]  /*f950*/  IADD3.X R26, PT, PT, R26, UR21, RZ, P2, !PT ;  /* 0x000000151a1a7c10 */ /* 0x000fe400097fe4ff */
[----:B------:R-:W-:-:S04]  /*f960*/  IADD3 R17, P2, PT, R17, UR11, RZ ;  /* 0x0000000b11117c10 */ /* 0x000fc8000ff5e0ff */
[----:B------:R-:W-:Y:S02]  /*f970*/  IADD3.X R18, PT, PT, R18, UR21, RZ, P2, !PT ;  /* 0x0000001512127c10 */ /* 0x000fe400097fe4ff */
[----:B------:R-:W-:-:S04]  /*f980*/  IADD3 R8, P2, PT, R8, UR11, RZ ;  /* 0x0000000b08087c10 */ /* 0x000fc8000ff5e0ff */
[----:B------:R-:W-:Y:S01]  /*f990*/  IADD3.X R10, PT, PT, R10, UR21, RZ, P2, !PT ;  /* 0x000000150a0a7c10 */ /* 0x000fe200097fe4ff */
[----:B---3--:R-:W-:-:S05]  /*f9a0*/  VIADD R29, R29, 0x1 ;  /* 0x000000011d1d7836 */ /* 0x008fca0000000000 */
[----:B------:R1:W-:Y:S01]  /*f9b0*/  STL [R1+0x5c8], R29 ;  /* 0x0005c81d01007387 */ /* 0x0003e20000100800 */
[----:B0-----:R-:W-:-:S05]  /*f9c0*/  IMAD R38, R29, -0x40, R38 ;  /* 0xffffffc01d267824 */ /* 0x001fca00078e0226 */
[C---:B------:R-:W-:Y:S02]  /*f9d0*/  ISETP.GT.AND P2, PT, R38.reuse, RZ, PT ;  /* 0x000000ff2600720c */ /* 0x040fe40003f44270 */
[----:B------:R-:W-:Y:S01]  /*f9e0*/  ISETP.GT.AND P5, PT, R38, 0x1, PT ;  /* 0x000000012600780c */ /* 0x000fe20003fa4270 */
[----:B----4-:R-:W-:-:S12]  /*f9f0*/  @!P6 BRA `(.L_x_14) ;  /* 0x0000010800d8e947 */ /* 0x010fd80003800000 */
.L_x_24:
[----:B------:R-:W-:Y:S01]  /*fa00*/  @P2 IMAD.MOV.U32 R28, RZ, RZ, R3 ;  /* 0x000000ffff1c2224 */ /* 0x000fe200078e0003 */
[----:B------:R-:W-:Y:S01]  /*fa10*/  PRMT R48, RZ, 0x7610, R48 ;  /* 0x00007610ff307816 */ /* 0x000fe20000000030 */
[----:B-1----:R-:W-:Y:S01]  /*fa20*/  @P2 IMAD.MOV.U32 R29, RZ, RZ, R4 ;  /* 0x000000ffff1d2224 */ /* 0x002fe200078e0004 */
[----:B------:R0:W-:Y:S04]  /*fa30*/  STL [R1+0x6fc], R68 ;  /* 0x0006fc4401007387 */ /* 0x0001e80000100800 */
[----:B------:R1:W2:Y:S01]  /*fa40*/  @P2 LDG.E.U8 R63, desc[UR18][R28.64] ;  /* 0x000000121c3f2981 */ /* 0x0002a2000c1e1100 */
[----:B------:R-:W-:Y:S02]  /*fa50*/  ISETP.GT.AND P3, PT, R38, 0x2, PT ;  /* 0x000000022600780c */ /* 0x000fe40003f64270 */
[----:B------:R-:W-:Y:S01]  /*fa60*/  PRMT R81, RZ, 0x7610, R81 ;  /* 0x00007610ff517816 */ /* 0x000fe20000000051 */
[----:B------:R3:W-:Y:S01]  /*fa70*/  STL [R1+0x6f8], R67 ;  /* 0x0006f84301007387 */ /* 0x0007e20000100800 */
[----:B0-----:R-:W-:-:S03]  /*fa80*/  PRMT R68, RZ, 0x7610, R68 ;  /* 0x00007610ff447816 */ /* 0x001fc60000000044 */
[----:B------:R0:W-:Y:S01]  /*fa90*/  STL [R1+0x6f4], R66 ;  /* 0x0006f44201007387 */ /* 0x0001e20000100800 */
[----:B-1----:R-:W-:Y:S02]  /*faa0*/  @P2 IMAD.MOV.U32 R28, RZ, RZ, R5 ;  /* 0x000000ffff1c2224 */ /* 0x002fe400078e0005 */
[----:B------:R-:W-:Y:S01]  /*fab0*/  @P2 IMAD.MOV.U32 R29, RZ, RZ, R6 ;  /* 0x000000ffff1d2224 */ /* 0x000fe200078e0006 */
[----:B------:R1:W-:Y:S04]  /*fac0*/  STL [R1+0x6f0], R65 ;  /* 0x0006f04101007387 */ /* 0x0003e80000100800 */
[----:B------:R4:W2:Y:S01]  /*fad0*/  @P2 LDG.E.U8 R48, desc[UR18][R28.64] ;  /* 0x000000121c302981 */ /* 0x0008a2000c1e1100 */
[----:B---3--:R-:W-:Y:S02]  /*fae0*/  PRMT R67, RZ, 0x7610, R67 ;  /* 0x00007610ff437816 */ /* 0x008fe40000000043 */
[----:B0-----:R-:W-:Y:S01]  /*faf0*/  PRMT R66, RZ, 0x7610, R66 ;  /* 0x00007610ff427816 */ /* 0x001fe20000000042 */
[----:B------:R-:W-:Y:S01]  /*fb00*/  STL [R1+0x6ec], R64 ;  /* 0x0006ec4001007387 */ /* 0x000fe20000100800 */
[----:B----4-:R-:W-:-:S02]  /*fb10*/  @P5 IMAD.MOV.U32 R28, RZ, RZ, R7 ;  /* 0x000000ffff1c5224 */ /* 0x010fc400078e0007 */
[----:B------:R-:W-:Y:S01]  /*fb20*/  @P5 IMAD.MOV.U32 R29, RZ, RZ, R9 ;  /* 0x000000ffff1d5224 */ /* 0x000fe200078e0009 */
[C---:B------:R-:W-:Y:S01]  /*fb30*/  ISETP.GT.AND P2, PT, R38.reuse, 0x3, PT ;  /* 0x000000032600780c */ /* 0x040fe20003f44270 */
[----:B------:R-:W-:Y:S04]  /*fb40*/  STL [R1+0x5f8], R70 ;  /* 0x0005f84601007387 */ /* 0x000fe80000100800 */
[----:B------:R0:W3:Y:S01]  /*fb50*/  @P5 LDG.E.U8 R81, desc[UR18][R28.64] ;  /* 0x000000121c515981 */ /* 0x0000e2000c1e1100 */
[----:B------:R-:W-:Y:S02]  /*fb60*/  ISETP.GT.AND P4, PT, R38, 0x4, PT ;  /* 0x000000042600780c */ /* 0x000fe40003f84270 */
[----:B-1----:R-:W-:Y:S01]  /*fb70*/  PRMT R65, RZ, 0x7610, R65 ;  /* 0x00007610ff417816 */ /* 0x002fe20000000041 */
[----:B------:R-:W-:Y:S01]  /*fb80*/  STL [R1+0x5f4], R2 ;  /* 0x0005f40201007387 */ /* 0x000fe20000100800 */
[----:B------:R-:W-:-:S02]  /*fb90*/  PRMT R47, RZ, 0x7610, R47 ;  /* 0x00007610ff2f7816 */ /* 0x000fc4000000002f */
[----:B------:R-:W-:Y:S01]  /*fba0*/  PRMT R36, RZ, 0x7610, R36 ;  /* 0x00007610ff247816 */ /* 0x000fe20000000024 */
[----:B------:R-:W-:Y:S01]  /*fbb0*/  STL [R1+0x5f0], R0 ;  /* 0x0005f00001007387 */ /* 0x000fe20000100800 */
[----:B0-----:R-:W-:Y:S02]  /*fbc0*/  @P5 IMAD.MOV.U32 R28, RZ, RZ, R8 ;  /* 0x000000ffff1c5224 */ /* 0x001fe400078e0008 */
[----:B------:R-:W-:Y:S01]  /*fbd0*/  @P5 IMAD.MOV.U32 R29, RZ, RZ, R10 ;  /* 0x000000ffff1d5224 */ /* 0x000fe200078e000a */
[----:B------:R-:W-:Y:S01]  /*fbe0*/  PRMT R32, RZ, 0x7610, R32 ;  /* 0x00007610ff207816 */ /* 0x000fe20000000020 */
[----:B------:R-:W-:Y:S04]  /*fbf0*/  STL [R1+0x600], R3 ;  /* 0x0006000301007387 */ /* 0x000fe80000100800 */
[----:B------:R0:W4:Y:S04]  /*fc00*/  @P5 LDG.E.U8 R68, desc[UR18][R28.64] ;  /* 0x000000121c445981 */ /* 0x000128000c1e1100 */
[----:B------:R-:W-:Y:S01]  /*fc10*/  STL [R1+0x5fc], R4 ;  /* 0x0005fc0401007387 */ /* 0x000fe20000100800 */
[----:B0-----:R-:W-:-:S02]  /*fc20*/  @P3 IMAD.MOV.U32 R28, RZ, RZ, R11 ;  /* 0x000000ffff1c3224 */ /* 0x001fc400078e000b */
[----:B------:R-:W-:-:S05]  /*fc30*/  @P3 IMAD.MOV.U32 R29, RZ, RZ, R12 ;  /* 0x000000ffff1d3224 */ /* 0x000fca00078e000c */
[----:B------:R0:W2:Y:S02]  /*fc40*/  @P3 LDG.E.U8 R67, desc[UR18][R28.64] ;  /* 0x000000121c433981 */ /* 0x0000a4000c1e1100 */
[----:B0-----:R-:W-:Y:S02]  /*fc50*/  @P3 IMAD.MOV.U32 R28, RZ, RZ, R13 ;  /* 0x000000ffff1c3224 */ /* 0x001fe400078e000d */
[----:B------:R-:W-:-:S05]  /*fc60*/  @P3 IMAD.MOV.U32 R29, RZ, RZ, R14 ;  /* 0x000000ffff1d3224 */ /* 0x000fca00078e000e */
[----:B------:R0:W3:Y:S02]  /*fc70*/  @P3 LDG.E.U8 R66, desc[UR18][R28.64] ;  /* 0x000000121c423981 */ /* 0x0000e4000c1e1100 */
        /* <DEDUP_REMOVED lines=11> */
[----:B------:R0:W3:Y:S01]  /*fd30*/  @P4 LDG.E.U8 R32, desc[UR18][R28.64] ;  /* 0x000000121c204981 */ /* 0x0000e2000c1e1100 */
[----:B------:R-:W-:-:S03]  /*fd40*/  ISETP.GT.AND P3, PT, R38, 0x5, PT ;  /* 0x000000052600780c */ /* 0x000fc60003f64270 */
[----:B------:R-:W-:Y:S04]  /*fd50*/  STL [R1+0x608], R5 ;  /* 0x0006080501007387 */ /* 0x000fe80000100800 */
[----:B------:R-:W-:Y:S04]  /*fd60*/  STL [R1+0x604], R6 ;  /* 0x0006040601007387 */ /* 0x000fe80000100800 */
[----:B------:R-:W-:Y:S04]  /*fd70*/  STL [R1+0x610], R7 ;  /* 0x0006100701007387 */ /* 0x000fe80000100800 */
[----:B------:R-:W-:Y:S04]  /*fd80*/  STL [R1+0x60c], R9 ;  /* 0x00060c0901007387 */ /* 0x000fe80000100800 */
[----:B------:R-:W-:Y:S04]  /*fd90*/  STL [R1+0x618], R8 ;  /* 0x0006180801007387 */ /* 0x000fe80000100800 */
[----:B------:R-:W-:Y:S01]  /*fda0*/  STL [R1+0x614], R10 ;  /* 0x0006140a01007387 */ /* 0x000fe20000100800 */
[----:B------:R-:W-:Y:S01]  /*fdb0*/  PRMT R35, RZ, 0x7610, R35 ;  /* 0x00007610ff237816 */ /* 0x000fe20000000023 */
[----:B0-----:R-:W-:-:S02]  /*fdc0*/  @P3 IMAD.MOV.U32 R28, RZ, RZ, R23 ;  /* 0x000000ffff1c3224 */ /* 0x001fc400078e0017 */
[----:B------:R-:W-:Y:S01]  /*fdd0*/  @P3 IMAD.MOV.U32 R29, RZ, RZ, R24 ;  /* 0x000000ffff1d3224 */ /* 0x000fe200078e0018 */
[----:B------:R-:W-:-:S04]  /*fde0*/  PRMT R34, RZ, 0x7610, R34 ;  /* 0x00007610ff227816 */ /* 0x000fc80000000022 */
[----:B------:R0:W3:Y:S02]  /*fdf0*/  @P3 LDG.E.U8 R35, desc[UR18][R28.64] ;  /* 0x000000121c233981 */ /* 0x0000e4000c1e1100 */
[----:B0-----:R-:W-:Y:S02]  /*fe00*/  @P3 IMAD.MOV.U32 R28, RZ, RZ, R25 ;  /* 0x000000ffff1c3224 */ /* 0x001fe400078e0019 */
[----:B------:R-:W-:-:S05]  /*fe10*/  @P3 IMAD.MOV.U32 R29, RZ, RZ, R26 ;  /* 0x000000ffff1d3224 */ /* 0x000fca00078e001a */
[----:B------:R0:W3:Y:S04]  /*fe20*/  @P3 LDG.E.U8 R34, desc[UR18][R28.64] ;  /* 0x000000121c223981 */ /* 0x0000e8000c1e1100 */
[----:B----4-:R1:W-:Y:S04]  /*fe30*/  STL [R1+0x598], R68 ;  /* 0x0005984401007387 */ /* 0x0103e80000100800 */
[----:B-1----:R-:W4:Y:S04]  /*fe40*/  LDL.LU R68, [R1+0x6fc] ;  /* 0x0006fc0001447983 */ /* 0x002f280000300800 */
[----:B------:R-:W-:Y:S04]  /*fe50*/  STL [R1+0x620], R11 ;  /* 0x0006200b01007387 */ /* 0x000fe80000100800 */
[----:B------:R-:W-:Y:S04]  /*fe60*/  STL [R1+0x61c], R12 ;  /* 0x00061c0c01007387 */ /* 0x000fe80000100800 */
[----:B--2---:R1:W-:Y:S04]  /*fe70*/  STL [R1+0x5c4], R67 ;  /* 0x0005c44301007387 */ /* 0x0043e80000100800 */
[----:B-1----:R-:W2:Y:S04]  /*fe80*/  LDL.LU R67, [R1+0x6f8] ;  /* 0x0006f80001437983 */ /* 0x002ea80000300800 */
[----:B------:R-:W-:Y:S04]  /*fe90*/  STL [R1+0x628], R13 ;  /* 0x0006280d01007387 */ /* 0x000fe80000100800 */
[----:B------:R-:W-:Y:S04]  /*fea0*/  STL [R1+0x624], R14 ;  /* 0x0006240e01007387 */ /* 0x000fe80000100800 */
[----:B---3--:R1:W-:Y:S04]  /*feb0*/  STL [R1+0x5c0], R66 ;  /* 0x0005c04201007387 */ /* 0x0083e80000100800 */
[----:B-1----:R-:W3:Y:S04]  /*fec0*/  LDL.LU R66, [R1+0x6f4] ;  /* 0x0006f40001427983 */ /* 0x002ee80000300800 */
[----:B------:R-:W-:Y:S04]  /*fed0*/  STL [R1+0x630], R15 ;  /* 0x0006300f01007387 */ /* 0x000fe80000100800 */
[----:B------:R-:W-:Y:S04]  /*fee0*/  STL [R1+0x62c], R16 ;  /* 0x00062c1001007387 */ /* 0x000fe80000100800 */
[----:B------:R1:W-:Y:S04]  /*fef0*/  STL [R1+0x5bc], R65 ;  /* 0x0005bc4101007387 */ /* 0x0003e80000100800 */
[----:B-1----:R-:W2:Y:S04]  /*ff00*/  LDL.LU R65, [R1+0x6f0] ;  /* 0x0006f00001417983 */ /* 0x002ea80000300800 */
[----:B------:R-:W-:Y:S04]  /*ff10*/  STL [R1+0x638], R17 ;  /* 0x0006381101007387 */ /* 0x000fe80000100800 */
[----:B------:R-:W-:Y:S04]  /*ff20*/  STL [R1+0x634], R18 ;  /* 0x0006341201007387 */ /* 0x000fe80000100800 */
[----:B------:R-:W-:Y:S04]  /*ff30*/  STL [R1+0x640], R19 ;  /* 0x0006401301007387 */ /* 0x000fe80000100800 */
[----:B------:R-:W-:Y:S04]  /*ff40*/  STL [R1+0x63c], R21 ;  /* 0x00063c1501007387 */ /* 0x000fe80000100800 */
[----:B------:R-:W-:Y:S04]  /*ff50*/  STL [R1+0x648], R20 ;  /* 0x0006481401007387 */ /* 0x000fe80000100800 */
[----:B------:R-:W-:Y:S04]  /*ff60*/  STL [R1+0x644], R22 ;  /* 0x0006441601007387 */ /* 0x000fe80000100800 */
[----:B------:R1:W-:Y:S04]  /*ff70*/  STL [R1+0x5ac], R32 ;  /* 0x0005ac2001007387 */ /* 0x0003e80000100800 */
[----:B-1----:R-:W2:Y:S01]  /*ff80*/  LDL R32, [R1+0x1c] ;  /* 0x00001c0001207983 */ /* 0x002ea20000100800 */
[----:B------:R-:W-:-:S03]  /*ff90*/  ISETP.GT.AND P2, PT, R38, 0x6, PT ;  /* 0x000000062600780c */ /* 0x000fc60003f44270 */
[----:B------:R-:W-:Y:S01]  /*ffa0*/  STL [R1+0x650], R23 ;  /* 0x0006501701007387 */ /* 0x000fe20000100800 */
[----:B------:R-:W-:-:S03]  /*ffb0*/  ISETP.GT.AND P4, PT, R38, 0x7, PT ;  /* 0x000000072600780c */ /* 0x000fc60003f84270 */
[----:B------:R1:W-:Y:S01]  /*ffc0*/  STL [R1+0x64c], R24 ;  /* 0x00064c1801007387 */ /* 0x0003e20000100800 */
[----:B------:R-:W-:-:S05]  /*ffd0*/  PRMT R20, RZ, 0x7610, R20 ;  /* 0x00007610ff147816 */ /* 0x000fca0000000014 */
[----:B0-----:R-:W-:Y:S02]  /*ffe0*/  @P2 IMAD.MOV.U32 R28, RZ, RZ, R71 ;  /* 0x000000ffff1c2224 */ /* 0x001fe400078e0047 */
[----:B------:R-:W-:Y:S01]  /*fff0*/  @P2 IMAD.MOV.U32 R29, RZ, RZ, R27 ;  /* 0x000000ffff1d2224 */ /* 0x000fe200078e001b */
[----:B-1----:R-:W-:Y:S01]  /*10000*/  PRMT R24, RZ, 0x7610, R24 ;  /* 0x00007610ff187816 */ /* 0x002fe20000000018 */
[----:B------:R-:W-:Y:S05]  /*10010*/  STL [R1+0x658], R25 ;  /* 0x0006581901007387 */ /* 0x000fea0000100800 */
[----:B------:R0:W3:Y:S01]  /*10020*/  @P2 LDG.E.U8 R24, desc[UR18][R28.64] ;  /* 0x000000121c182981 */ /* 0x0000e2000c1e1100 */
[----:B------:R-:W-:-:S03]  /*10030*/  PRMT R12, RZ, 0x7610, R12 ;  /* 0x00007610ff0c7816 */ /* 0x000fc6000000000c */
[----:B------:R-:W-:Y:S01]  /*10040*/  STL [R1+0x654], R26 ;  /* 0x0006541a01007387 */ /* 0x000fe20000100800 */
[----:B0-----:R-:W-:Y:S02]  /*10050*/  @P2 IMAD.MOV.U32 R28, RZ, RZ, R80 ;  /* 0x000000ffff1c2224 */ /* 0x001fe400078e0050 */
[----:B------:R-:W-:Y:S01]  /*10060*/  @P2 IMAD.MOV.U32 R29, RZ, RZ, R74 ;  /* 0x000000ffff1d2224 */ /* 0x000fe200078e004a */
[----:B------:R0:W-:Y:S04]  /*10070*/  STL [R1+0x5a8], R35 ;  /* 0x0005a82301007387 */ /* 0x0001e80000100800 */
[----:B------:R1:W4:Y:S04]  /*10080*/  @P2 LDG.E.U8 R20, desc[UR18][R28.64] ;  /* 0x000000121c142981 */ /* 0x000328000c1e1100 */
[----:B0-----:R-:W4:Y:S04]  /*10090*/  LDL R35, [R1+0x24] ;  /* 0x0000240001237983 */ /* 0x001f280000100800 */
[----:B------:R0:W-:Y:S01]  /*100a0*/  STL [R1+0x5a4], R34 ;  /* 0x0005a42201007387 */ /* 0x0001e20000100800 */
[----:B-1----:R-:W-:-:S03]  /*100b0*/  @P4 IMAD.MOV.U32 R29, RZ, RZ, R82 ;  /* 0x000000ffff1d4224 */ /* 0x002fc600078e0052 */
[----:B0-----:R-:W4:Y:S01]  /*100c0*/  LDL R34, [R1+0x58] ;  /* 0x0000580001227983 */ /* 0x001f220000100800 */
[----:B--2---:R-:W-:-:S05]  /*100d0*/  @P4 IMAD.MOV.U32 R28, RZ, RZ, R32 ;  /* 0x000000ffff1c4224 */ /* 0x004fca00078e0020 */
[----:B------:R0:W2:Y:S04]  /*100e0*/  @P4 LDG.E.U8 R12, desc[UR18][R28.64] ;  /* 0x000000121c0c4981 */ /* 0x0000a8000c1e1100 */
[----:B------:R1:W-:Y:S01]  /*100f0*/  STL [R1+0x5b8], R47 ;  /* 0x0005b82f01007387 */ /* 0x0003e20000100800 */
[----:B------:R-:W-:-:S03]  /*10100*/  PRMT R8, RZ, 0x7610, R8 ;  /* 0x00007610ff087816 */ /* 0x000fc60000000008 */
[----:B------:R-:W-:Y:S04]  /*10110*/  STL [R1+0x660], R71 ;  /* 0x0006604701007387 */ /* 0x000fe80000100800 */
[----:B------:R-:W-:Y:S04]  /*10120*/  STL [R1+0x65c], R27 ;  /* 0x00065c1b01007387 */ /* 0x000fe80000100800 */
[----:B---3--:R-:W-:Y:S04]  /*10130*/  STL [R1+0x664], R24 ;  /* 0x0006641801007387 */ /* 0x008fe80000100800 */
[----:B------:R3:W-:Y:S04]  /*10140*/  STL [R1+0x5b4], R36 ;  /* 0x0005b42401007387 */ /* 0x0007e80000100800 */
[----:B------:R-:W-:Y:S04]  /*10150*/  STL [R1+0x66c], R80 ;  /* 0x00066c5001007387 */ /* 0x000fe80000100800 */
[----:B------:R-:W-:Y:S04]  /*10160*/  STL [R1+0x668], R74 ;  /* 0x0006684a01007387 */ /* 0x000fe80000100800 */
[----:B----4-:R-:W-:Y:S04]  /*10170*/  STL [R1+0x670], R20 ;  /* 0x0006701401007387 */ /* 0x010fe80000100800 */
[----:B-1----:R-:W4:Y:S01]  /*10180*/  LDL R47, [R1+0xc4] ;  /* 0x0000c400012f7983 */ /* 0x002f220000100800 */
[----:B0-----:R-:W-:-:S03]  /*10190*/  @P4 IMAD.MOV.U32 R29, RZ, RZ, R35 ;  /* 0x000000ffff1d4224 */ /* 0x001fc600078e0023 */
[----:B---3--:R-:W3:Y:S04]  /*101a0*/  LDL R36, [R1+0xcc] ;  /* 0x0000cc0001247983 */ /* 0x008ee80000100800 */
[----:B------:R-:W3:Y:S04]  /*101b0*/  LDL R32, [R1+0xf4] ;  /* 0x0000f40001207983 */ /* 0x000ee80000100800 */
[----:B------:R-:W-:Y:S01]  /*101c0*/  STL [R1+0x674], R82 ;  /* 0x0006745201007387 */ /* 0x000fe20000100800 */
[----:B------:R-:W-:-:S05]  /*101d0*/  @P4 IMAD.MOV.U32 R28, RZ, RZ, R34 ;  /* 0x000000ffff1c4224 */ /* 0x000fca00078e0022 */
[----:B------:R-:W3:Y:S04]  /*101e0*/  @P4 LDG.E.U8 R8, desc[UR18][R28.64] ;  /* 0x000000121c084981 */ /* 0x000ee8000c1e1100 */
[----:B--2---:R-:W-:Y:S04]  /*101f0*/  STL [R1+0x678], R12 ;  /* 0x0006780c01007387 */ /* 0x004fe80000100800 */
[----:B------:R-:W2:Y:S04]  /*10200*/  LDL R28, [R1+0x5c] ;  /* 0x00005c00011c7983 */ /* 0x000ea80000100800 */
[----:B------:R-:W2:Y:S01]  /*10210*/  LDL R29, [R1+0x90] ;  /* 0x00009000011d7983 */ /* 0x000ea20000100800 */
[----:B------:R-:W-:-:S02]  /*10220*/  ISETP.GT.AND P3, PT, R38, 0x8, PT ;  /* 0x000000082600780c */ /* 0x000fc40003f64270 */
[----:B------:R-:W-:Y:S01]  /*10230*/  PRMT R49, RZ, 0x7610, R49 ;  /* 0x00007610ff317816 */ /* 0x000fe20000000031 */
[----:B------:R-:W4:Y:S04]  /*10240*/  LDL R35, [R1+0xfc] ;  /* 0x0000fc0001237983 */ /* 0x000f280000100800 */
[----:B------:R-:W4:Y:S04]  /*10250*/  LDL R34, [R1+0x124] ;  /* 0x0001240001227983 */ /* 0x000f280000100800 */
[----:B---3--:R-:W-:Y:S02]  /*10260*/  STL [R1+0x67c], R8 ;  /* 0x00067c0801007387 */ /* 0x008fe40000100800 */
[----:B--2---:R-:W-:-:S04]  /*10270*/  @P3 LOP3.LUT R29, R29, R28, RZ, 0x3c, !PT ;  /* 0x0000001c1d1d3212 */ /* 0x004fc800078e3cff */
[----:B------:R-:W-:-:S04]  /*10280*/  @P3 LOP3.LUT R28, R29, R28, RZ, 0x3c, !PT ;  /* 0x0000001c1d1c3212 */ /* 0x000fc800078e3cff */
[----:B------:R-:W-:-:S05]  /*10290*/  @P3 LOP3.LUT R29, R29, R28, RZ, 0x3c, !PT ;  /* 0x0000001c1d1d3212 */ /* 0x000fca00078e3cff */
[----:B------:R4:W2:Y:S04]  /*102a0*/  @P3 LDG.E.U8 R49, desc[UR18][R28.64] ;  /* 0x000000121c313981 */ /* 0x0008a8000c1e1100 */
[----:B------:R-:W3:Y:S01]  /*102b0*/  LDL R29, [R1+0x98] ;  /* 0x00009800011d7983 */ /* 0x000ee20000100800 */
[----:B------:R-:W-:Y:S01]  /*102c0*/  ISETP.GT.AND P2, PT, R38, 0x9, PT ;  /* 0x000000092600780c */ /* 0x000fe20003f44270 */
[----:B----4-:R-:W-:Y:S01]  /*102d0*/  @P3 IMAD.MOV.U32 R28, RZ, RZ, R47 ;  /* 0x000000ffff1c3224 */ /* 0x010fe200078e002f */
[----:B------:R-:W-:Y:S01]  /*102e0*/  PRMT R50, RZ, 0x7610, R50 ;  /* 0x00007610ff327816 */ /* 0x000fe20000000032 */
[----:B------:R-:W4:Y:S01]  /*102f0*/  LDL R47, [R1+0x12c] ;  /* 0x00012c00012f7983 */ /* 0x000f220000100800 */
[----:B------:R-:W-:-:S04]  /*10300*/  PRMT R83, RZ, 0x7610, R83 ;  /* 0x00007610ff537816 */ /* 0x000fc80000000053 */
[----:B---3--:R0:W3:Y:S05]  /*10310*/  @P3 LDG.E.U8 R50, desc[UR18][R28.64] ;  /* 0x000000121c323981 */ /* 0x0080ea000c1e1100 */
[----:B0-----:R-:W-:Y:S02]  /*10320*/  @P2 IMAD.MOV.U32 R28, RZ, RZ, R32 ;  /* 0x000000ffff1c2224 */ /* 0x001fe400078e0020 */
[----:B------:R-:W-:Y:S01]  /*10330*/  @P2 IMAD.MOV.U32 R29, RZ, RZ, R36 ;  /* 0x000000ffff1d2224 */ /* 0x000fe200078e0024 */
[----:B------:R-:W-:Y:S01]  /*10340*/  PRMT R85, RZ, 0x7610, R85 ;  /* 0x00007610ff557816 */ /* 0x000fe20000000055 */
[----:B------:R-:W2:Y:S04]  /*10350*/  LDL R32, [R1+0x134] ;  /* 0x0001340001207983 */ /* 0x000ea80000100800 */
[----:B------:R0:W2:Y:S02]  /*10360*/  @P2 LDG.E.U8 R83, desc[UR18][R28.64] ;  /* 0x000000121c532981 */ /* 0x0000a4000c1e1100 */
[----:B0-----:R-:W-:-:S02]  /*10370*/  @P2 IMAD.MOV.U32 R28, RZ, RZ, R34 ;  /* 0x000000ffff1c2224 */ /* 0x001fc400078e0022 */
[----:B------:R-:W-:-:S05]  /*10380*/  @P2 IMAD.MOV.U32 R29, RZ, RZ, R35 ;  /* 0x000000ffff1d2224 */ /* 0x000fca00078e0023 */
[----:B------:R4:W3:Y:S04]  /*10390*/  @P2 LDG.E.U8 R85, desc[UR18][R28.64] ;  /* 0x000000121c552981 */ /* 0x0008e8000c1e1100 */
[----:B--2---:R0:W-:Y:S04]  /*103a0*/  STL [R1+0x6e8], R83 ;  /* 0x0006e85301007387 */ /* 0x0041e80000100800 */
[----:B------:R-:W2:Y:S01]  /*103b0*/  LDL R29, [R1+0x128] ;  /* 0x00012800011d7983 */ /* 0x000ea20000100800 */
[----:B------:R-:W-:Y:S02]  /*103c0*/  ISETP.GT.AND P4, PT, R38, 0xa, PT ;  /* 0x0000000a2600780c */ /* 0x000fe40003f84270 */
[----:B------:R-:W-:Y:S01]  /*103d0*/  PRMT R46, RZ, 0x7610, R46 ;  /* 0x00007610ff2e7816 */ /* 0x000fe2000000002e */
[----:B------:R-:W3:Y:S04]  /*103e0*/  LDL R36, [R1+0x138] ;  /* 0x0001380001247983 */ /* 0x000ee80000100800 */
[----:B------:R-:W3:Y:S04]  /*103f0*/  LDL R35, [R1+0x13c] ;  /* 0x00013c0001237983 */ /* 0x000ee80000100800 */
[----:B0-----:R-:W3:Y:S02]  /*10400*/  LDL R83, [R1+0x140] ;  /* 0x0001400001537983 */ /* 0x001ee40000100800 */
[----:B----4-:R-:W-:-:S02]  /*10410*/  @P4 IMAD.MOV.U32 R28, RZ, RZ, R47 ;  /* 0x000000ffff1c4224 */ /* 0x010fc400078e002f */
[----:B------:R-:W4:Y:S01]  /*10420*/  LDL R34, [R1+0x144] ;  /* 0x0001440001227983 */ /* 0x000f220000100800 */
[----:B------:R-:W-:Y:S02]  /*10430*/  ISETP.GT.AND P3, PT, R38, 0xb, PT ;  /* 0x0000000b2600780c */ /* 0x000fe40003f64270 */
[----:B------:R-:W-:Y:S01]  /*10440*/  PRMT R31, RZ, 0x7610, R31 ;  /* 0x00007610ff1f7816 */ /* 0x000fe2000000001f */
[----:B------:R-:W3:Y:S04]  /*10450*/  LDL R47, [R1+0x148] ;  /* 0x00014800012f7983 */ /* 0x000ee80000100800 */
[----:B--2---:R0:W2:Y:S04]  /*10460*/  @P4 LDG.E.U8 R46, desc[UR18][R28.64] ;  /* 0x000000121c2e4981 */ /* 0x0040a8000c1e1100 */
[----:B------:R-:W2:Y:S01]  /*10470*/  LDL R29, [R1+0x130] ;  /* 0x00013000011d7983 */ /* 0x000ea20000100800 */
[----:B0-----:R-:W-:Y:S01]  /*10480*/  @P4 IMAD.MOV.U32 R28, RZ, RZ, R32 ;  /* 0x000000ffff1c4224 */ /* 0x001fe200078e0020 */
[----:B------:R-:W-:-:S02]  /*10490*/  PRMT R64, RZ, 0x7610, R64 ;  /* 0x00007610ff407816 */ /* 0x000fc40000000040 */
[----:B------:R-:W-:Y:S02]  /*104a0*/  PRMT R30, RZ, 0x7610, R30 ;  /* 0x00007610ff1e7816 */ /* 0x000fe4000000001e */
[----:B--2---:R3:W2:Y:S02]  /*104b0*/  @P4 LDG.E.U8 R31, desc[UR18][R28.64] ;  /* 0x000000121c1f4981 */ /* 0x0046a4000c1e1100 */
[----:B---3--:R-:W-:Y:S02]  /*104c0*/  @P3 IMAD.MOV.U32 R28, RZ, RZ, R35 ;  /* 0x000000ffff1c3224 */ /* 0x008fe400078e0023 */
[----:B------:R-:W-:-:S05]  /*104d0*/  @P3 IMAD.MOV.U32 R29, RZ, RZ, R36 ;  /* 0x000000ffff1d3224 */ /* 0x000fca00078e0024 */
[----:B------:R4:W3:Y:S02]  /*104e0*/  @P3 LDG.E.U8 R64, desc[UR18][R28.64] ;  /* 0x000000121c403981 */ /* 0x0008e4000c1e1100 */
[----:B----4-:R-:W-:Y:S02]  /*104f0*/  @P3 IMAD.MOV.U32 R28, RZ, RZ, R34 ;  /* 0x000000ffff1c3224 */ /* 0x010fe400078e0022 */
[----:B------:R-:W-:-:S05]  /*10500*/  @P3 IMAD.MOV.U32 R29, RZ, RZ, R83 ;  /* 0x000000ffff1d3224 */ /* 0x000fca00078e0053 */
[----:B------:R-:W4:Y:S04]  /*10510*/  @P3 LDG.E.U8 R30, desc[UR18][R28.64] ;  /* 0x000000121c1e3981 */ /* 0x000f28000c1e1100 */
[----:B------:R0:W-:Y:S04]  /*10520*/  STL [R1+0x58c], R46 ;  /* 0x00058c2e01007387 */ /* 0x0001e80000100800 */
[----:B------:R-:W4:Y:S04]  /*10530*/  LDL R32, [R1+0x150] ;  /* 0x0001500001207983 */ /* 0x000f280000100800 */
[----:B0-----:R-:W4:Y:S04]  /*10540*/  LDL R46, [R1+0x14c] ;  /* 0x00014c00012e7983 */ /* 0x001f280000100800 */
[----:B--2---:R0:W-:Y:S04]  /*10550*/  STL [R1+0x588], R31 ;  /* 0x0005881f01007387 */ /* 0x0041e80000100800 */
[----:B------:R-:W2:Y:S04]  /*10560*/  LDL R36, [R1+0x158] ;  /* 0x0001580001247983 */ /* 0x000ea80000100800 */
[----:B------:R-:W2:Y:S04]  /*10570*/  LDL R35, [R1+0x15c] ;  /* 0x00015c0001237983 */ /* 0x000ea80000100800 */
[----:B0-----:R-:W2:Y:S04]  /*10580*/  LDL R31, [R1+0x154] ;  /* 0x00015400011f7983 */ /* 0x001ea80000100800 */
[----:B---3--:R0:W-:Y:S04]  /*10590*/  STL [R1+0x120], R64 ;  /* 0x0001204001007387 */ /* 0x0081e80000100800 */
[----:B0-----:R-:W3:Y:S04]  /*105a0*/  LDL.LU R64, [R1+0x6ec] ;  /* 0x0006ec0001407983 */ /* 0x001ee80000300800 */
[----:B------:R-:W3:Y:S04]  /*105b0*/  LDL R34, [R1+0x160] ;  /* 0x0001600001227983 */ /* 0x000ee80000100800 */
[----:B----4-:R0:W-:Y:S04]  /*105c0*/  STL [R1+0x11c], R30 ;  /* 0x00011c1e01007387 */ /* 0x0101e80000100800 */
[----:B0-----:R-:W4:Y:S01]  /*105d0*/  LDL R30, [R1+0x164] ;  /* 0x00016400011e7983 */ /* 0x001f220000100800 */
[----:B------:R-:W-:-:S02]  /*105e0*/  ISETP.GT.AND P2, PT, R38, 0xc, PT ;  /* 0x0000000c2600780c */ /* 0x000fc40003f44270 */
[----:B------:R-:W-:Y:S02]  /*105f0*/  ISETP.GT.AND P4, PT, R38, 0xd, PT ;  /* 0x0000000d2600780c */ /* 0x000fe40003f84270 */
[----:B------:R-:W-:Y:S02]  /*10600*/  PRMT R42, RZ, 0x7610, R42 ;  /* 0x00007610ff2a7816 */ /* 0x000fe4000000002a */
[----:B------:R-:W-:-:S07]  /*10610*/  PRMT R41, RZ, 0x7610, R41 ;  /* 0x00007610ff297816 */ /* 0x000fce0000000029 */
[----:B------:R-:W-:Y:S02]  /*10620*/  @P2 IMAD.MOV.U32 R28, RZ, RZ, R46 ;  /* 0x000000ffff1c2224 */ /* 0x000fe400078e002e */
[----:B------:R-:W-:-:S05]  /*10630*/  @P2 IMAD.MOV.U32 R29, RZ, RZ, R47 ;  /* 0x000000ffff1d2224 */ /* 0x000fca00078e002f */
[----:B------:R0:W3:Y:S01]  /*10640*/  @P2 LDG.E.U8 R42, desc[UR18][R28.64] ;  /* 0x000000121c2a2981 */ /* 0x0000e2000c1e1100 */
[----:B------:R-:W-:Y:S01]  /*10650*/  PRMT R82, RZ, 0x7610, R82 ;  /* 0x00007610ff527816 */ /* 0x000fe20000000052 */
[----:B0-----:R-:W-:Y:S02]  /*10660*/  @P2 IMAD.MOV.U32 R29, RZ, RZ, R32 ;  /* 0x000000ffff1d2224 */ /* 0x001fe400078e0020 */
[----:B------:R-:W3:Y:S01]  /*10670*/  LDL R32, [R1+0x168] ;  /* 0x0001680001207983 */ /* 0x000ee20000100800 */
[----:B------:R-:W-:Y:S01]  /*10680*/  PRMT R20, RZ, 0x7610, R20 ;  /* 0x00007610ff147816 */ /* 0x000fe20000000014 */
[----:B--2---:R-:W-:Y:S02]  /*10690*/  @P2 IMAD.MOV.U32 R28, RZ, RZ, R31 ;  /* 0x000000ffff1c2224 */ /* 0x004fe400078e001f */
[----:B------:R-:W2:Y:S04]  /*106a0*/  LDL R31, [R1+0x16c] ;  /* 0x00016c00011f7983 */ /* 0x000ea80000100800 */
[----:B------:R0:W2:Y:S02]  /*106b0*/  @P2 LDG.E.U8 R41, desc[UR18][R28.64] ;  /* 0x000000121c292981 */ /* 0x0000a4000c1e1100 */
[----:B0-----:R-:W-:-:S02]  /*106c0*/  @P4 IMAD.MOV.U32 R28, RZ, RZ, R35 ;  /* 0x000000ffff1c4224 */ /* 0x001fc400078e0023 */
[----:B------:R-:W-:Y:S01]  /*106d0*/  @P4 IMAD.MOV.U32 R29, RZ, RZ, R36 ;  /* 0x000000ffff1d4224 */ /* 0x000fe200078e0024 */
[----:B------:R-:W-:Y:S01]  /*106e0*/  ISETP.GT.AND P3, PT, R38, 0xe, PT ;  /* 0x0000000e2600780c */ /* 0x000fe20003f64270 */
[----:B------:R-:W2:Y:S04]  /*106f0*/  LDL R36, [R1+0x170] ;  /* 0x0001700001247983 */ /* 0x000ea80000100800 */
[----:B------:R4:W2:Y:S04]  /*10700*/  @P4 LDG.E.U8 R82, desc[UR18][R28.64] ;  /* 0x000000121c524981 */ /* 0x0008a8000c1e1100 */
[----:B------:R-:W2:Y:S01]  /*10710*/  LDL R35, [R1+0x174] ;  /* 0x0001740001237983 */ /* 0x000ea20000100800 */
[----:B----4-:R-:W-:-:S02]  /*10720*/  @P4 IMAD.MOV.U32 R28, RZ, RZ, R30 ;  /* 0x000000ffff1c4224 */ /* 0x010fc400078e001e */
[----:B---3--:R-:W-:-:S05]  /*10730*/  @P4 IMAD.MOV.U32 R29, RZ, RZ, R34 ;  /* 0x000000ffff1d4224 */ /* 0x008fca00078e0022 */
[----:B------:R0:W3:Y:S01]  /*10740*/  @P4 LDG.E.U8 R20, desc[UR18][R28.64] ;  /* 0x000000121c144981 */ /* 0x0000e2000c1e1100 */
[----:B------:R-:W-:Y:S01]  /*10750*/  PRMT R22, RZ, 0x7610, R22 ;  /* 0x00007610ff167816 */ /* 0x000fe20000000016 */
[----:B0-----:R-:W-:Y:S02]  /*10760*/  @P3 IMAD.MOV.U32 R29, RZ, RZ, R32 ;  /* 0x000000ffff1d3224 */ /* 0x001fe400078e0020 */
[----:B--2---:R-:W-:-:S05]  /*10770*/  @P3 IMAD.MOV.U32 R28, RZ, RZ, R31 ;  /* 0x000000ffff1c3224 */ /* 0x004fca00078e001f */
[----:B------:R0:W2:Y:S04]  /*10780*/  @P3 LDG.E.U8 R22, desc[UR18][R28.64] ;  /* 0x000000121c163981 */ /* 0x0000a8000c1e1100 */
[----:B------:R-:W-:Y:S04]  /*10790*/  STL [R1+0x680], R82 ;  /* 0x0006805201007387 */ /* 0x000fe80000100800 */
[----:B------:R-:W4:Y:S04]  /*107a0*/  LDL R34, [R1+0x178] ;  /* 0x0001780001227983 */ /* 0x000f280000100800 */
[----:B------:R-:W4:Y:S04]  /*107b0*/  LDL R30, [R1+0x17c] ;  /* 0x00017c00011e7983 */ /* 0x000f280000100800 */
[----:B---3--:R-:W-:Y:S04]  /*107c0*/  STL [R1+0x684], R20 ;  /* 0x0006841401007387 */ /* 0x008fe80000100800 */
[----:B------:R-:W3:Y:S04]  /*107d0*/  LDL R32, [R1+0x180] ;  /* 0x0001800001207983 */ /* 0x000ee80000100800 */
[----:B------:R-:W3:Y:S01]  /*107e0*/  LDL R31, [R1+0x184] ;  /* 0x00018400011f7983 */ /* 0x000ee20000100800 */
[----:B------:R-:W-:Y:S01]  /*107f0*/  ISETP.GT.AND P2, PT, R38, 0xf, PT ;  /* 0x0000000f2600780c */ /* 0x000fe20003f44270 */
[----:B0-----:R-:W-:Y:S01]  /*10800*/  @P3 IMAD.MOV.U32 R28, RZ, RZ, R35 ;  /* 0x000000ffff1c3224 */ /* 0x001fe200078e0023 */
[----:B------:R-:W-:Y:S01]  /*10810*/  PRMT R19, RZ, 0x7610, R19 ;  /* 0x00007610ff137816 */ /* 0x000fe20000000013 */
[----:B------:R-:W-:Y:S01]  /*10820*/  @P3 IMAD.MOV.U32 R29, RZ, RZ, R36 ;  /* 0x000000ffff1d3224 */ /* 0x000fe200078e0024 */
[----:B------:R-:W-:-:S04]  /*10830*/  PRMT R10, RZ, 0x7610, R10 ;  /* 0x00007610ff0a7816 */ /* 0x000fc8000000000a */
[----:B------:R4:W3:Y:S01]  /*10840*/  @P3 LDG.E.U8 R19, desc[UR18][R28.64] ;  /* 0x000000121c133981 */ /* 0x0008e2000c1e1100 */
[----:B------:R-:W-:-:S03]  /*10850*/  PRMT R7, RZ, 0x7610, R7 ;  /* 0x00007610ff077816 */ /* 0x000fc60000000007 */
[----:B--2---:R-:W-:Y:S04]  /*10860*/  STL [R1+0x688], R22 ;  /* 0x0006881601007387 */ /* 0x004fe80000100800 */
[----:B------:R0:W-:Y:S04]  /*10870*/  STL [R1+0x118], R42 ;  /* 0x0001182a01007387 */ /* 0x0001e80000100800 */
[----:B0-----:R-:W2:Y:S01]  /*10880*/  LDL R42, [R1+0x188] ;  /* 0x00018800012a7983 */ /* 0x001ea20000100800 */
[----:B----4-:R-:W-:Y:S02]  /*10890*/  @P2 IMAD.MOV.U32 R29, RZ, RZ, R34 ;  /* 0x000000ffff1d2224 */ /* 0x010fe400078e0022 */
[----:B------:R-:W-:-:S05]  /*108a0*/  @P2 IMAD.MOV.U32 R28, RZ, RZ, R30 ;  /* 0x000000ffff1c2224 */ /* 0x000fca00078e001e */
[----:B------:R3:W4:Y:S04]  /*108b0*/  @P2 LDG.E.U8 R10, desc[UR18][R28.64] ;  /* 0x000000121c0a2981 */ /* 0x000728000c1e1100 */
[----:B------:R0:W-:Y:S04]  /*108c0*/  STL [R1+0x114], R41 ;  /* 0x0001142901007387 */ /* 0x0001e80000100800 */
[----:B------:R-:W4:Y:S01]  /*108d0*/  LDL R36, [R1+0x190] ;  /* 0x0001900001247983 */ /* 0x000f220000100800 */
[----:B---3--:R-:W-:Y:S02]  /*108e0*/  @P2 IMAD.MOV.U32 R29, RZ, RZ, R32 ;  /* 0x000000ffff1d2224 */ /* 0x008fe400078e0020 */
[----:B------:R-:W-:Y:S01]  /*108f0*/  @P2 IMAD.MOV.U32 R28, RZ, RZ, R31 ;  /* 0x000000ffff1c2224 */ /* 0x000fe200078e001f */
[----:B------:R-:W3:Y:S04]  /*10900*/  LDL R35, [R1+0x194] ;  /* 0x0001940001237983 */ /* 0x000ee80000100800 */
[----:B0-----:R-:W3:Y:S04]  /*10910*/  LDL R41, [R1+0x18c] ;  /* 0x00018c0001297983 */ /* 0x001ee80000100800 */
[----:B------:R2:W3:Y:S01]  /*10920*/  @P2 LDG.E.U8 R7, desc[UR18][R28.64] ;  /* 0x000000121c072981 */ /* 0x0004e2000c1e1100 */
[----:B------:R-:W-:-:S03]  /*10930*/  ISETP.GT.AND P4, PT, R38, 0x10, PT ;  /* 0x000000102600780c */ /* 0x000fc60003f84270 */
[----:B------:R-:W-:Y:S04]  /*10940*/  STL [R1+0x68c], R19 ;  /* 0x00068c1301007387 */ /* 0x000fe80000100800 */
[----:B------:R-:W3:Y:S04]  /*10950*/  LDL R34, [R1+0x198] ;  /* 0x0001980001227983 */ /* 0x000ee80000100800 */
[----:B------:R-:W3:Y:S01]  /*10960*/  LDL R30, [R1+0x19c] ;  /* 0x00019c00011e7983 */ /* 0x000ee20000100800 */
[----:B------:R-:W-:Y:S01]  /*10970*/  PRMT R51, RZ, 0x7610, R51 ;  /* 0x00007610ff337816 */ /* 0x000fe20000000033 */
[----:B--2---:R-:W-:-:S02]  /*10980*/  @P4 IMAD.MOV.U32 R29, RZ, RZ, R42 ;  /* 0x000000ffff1d4224 */ /* 0x004fc400078e002a */
[----:B----4-:R-:W-:Y:S04]  /*10990*/  STL [R1+0x690], R10 ;  /* 0x0006900a01007387 */ /* 0x010fe80000100800 */
[----:B------:R-:W2:Y:S04]  /*109a0*/  LDL R32, [R1+0x1a0] ;  /* 0x0001a00001207983 */ /* 0x000ea80000100800 */
[----:B------:R-:W4:Y:S01]  /*109b0*/  LDL R31, [R1+0x1a4] ;  /* 0x0001a400011f7983 */ /* 0x000f220000100800 */
[----:B---3--:R-:W-:-:S03]  /*109c0*/  @P4 IMAD.MOV.U32 R28, RZ, RZ, R41 ;  /* 0x000000ffff1c4224 */ /* 0x008fc600078e0029 */
[----:B------:R0:W-:Y:S04]  /*109d0*/  STL [R1+0x694], R7 ;  /* 0x0006940701007387 */ /* 0x0001e80000100800 */
[----:B------:R1:W3:Y:S01]  /*109e0*/  @P4 LDG.E.U8 R51, desc[UR18][R28.64] ;  /* 0x000000121c334981 */ /* 0x0002e2000c1e1100 */
[C---:B------:R-:W-:Y:S02]  /*109f0*/  ISETP.GT.AND P3, PT, R38.reuse, 0x11, PT ;  /* 0x000000112600780c */ /* 0x040fe40003f64270 */
[----:B------:R-:W-:Y:S01]  /*10a00*/  PRMT R52, RZ, 0x7610, R52 ;  /* 0x00007610ff347816 */ /* 0x000fe20000000034 */
[----:B------:R-:W3:Y:S01]  /*10a10*/  LDL R42, [R1+0x1c0] ;  /* 0x0001c000012a7983 */ /* 0x000ee20000100800 */
[----:B------:R-:W-:Y:S02]  /*10a20*/  PRMT R87, RZ, 0x7610, R87 ;  /* 0x00007610ff577816 */ /* 0x000fe40000000057 */
[----:B------:R-:W-:Y:S01]  /*10a30*/  ISETP.GT.AND P2, PT, R38, 0x12, PT ;  /* 0x000000122600780c */ /* 0x000fe20003f44270 */
[----:B------:R-:W3:Y:S01]  /*10a40*/  LDL R41, [R1+0x1c4] ;  /* 0x0001c40001297983 */ /* 0x000ee20000100800 */
[----:B-1----:R-:W-:-:S02]  /*10a50*/  @P4 IMAD.MOV.U32 R28, RZ, RZ, R35 ;  /* 0x000000ffff1c4224 */ /* 0x002fc400078e0023 */
[----:B------:R-:W-:Y:S01]  /*10a60*/  @P4 IMAD.MOV.U32 R29, RZ, RZ, R36 ;  /* 0x000000ffff1d4224 */ /* 0x000fe200078e0024 */
[----:B------:R-:W3:Y:S04]  /*10a70*/  LDL R35, [R1+0x1ac] ;  /* 0x0001ac0001237983 */ /* 0x000ee80000100800 */
[----:B------:R-:W3:Y:S04]  /*10a80*/  LDL R36, [R1+0x1a8] ;  /* 0x0001a80001247983 */ /* 0x000ee80000100800 */
[----:B------:R1:W3:Y:S02]  /*10a90*/  @P4 LDG.E.U8 R52, desc[UR18][R28.64] ;  /* 0x000000121c344981 */ /* 0x0002e4000c1e1100 */
[----:B-1----:R-:W-:-:S02]  /*10aa0*/  @P3 IMAD.MOV.U32 R28, RZ, RZ, R30 ;  /* 0x000000ffff1c3224 */ /* 0x002fc400078e001e */
[----:B------:R-:W-:Y:S01]  /*10ab0*/  @P3 IMAD.MOV.U32 R29, RZ, RZ, R34 ;  /* 0x000000ffff1d3224 */ /* 0x000fe200078e0022 */
[----:B------:R-:W3:Y:S04]  /*10ac0*/  LDL R30, [R1+0x1b4] ;  /* 0x0001b400011e7983 */ /* 0x000ee80000100800 */
[----:B------:R-:W3:Y:S04]  /*10ad0*/  LDL R34, [R1+0x1b0] ;  /* 0x0001b00001227983 */ /* 0x000ee80000100800 */
[----:B------:R2:W3:Y:S01]  /*10ae0*/  @P3 LDG.E.U8 R87, desc[UR18][R28.64] ;  /* 0x000000121c573981 */ /* 0x0004e2000c1e1100 */
[----:B------:R-:W-:Y:S01]  /*10af0*/  PRMT R89, RZ, 0x7610, R89 ;  /* 0x00007610ff597816 */ /* 0x000fe20000000059 */
[----:B--2---:R-:W-:-:S02]  /*10b00*/  @P3 IMAD.MOV.U32 R29, RZ, RZ, R32 ;  /* 0x000000ffff1d3224 */ /* 0x004fc400078e0020 */
[----:B------:R-:W2:Y:S01]  /*10b10*/  LDL R32, [R1+0x1b8] ;  /* 0x0001b80001207983 */ /* 0x000ea20000100800 */
[----:B----4-:R-:W-:-:S03]  /*10b20*/  @P3 IMAD.MOV.U32 R28, RZ, RZ, R31 ;  /* 0x000000ffff1c3224 */ /* 0x010fc600078e001f */
[----:B------:R-:W4:Y:S04]  /*10b30*/  LDL R31, [R1+0x1bc] ;  /* 0x0001bc00011f7983 */ /* 0x000f280000100800 */
[----:B------:R3:W4:Y:S02]  /*10b40*/  @P3 LDG.E.U8 R89, desc[UR18][R28.64] ;  /* 0x000000121c593981 */ /* 0x000724000c1e1100 */
[----:B---3--:R-:W-:Y:S02]  /*10b50*/  @P2 IMAD.MOV.U32 R28, RZ, RZ, R35 ;  /* 0x000000ffff1c2224 */ /* 0x008fe400078e0023 */
[----:B------:R-:W3:Y:S01]  /*10b60*/  LDL R35, [R1+0x1cc] ;  /* 0x0001cc0001237983 */ /* 0x000ee20000100800 */
[----:B------:R-:W-:-:S03]  /*10b70*/  @P2 IMAD.MOV.U32 R29, RZ, RZ, R36 ;  /* 0x000000ffff1d2224 */ /* 0x000fc600078e0024 */
[----:B------:R-:W3:Y:S01]  /*10b80*/  LDL R36, [R1+0x1c8] ;  /* 0x0001c80001247983 */ /* 0x000ee20000100800 */
[----:B------:R-:W-:Y:S02]  /*10b90*/  ISETP.GT.AND P4, PT, R38, 0x13, PT ;  /* 0x000000132600780c */ /* 0x000fe40003f84270 */
[----:B------:R-:W-:Y:S02]  /*10ba0*/  PRMT R45, RZ, 0x7610, R45 ;  /* 0x00007610ff2d7816 */ /* 0x000fe4000000002d */
[----:B------:R-:W-:-:S04]  /*10bb0*/  PRMT R44, RZ, 0x7610, R44 ;  /* 0x00007610ff2c7816 */ /* 0x000fc8000000002c */
[----:B------:R1:W3:Y:S01]  /*10bc0*/  @P2 LDG.E.U8 R45, desc[UR18][R28.64] ;  /* 0x000000121c2d2981 */ /* 0x0002e2000c1e1100 */
[----:B------:R-:W-:Y:S02]  /*10bd0*/  ISETP.GT.AND P3, PT, R38, 0x14, PT ;  /* 0x000000142600780c */ /* 0x000fe40003f64270 */
[----:B------:R-:W-:Y:S01]  /*10be0*/  PRMT R43, RZ, 0x7610, R43 ;  /* 0x00007610ff2b7816 */ /* 0x000fe2000000002b */
[----:B-1----:R-:W-:Y:S02]  /*10bf0*/  @P2 IMAD.MOV.U32 R28, RZ, RZ, R30 ;  /* 0x000000ffff1c2224 */ /* 0x002fe400078e001e */
[----:B------:R-:W-:Y:S01]  /*10c00*/  @P2 IMAD.MOV.U32 R29, RZ, RZ, R34 ;  /* 0x000000ffff1d2224 */ /* 0x000fe200078e0022 */
[----:B------:R-:W3:Y:S04]  /*10c10*/  LDL R30, [R1+0x1d4] ;  /* 0x0001d400011e7983 */ /* 0x000ee80000100800 */
[----:B------:R-:W3:Y:S04]  /*10c20*/  LDL R34, [R1+0x1d0] ;  /* 0x0001d00001227983 */ /* 0x000ee80000100800 */
[----:B------:R2:W3:Y:S01]  /*10c30*/  @P2 LDG.E.U8 R44, desc[UR18][R28.64] ;  /* 0x000000121c2c2981 */ /* 0x0004e2000c1e1100 */
[----:B------:R-:W-:-:S02]  /*10c40*/  PRMT R40, RZ, 0x7610, R40 ;  /* 0x00007610ff287816 */ /* 0x000fc40000000028 */
[----:B0-----:R-:W-:Y:S01]  /*10c50*/  PRMT R7, RZ, 0x7610, R7 ;  /* 0x00007610ff077816 */ /* 0x001fe20000000007 */
[----:B--2---:R-:W-:Y:S02]  /*10c60*/  @P4 IMAD.MOV.U32 R29, RZ, RZ, R32 ;  /* 0x000000ffff1d4224 */ /* 0x004fe400078e0020 */
[----:B------:R-:W2:Y:S01]  /*10c70*/  LDL R32, [R1+0x1d8] ;  /* 0x0001d80001207983 */ /* 0x000ea20000100800 */
[----:B----4-:R-:W-:-:S03]  /*10c80*/  @P4 IMAD.MOV.U32 R28, RZ, RZ, R31 ;  /* 0x000000ffff1c4224 */ /* 0x010fc600078e001f */
[----:B------:R-:W4:Y:S04]  /*10c90*/  LDL R31, [R1+0x1dc] ;  /* 0x0001dc00011f7983 */ /* 0x000f280000100800 */
[----:B------:R0:W4:Y:S02]  /*10ca0*/  @P4 LDG.E.U8 R43, desc[UR18][R28.64] ;  /* 0x000000121c2b4981 */ /* 0x000124000c1e1100 */
[----:B0-----:R-:W-:Y:S02]  /*10cb0*/  @P4 IMAD.MOV.U32 R28, RZ, RZ, R41 ;  /* 0x000000ffff1c4224 */ /* 0x001fe400078e0029 */
[----:B------:R-:W-:-:S05]  /*10cc0*/  @P4 IMAD.MOV.U32 R29, RZ, RZ, R42 ;  /* 0x000000ffff1d4224 */ /* 0x000fca00078e002a */
[----:B------:R3:W4:Y:S02]  /*10cd0*/  @P4 LDG.E.U8 R40, desc[UR18][R28.64] ;  /* 0x000000121c284981 */ /* 0x000724000c1e1100 */
[----:B---3--:R-:W-:Y:S02]  /*10ce0*/  @P3 IMAD.MOV.U32 R28, RZ, RZ, R35 ;  /* 0x000000ffff1c3224 */ /* 0x008fe400078e0023 */
[----:B------:R-:W-:Y:S01]  /*10cf0*/  @P3 IMAD.MOV.U32 R29, RZ, RZ, R36 ;  /* 0x000000ffff1d3224 */ /* 0x000fe200078e0024 */
[----:B------:R-:W3:Y:S04]  /*10d00*/  LDL R35, [R1+0x1e4] ;  /* 0x0001e40001237983 */ /* 0x000ee80000100800 */
[----:B------:R-:W3:Y:S04]  /*10d10*/  LDL R36, [R1+0x1e0] ;  /* 0x0001e00001247983 */ /* 0x000ee80000100800 */
[----:B------:R0:W3:Y:S01]  /*10d20*/  @P3 LDG.E.U8 R7, desc[UR18][R28.64] ;  /* 0x000000121c073981 */ /* 0x0000e2000c1e1100 */
[----:B------:R-:W-:-:S02]  /*10d30*/  ISETP.GT.AND P2, PT, R38, 0x15, PT ;  /* 0x000000152600780c */ /* 0x000fc40003f44270 */
[----:B------:R-:W-:Y:S02]  /*10d40*/  PRMT R10, RZ, 0x7610, R10 ;  /* 0x00007610ff0a7816 */ /* 0x000fe4000000000a */
[----:B------:R-:W-:Y:S01]  /*10d50*/  PRMT R80, RZ, 0x7610, R80 ;  /* 0x00007610ff507816 */ /* 0x000fe20000000050 */
[----:B0-----:R-:W-:Y:S02]  /*10d60*/  @P3 IMAD.MOV.U32 R28, RZ, RZ, R30 ;  /* 0x000000ffff1c3224 */ /* 0x001fe400078e001e */
[----:B------:R-:W-:-:S05]  /*10d70*/  @P3 IMAD.MOV.U32 R29, RZ, RZ, R34 ;  /* 0x000000ffff1d3224 */ /* 0x000fca00078e0022 */
[----:B------:R2:W3:Y:S01]  /*10d80*/  @P3 LDG.E.U8 R10, desc[UR18][R28.64] ;  /* 0x000000121c0a3981 */ /* 0x0004e2000c1e1100 */
[----:B------:R-:W-:Y:S01]  /*10d90*/  PRMT R74, RZ, 0x7610, R74 ;  /* 0x00007610ff4a7816 */ /* 0x000fe2000000004a */
[----:B--2---:R-:W-:Y:S02]  /*10da0*/  @P2 IMAD.MOV.U32 R29, RZ, RZ, R32 ;  /* 0x000000ffff1d2224 */ /* 0x004fe400078e0020 */
[----:B----4-:R-:W-:-:S05]  /*10db0*/  @P2 IMAD.MOV.U32 R28, RZ, RZ, R31 ;  /* 0x000000ffff1c2224 */ /* 0x010fca00078e001f */
[----:B------:R3:W2:Y:S02]  /*10dc0*/  @P2 LDG.E.U8 R80, desc[UR18][R28.64] ;  /* 0x000000121c502981 */ /* 0x0006a4000c1e1100 */
[----:B---3--:R-:W-:Y:S02]  /*10dd0*/  @P2 IMAD.MOV.U32 R28, RZ, RZ, R35 ;  /* 0x000000ffff1c2224 */ /* 0x008fe400078e0023 */
[----:B------:R-:W-:Y:S01]  /*10de0*/  @P2 IMAD.MOV.U32 R29, RZ, RZ, R36 ;  /* 0x000000ffff1d2224 */ /* 0x000fe200078e0024 */
[----:B------:R-:W-:Y:S04]  /*10df0*/  STL [R1+0x698], R7 ;  /* 0x0006980701007387 */ /* 0x000fe80000100800 */
[----:B------:R-:W3:Y:S04]  /*10e00*/  @P2 LDG.E.U8 R74, desc[UR18][R28.64] ;  /* 0x000000121c4a2981 */ /* 0x000ee8000c1e1100 */
[----:B------:R-:W4:Y:S04]  /*10e10*/  LDL R34, [R1+0x204] ;  /* 0x0002040001227983 */ /* 0x000f280000100800 */
[----:B------:R-:W4:Y:S01]  /*10e20*/  LDL R30, [R1+0x34c] ;  /* 0x00034c00011e7983 */ /* 0x000f220000100800 */
[----:B------:R-:W-:-:S03]  /*10e30*/  ISETP.GT.AND P4, PT, R38, 0x16, PT ;  /* 0x000000162600780c */ /* 0x000fc60003f84270 */
[----:B------:R-:W-:Y:S04]  /*10e40*/  STL [R1+0x69c], R10 ;  /* 0x00069c0a01007387 */ /* 0x000fe80000100800 */
[----:B------:R-:W4:Y:S04]  /*10e50*/  LDL R32, [R1+0x350] ;  /* 0x0003500001207983 */ /* 0x000f280000100800 */
[----:B------:R-:W4:Y:S04]  /*10e60*/  LDL R31, [R1+0x354] ;  /* 0x00035400011f7983 */ /* 0x000f280000100800 */
[----:B------:R-:W-:Y:S01]  /*10e70*/  STL [R1+0xf0], R45 ;  /* 0x0000f02d01007387 */ /* 0x000fe20000100800 */
[----:B------:R-:W-:-:S03]  /*10e80*/  PRMT R21, RZ, 0x7610, R21 ;  /* 0x00007610ff157816 */ /* 0x000fc60000000015 */
[----:B--2---:R-:W-:Y:S04]  /*10e90*/  STL [R1+0x6a0], R80 ;  /* 0x0006a05001007387 */ /* 0x004fe80000100800 */
[----:B------:R-:W-:Y:S04]  /*10ea0*/  STL [R1+0xec], R44 ;  /* 0x0000ec2c01007387 */ /* 0x000fe80000100800 */
[----:B------:R-:W2:Y:S04]  /*10eb0*/  LDL R41, [R1+0x208] ;  /* 0x0002080001297983 */ /* 0x000ea80000100800 */
[----:B------:R0:W-:Y:S04]  /*10ec0*/  STL [R1+0xe4], R40 ;  /* 0x0000e42801007387 */ /* 0x0001e80000100800 */
[----:B0-----:R-:W2:Y:S04]  /*10ed0*/  LDL R40, [R1+0x20c] ;  /* 0x00020c0001287983 */ /* 0x001ea80000100800 */
[----:B---3--:R-:W-:Y:S04]  /*10ee0*/  STL [R1+0x6a4], R74 ;  /* 0x0006a44a01007387 */ /* 0x008fe80000100800 */
[----:B------:R-:W-:Y:S01]  /*10ef0*/  STL [R1+0xe8], R43 ;  /* 0x0000e82b01007387 */ /* 0x000fe20000100800 */
[----:B----4-:R-:W-:-:S02]  /*10f00*/  @P4 IMAD.MOV.U32 R29, RZ, RZ, R34 ;  /* 0x000000ffff1d4224 */ /* 0x010fc400078e0022 */
[----:B------:R-:W-:Y:S01]  /*10f10*/  @P4 IMAD.MOV.U32 R28, RZ, RZ, R30 ;  /* 0x000000ffff1c4224 */ /* 0x000fe200078e001e */
[----:B------:R-:W3:Y:S04]  /*10f20*/  LDL R36, [R1+0x210] ;  /* 0x0002100001247983 */ /* 0x000ee80000100800 */
[----:B------:R-:W4:Y:S04]  /*10f30*/  LDL R30, [R1+0x214] ;  /* 0x00021400011e7983 */ /* 0x000f280000100800 */
[----:B------:R0:W4:Y:S01]  /*10f40*/  @P4 LDG.E.U8 R21, desc[UR18][R28.64] ;  /* 0x000000121c154981 */ /* 0x000122000c1e1100 */
[----:B------:R-:W-:-:S02]  /*10f50*/  ISETP.GT.AND P3, PT, R38, 0x17, PT ;  /* 0x000000172600780c */ /* 0x000fc40003f64270 */
[----:B------:R-:W-:Y:S02]  /*10f60*/  PRMT R17, RZ, 0x7610, R17 ;  /* 0x00007610ff117816 */ /* 0x000fe40000000011 */
[----:B------:R-:W-:Y:S01]  /*10f70*/  PRMT R9, RZ, 0x7610, R9 ;  /* 0x00007610ff097816 */ /* 0x000fe20000000009 */
[----:B0-----:R-:W-:Y:S02]  /*10f80*/  @P4 IMAD.MOV.U32 R28, RZ, RZ, R31 ;  /* 0x000000ffff1c4224 */ /* 0x001fe400078e001f */
[----:B------:R-:W-:-:S05]  /*10f90*/  @P4 IMAD.MOV.U32 R29, RZ, RZ, R32 ;  /* 0x000000ffff1d4224 */ /* 0x000fca00078e0020 */
[----:B------:R2:W4:Y:S01]  /*10fa0*/  @P4 LDG.E.U8 R17, desc[UR18][R28.64] ;  /* 0x000000121c114981 */ /* 0x000522000c1e1100 */
[----:B------:R-:W-:Y:S01]  /*10fb0*/  PRMT R5, RZ, 0x7610, R5 ;  /* 0x00007610ff057816 */ /* 0x000fe20000000005 */
[----:B--2---:R-:W-:Y:S02]  /*10fc0*/  @P3 IMAD.MOV.U32 R29, RZ, RZ, R41 ;  /* 0x000000ffff1d3224 */ /* 0x004fe400078e0029 */
[----:B------:R-:W-:-:S05]  /*10fd0*/  @P3 IMAD.MOV.U32 R28, RZ, RZ, R40 ;  /* 0x000000ffff1c3224 */ /* 0x000fca00078e0028 */
[----:B------:R3:W2:Y:S02]  /*10fe0*/  @P3 LDG.E.U8 R9, desc[UR18][R28.64] ;  /* 0x000000121c093981 */ /* 0x0006a4000c1e1100 */
[----:B---3--:R-:W-:Y:S02]  /*10ff0*/  @P3 IMAD.MOV.U32 R29, RZ, RZ, R36 ;  /* 0x000000ffff1d3224 */ /* 0x008fe400078e0024 */
[----:B----4-:R-:W-:Y:S01]  /*11000*/  @P3 IMAD.MOV.U32 R28, RZ, RZ, R30 ;  /* 0x000000ffff1c3224 */ /* 0x010fe200078e001e */
[----:B------:R-:W-:Y:S04]  /*11010*/  STL [R1+0x6a8], R21 ;  /* 0x0006a81501007387 */ /* 0x000fe80000100800 */
[----:B------:R-:W3:Y:S04]  /*11020*/  LDL R32, [R1+0x358] ;  /* 0x0003580001207983 */ /* 0x000ee80000100800 */
[----:B------:R-:W4:Y:S04]  /*11030*/  LDL R31, [R1+0x35c] ;  /* 0x00035c00011f7983 */ /* 0x000f280000100800 */
[----:B------:R3:W4:Y:S01]  /*11040*/  @P3 LDG.E.U8 R5, desc[UR18][R28.64] ;  /* 0x000000121c053981 */ /* 0x000722000c1e1100 */
[----:B------:R-:W-:-:S03]  /*11050*/  ISETP.GT.AND P2, PT, R38, 0x18, PT ;  /* 0x000000182600780c */ /* 0x000fc60003f44270 */
[----:B------:R-:W4:Y:S04]  /*11060*/  LDL R35, [R1+0x360] ;  /* 0x0003600001237983 */ /* 0x000f280000100800 */
[----:B------:R-:W4:Y:S04]  /*11070*/  LDL R34, [R1+0x364] ;  /* 0x0003640001227983 */ /* 0x000f280000100800 */
[----:B------:R0:W-:Y:S04]  /*11080*/  STL [R1+0x6ac], R17 ;  /* 0x0006ac1101007387 */ /* 0x0001e80000100800 */
[----:B--2---:R-:W-:Y:S04]  /*11090*/  STL [R1+0x6b0], R9 ;  /* 0x0006b00901007387 */ /* 0x004fe80000100800 */
[----:B------:R-:W2:Y:S04]  /*110a0*/  LDL R36, [R1+0x368] ;  /* 0x0003680001247983 */ /* 0x000ea80000100800 */
[----:B------:R-:W2:Y:S01]  /*110b0*/  LDL R30, [R1+0x36c] ;  /* 0x00036c00011e7983 */ /* 0x000ea20000100800 */
[----:B---3--:R-:W-:-:S02]  /*110c0*/  @P2 IMAD.MOV.U32 R29, RZ, RZ, R32 ;  /* 0x000000ffff1d2224 */ /* 0x008fc400078e0020 */
[----:B----4-:R-:W-:Y:S01]  /*110d0*/  @P2 IMAD.MOV.U32 R28, RZ, RZ, R31 ;  /* 0x000000ffff1c2224 */ /* 0x010fe200078e001f */
[----:B------:R-:W-:Y:S04]  /*110e0*/  STL [R1+0x6b4], R5 ;  /* 0x0006b40501007387 */ /* 0x000fe80000100800 */
[----:B------:R-:W3:Y:S04]  /*110f0*/  LDL R32, [R1+0x370] ;  /* 0x0003700001207983 */ /* 0x000ee80000100800 */
[----:B------:R-:W4:Y:S01]  /*11100*/  LDL R31, [R1+0x374] ;  /* 0x00037400011f7983 */ /* 0x000f220000100800 */
[----:B------:R-:W-:-:S02]  /*11110*/  ISETP.GT.AND P4, PT, R38, 0x19, PT ;  /* 0x000000192600780c */ /* 0x000fc40003f84270 */
[----:B------:R-:W-:Y:S01]  /*11120*/  PRMT R53, RZ, 0x7610, R53 ;  /* 0x00007610ff357816 */ /* 0x000fe20000000035 */
[----:B------:R-:W4:Y:S04]  /*11130*/  LDL R41, [R1+0x378] ;  /* 0x0003780001297983 */ /* 0x000f280000100800 */
[----:B------:R-:W4:Y:S01]  /*11140*/  LDL R40, [R1+0x37c] ;  /* 0x00037c0001287983 */ /* 0x000f220000100800 */
[----:B------:R-:W-:-:S03]  /*11150*/  PRMT R54, RZ, 0x7610, R54 ;  /* 0x00007610ff367816 */ /* 0x000fc60000000036 */
[----:B------:R1:W4:Y:S01]  /*11160*/  @P2 LDG.E.U8 R53, desc[UR18][R28.64] ;  /* 0x000000121c352981 */ /* 0x000322000c1e1100 */
[----:B------:R-:W-:Y:S01]  /*11170*/  PRMT R91, RZ, 0x7610, R91 ;  /* 0x00007610ff5b7816 */ /* 0x000fe2000000005b */
[----:B-1----:R-:W-:Y:S02]  /*11180*/  @P2 IMAD.MOV.U32 R28, RZ, RZ, R34 ;  /* 0x000000ffff1c2224 */ /* 0x002fe400078e0022 */
[----:B------:R-:W-:Y:S01]  /*11190*/  @P2 IMAD.MOV.U32 R29, RZ, RZ, R35 ;  /* 0x000000ffff1d2224 */ /* 0x000fe200078e0023 */
[----:B------:R-:W4:Y:S04]  /*111a0*/  LDL R34, [R1+0x384] ;  /* 0x0003840001227983 */ /* 0x000f280000100800 */
[----:B------:R-:W4:Y:S04]  /*111b0*/  LDL R35, [R1+0x380] ;  /* 0x0003800001237983 */ /* 0x000f280000100800 */
[----:B------:R2:W4:Y:S02]  /*111c0*/  @P2 LDG.E.U8 R54, desc[UR18][R28.64] ;  /* 0x000000121c362981 */ /* 0x000524000c1e1100 */
[----:B--2---:R-:W-:-:S02]  /*111d0*/  @P4 IMAD.MOV.U32 R29, RZ, RZ, R36 ;  /* 0x000000ffff1d4224 */ /* 0x004fc400078e0024 */
[----:B------:R-:W2:Y:S01]  /*111e0*/  LDL R36, [R1+0x3d8] ;  /* 0x0003d80001247983 */ /* 0x000ea20000100800 */
[----:B------:R-:W-:-:S03]  /*111f0*/  @P4 IMAD.MOV.U32 R28, RZ, RZ, R30 ;  /* 0x000000ffff1c4224 */ /* 0x000fc600078e001e */
[----:B------:R-:W2:Y:S04]  /*11200*/  LDL R30, [R1+0x3dc] ;  /* 0x0003dc00011e7983 */ /* 0x000ea80000100800 */
[----:B------:R3:W2:Y:S02]  /*11210*/  @P4 LDG.E.U8 R91, desc[UR18][R28.64] ;  /* 0x000000121c5b4981 */ /* 0x0006a4000c1e1100 */
[----:B---3--:R-:W-:Y:S02]  /*11220*/  @P4 IMAD.MOV.U32 R29, RZ, RZ, R32 ;  /* 0x000000ffff1d4224 */ /* 0x008fe400078e0020 */
[----:B------:R-:W3:Y:S01]  /*11230*/  LDL R32, [R1+0x3e0] ;  /* 0x0003e00001207983 */ /* 0x000ee20000100800 */
[----:B----4-:R-:W-:-:S03]  /*11240*/  @P4 IMAD.MOV.U32 R28, RZ, RZ, R31 ;  /* 0x000000ffff1c4224 */ /* 0x010fc600078e001f */
[----:B------:R-:W4:Y:S01]  /*11250*/  LDL R31, [R1+0x3e4] ;  /* 0x0003e400011f7983 */ /* 0x000f220000100800 */
[C---:B------:R-:W-:Y:S02]  /*11260*/  ISETP.GT.AND P3, PT, R38.reuse, 0x1a, PT ;  /* 0x0000001a2600780c */ /* 0x040fe40003f64270 */
[----:B------:R-:W-:Y:S02]  /*11270*/  PRMT R93, RZ, 0x7610, R93 ;  /* 0x00007610ff5d7816 */ /* 0x000fe4000000005d */
[----:B------:R-:W-:Y:S02]  /*11280*/  ISETP.GT.AND P2, PT, R38, 0x1b, PT ;  /* 0x0000001b2600780c */ /* 0x000fe40003f44270 */
[----:B------:R-:W-:Y:S02]  /*11290*/  PRMT R39, RZ, 0x7610, R39 ;  /* 0x00007610ff277816 */ /* 0x000fe40000000027 */
[----:B------:R1:W4:Y:S01]  /*112a0*/  @P4 LDG.E.U8 R93, desc[UR18][R28.64] ;  /* 0x000000121c5d4981 */ /* 0x000322000c1e1100 */
[----:B------:R-:W-:-:S04]  /*112b0*/  PRMT R37, RZ, 0x7610, R37 ;  /* 0x00007610ff257816 */ /* 0x000fc80000000025 */
[----:B-1----:R-:W-:Y:S02]  /*112c0*/  @P3 IMAD.MOV.U32 R28, RZ, RZ, R40 ;  /* 0x000000ffff1c3224 */ /* 0x002fe400078e0028 */
[----:B------:R-:W-:-:S05]  /*112d0*/  @P3 IMAD.MOV.U32 R29, RZ, RZ, R41 ;  /* 0x000000ffff1d3224 */ /* 0x000fca00078e0029 */
[----:B------:R1:W4:Y:S01]  /*112e0*/  @P3 LDG.E.U8 R39, desc[UR18][R28.64] ;  /* 0x000000121c273981 */ /* 0x000322000c1e1100 */
[----:B0-----:R-:W-:Y:S01]  /*112f0*/  PRMT R17, RZ, 0x7610, R17 ;  /* 0x00007610ff117816 */ /* 0x001fe20000000011 */
[----:B-1----:R-:W-:Y:S02]  /*11300*/  @P3 IMAD.MOV.U32 R28, RZ, RZ, R34 ;  /* 0x000000ffff1c3224 */ /* 0x002fe400078e0022 */
[----:B------:R-:W-:Y:S01]  /*11310*/  @P3 IMAD.MOV.U32 R29, RZ, RZ, R35 ;  /* 0x000000ffff1d3224 */ /* 0x000fe200078e0023 */
[----:B------:R-:W-:Y:S01]  /*11320*/  PRMT R21, RZ, 0x7610, R21 ;  /* 0x00007610ff157816 */ /* 0x000fe20000000015 */
[----:B------:R-:W4:Y:S04]  /*11330*/  LDL R34, [R1+0x3ec] ;  /* 0x0003ec0001227983 */ /* 0x000f280000100800 */
[----:B------:R2:W4:Y:S04]  /*11340*/  @P3 LDG.E.U8 R37, desc[UR18][R28.64] ;  /* 0x000000121c253981 */ /* 0x000528000c1e1100 */
[----:B------:R-:W4:Y:S01]  /*11350*/  LDL R35, [R1+0x3e8] ;  /* 0x0003e80001237983 */ /* 0x000f220000100800 */
[----:B--2---:R-:W-:-:S02]  /*11360*/  @P2 IMAD.MOV.U32 R29, RZ, RZ, R36 ;  /* 0x000000ffff1d2224 */ /* 0x004fc400078e0024 */
[----:B------:R-:W-:-:S05]  /*11370*/  @P2 IMAD.MOV.U32 R28, RZ, RZ, R30 ;  /* 0x000000ffff1c2224 */ /* 0x000fca00078e001e */
[----:B------:R3:W2:Y:S02]  /*11380*/  @P2 LDG.E.U8 R17, desc[UR18][R28.64] ;  /* 0x000000121c112981 */ /* 0x0006a4000c1e1100 */
[----:B---3--:R-:W-:Y:S02]  /*11390*/  @P2 IMAD.MOV.U32 R29, RZ, RZ, R32 ;  /* 0x000000ffff1d2224 */ /* 0x008fe400078e0020 */
[----:B----4-:R-:W-:-:S05]  /*113a0*/  @P2 IMAD.MOV.U32 R28, RZ, RZ, R31 ;  /* 0x000000ffff1c2224 */ /* 0x010fca00078e001f */
[----:B------:R0:W3:Y:S01]  /*113b0*/  @P2 LDG.E.U8 R21, desc[UR18][R28.64] ;  /* 0x000000121c152981 */ /* 0x0000e2000c1e1100 */
[----:B------:R-:W-:Y:S02]  /*113c0*/  ISETP.GT.AND P4, PT, R38, 0x1c, PT ;  /* 0x0000001c2600780c */ /* 0x000fe40003f84270 */
[----:B------:R-:W-:Y:S01]  /*113d0*/  PRMT R19, RZ, 0x7610, R19 ;  /* 0x00007610ff137816 */ /* 0x000fe20000000013 */
[----:B------:R1:W-:Y:S04]  /*113e0*/  STL [R1+0xb4], R37 ;  /* 0x0000b42501007387 */ /* 0x0003e80000100800 */
[----:B------:R-:W4:Y:S04]  /*113f0*/  LDL R36, [R1+0x3f4] ;  /* 0x0003f40001247983 */ /* 0x000f280000100800 */
[----:B------:R-:W4:Y:S04]  /*11400*/  LDL R30, [R1+0x3fc] ;  /* 0x0003fc00011e7983 */ /* 0x000f280000100800 */
[----:B-1----:R-:W4:Y:S01]  /*11410*/  LDL R37, [R1+0x3f0] ;  /* 0x0003f00001257983 */ /* 0x002f220000100800 */
[----:B0-----:R-:W-:-:S02]  /*11420*/  @P4 IMAD.MOV.U32 R28, RZ, RZ, R34 ;  /* 0x000000ffff1c4224 */ /* 0x001fc400078e0022 */
[----:B------:R-:W-:-:S05]  /*11430*/  @P4 IMAD.MOV.U32 R29, RZ, RZ, R35 ;  /* 0x000000ffff1d4224 */ /* 0x000fca00078e0023 */
[----:B------:R4:W4:Y:S04]  /*11440*/  @P4 LDG.E.U8 R19, desc[UR18][R28.64] ;  /* 0x000000121c134981 */ /* 0x000928000c1e1100 */
[----:B--2---:R-:W-:Y:S04]  /*11450*/  STL [R1+0x6b8], R17 ;  /* 0x0006b81101007387 */ /* 0x004fe80000100800 */
[----:B------:R-:W2:Y:S04]  /*11460*/  LDL R31, [R1+0x3f8] ;  /* 0x0003f800011f7983 */ /* 0x000ea80000100800 */
[----:B------:R-:W2:Y:S04]  /*11470*/  LDL R32, [R1+0x404] ;  /* 0x0004040001207983 */ /* 0x000ea80000100800 */
[----:B---3--:R-:W-:Y:S04]  /*11480*/  STL [R1+0x6bc], R21 ;  /* 0x0006bc1501007387 */ /* 0x008fe80000100800 */
[----:B------:R-:W3:Y:S01]  /*11490*/  LDL R34, [R1+0x400] ;  /* 0x0004000001227983 */ /* 0x000ee20000100800 */
[----:B------:R-:W-:-:S02]  /*114a0*/  ISETP.GT.AND P3, PT, R38, 0x1d, PT ;  /* 0x0000001d2600780c */ /* 0x000fc40003f64270 */
[----:B------:R-:W-:Y:S01]  /*114b0*/  PRMT R22, RZ, 0x7610, R22 ;  /* 0x00007610ff167816 */ /* 0x000fe20000000016 */
[----:B------:R-:W3:Y:S01]  /*114c0*/  LDL R35, [R1+0x38c] ;  /* 0x00038c0001237983 */ /* 0x000ee20000100800 */
[----:B------:R-:W-:Y:S02]  /*114d0*/  PRMT R24, RZ, 0x7610, R24 ;  /* 0x00007610ff187816 */ /* 0x000fe40000000018 */
[----:B------:R-:W-:Y:S01]  /*114e0*/  PRMT R71, RZ, 0x7610, R71 ;  /* 0x00007610ff477816 */ /* 0x000fe20000000047 */
[----:B----4-:R-:W-:Y:S02]  /*114f0*/  @P4 IMAD.MOV.U32 R28, RZ, RZ, R36 ;  /* 0x000000ffff1c4224 */ /* 0x010fe400078e0024 */
[----:B------:R-:W-:-:S05]  /*11500*/  @P4 IMAD.MOV.U32 R29, RZ, RZ, R37 ;  /* 0x000000ffff1d4224 */ /* 0x000fca00078e0025 */
[----:B------:R0:W4:Y:S02]  /*11510*/  @P4 LDG.E.U8 R22, desc[UR18][R28.64] ;  /* 0x000000121c164981 */ /* 0x000124000c1e1100 */
[----:B0-----:R-:W-:Y:S02]  /*11520*/  @P3 IMAD.MOV.U32 R28, RZ, RZ, R30 ;  /* 0x000000ffff1c3224 */ /* 0x001fe400078e001e */
[----:B------:R-:W-:Y:S04]  /*11530*/  STL [R1+0x6c0], R19 ;  /* 0x0006c01301007387 */ /* 0x000fe80000100800 */
[----:B------:R-:W4:Y:S01]  /*11540*/  LDL R36, [R1+0x388] ;  /* 0x0003880001247983 */ /* 0x000f220000100800 */
[----:B--2---:R-:W-:-:S05]  /*11550*/  @P3 IMAD.MOV.U32 R29, RZ, RZ, R31 ;  /* 0x000000ffff1d3224 */ /* 0x004fca00078e001f */
[----:B------:R0:W2:Y:S02]  /*11560*/  @P3 LDG.E.U8 R24, desc[UR18][R28.64] ;  /* 0x000000121c183981 */ /* 0x0000a4000c1e1100 */
[----:B0-----:R-:W-:Y:S02]  /*11570*/  @P3 IMAD.MOV.U32 R28, RZ, RZ, R32 ;  /* 0x000000ffff1c3224 */ /* 0x001fe400078e0020 */
[----:B---3--:R-:W-:-:S05]  /*11580*/  @P3 IMAD.MOV.U32 R29, RZ, RZ, R34 ;  /* 0x000000ffff1d3224 */ /* 0x008fca00078e0022 */
[----:B------:R0:W3:Y:S04]  /*11590*/  @P3 LDG.E.U8 R71, desc[UR18][R28.64] ;  /* 0x000000121c473981 */ /* 0x0000e8000c1e1100 */
[----:B------:R-:W-:Y:S01]  /*115a0*/  STL [R1+0xb8], R39 ;  /* 0x0000b82701007387 */ /* 0x000fe20000100800 */
[----:B------:R-:W-:Y:S02]  /*115b0*/  ISETP.GT.AND P2, PT, R38, 0x1e, PT ;  /* 0x0000001e2600780c */ /* 0x000fe40003f44270 */
[----:B------:R-:W-:-:S11]  /*115c0*/  PRMT R18, RZ, 0x7610, R18 ;  /* 0x00007610ff127816 */ /* 0x000fd60000000012 */
[----:B0-----:R-:W-:Y:S01]  /*115d0*/  @P2 IMAD.MOV.U32 R28, RZ, RZ, R35 ;  /* 0x000000ffff1c2224 */ /* 0x001fe200078e0023 */
[----:B----4-:R-:W-:Y:S04]  /*115e0*/  STL [R1+0x6c4], R22 ;  /* 0x0006c41601007387 */ /* 0x010fe80000100800 */
[----:B------:R-:W4:Y:S04]  /*115f0*/  LDL R31, [R1+0x390] ;  /* 0x00039000011f7983 */ /* 0x000f280000100800 */
[----:B------:R-:W4:Y:S01]  /*11600*/  LDL R30, [R1+0x394] ;  /* 0x00039400011e7983 */ /* 0x000f220000100800 */
[----:B------:R-:W-:-:S05]  /*11610*/  @P2 IMAD.MOV.U32 R29, RZ, RZ, R36 ;  /* 0x000000ffff1d2224 */ /* 0x000fca00078e0024 */
[----:B------:R4:W4:Y:S04]  /*11620*/  @P2 LDG.E.U8 R18, desc[UR18][R28.64] ;  /* 0x000000121c122981 */ /* 0x000928000c1e1100 */
[----:B--2---:R0:W-:Y:S04]  /*11630*/  STL [R1+0x6c8], R24 ;  /* 0x0006c81801007387 */ /* 0x0041e80000100800 */
[----:B------:R-:W2:Y:S04]  /*11640*/  LDL R34, [R1+0x218] ;  /* 0x0002180001227983 */ /* 0x000ea80000100800 */
[----:B------:R-:W2:Y:S04]  /*11650*/  LDL R32, [R1+0x224] ;  /* 0x0002240001207983 */ /* 0x000ea80000100800 */
[----:B0-----:R-:W2:Y:S04]  /*11660*/  LDL R24, [R1+0x21c] ;  /* 0x00021c0001187983 */ /* 0x001ea80000100800 */
[----:B---3--:R-:W-:Y:S04]  /*11670*/  STL [R1+0x6cc], R71 ;  /* 0x0006cc4701007387 */ /* 0x008fe80000100800 */
[----:B------:R-:W3:Y:S01]  /*11680*/  LDL R37, [R1+0x220] ;  /* 0x0002200001257983 */ /* 0x000ee20000100800 */
[----:B------:R-:W-:-:S02]  /*11690*/  ISETP.GT.AND P4, PT, R38, 0x1f, PT ;  /* 0x0000001f2600780c */ /* 0x000fc40003f84270 */
[----:B------:R-:W-:Y:S01]  /*116a0*/  PRMT R15, RZ, 0x7610, R15 ;  /* 0x00007610ff0f7816 */ /* 0x000fe2000000000f */
[----:B------:R-:W3:Y:S01]  /*116b0*/  LDL R36, [R1+0x408] ;  /* 0x0004080001247983 */ /* 0x000ee20000100800 */
[----:B------:R-:W-:Y:S02]  /*116c0*/  PRMT R6, RZ, 0x7610, R6 ;  /* 0x00007610ff067816 */ /* 0x000fe40000000006 */
[----:B------:R-:W-:Y:S01]  /*116d0*/  PRMT R3, RZ, 0x7610, R3 ;  /* 0x00007610ff037816 */ /* 0x000fe20000000003 */
[----:B------:R-:W3:Y:S01]  /*116e0*/  LDL R35, [R1+0x40c] ;  /* 0x00040c0001237983 */ /* 0x000ee20000100800 */
[----:B----4-:R-:W-:Y:S02]  /*116f0*/  @P2 IMAD.MOV.U32 R29, RZ, RZ, R31 ;  /* 0x000000ffff1d2224 */ /* 0x010fe400078e001f */
[----:B------:R-:W-:-:S05]  /*11700*/  @P2 IMAD.MOV.U32 R28, RZ, RZ, R30 ;  /* 0x000000ffff1c2224 */ /* 0x000fca00078e001e */
[----:B------:R2:W4:Y:S04]  /*11710*/  @P2 LDG.E.U8 R15, desc[UR18][R28.64] ;  /* 0x000000121c0f2981 */ /* 0x000528000c1e1100 */
[----:B------:R-:W-:Y:S04]  /*11720*/  STL [R1+0x6d0], R18 ;  /* 0x0006d01201007387 */ /* 0x000fe80000100800 */
[----:B------:R-:W4:Y:S04]  /*11730*/  LDL R31, [R1+0x410] ;  /* 0x00041000011f7983 */ /* 0x000f280000100800 */
[----:B------:R-:W4:Y:S01]  /*11740*/  LDL R30, [R1+0x414] ;  /* 0x00041400011e7983 */ /* 0x000f220000100800 */
[----:B--2---:R-:W-:-:S02]  /*11750*/  @P4 IMAD.MOV.U32 R29, RZ, RZ, R34 ;  /* 0x000000ffff1d4224 */ /* 0x004fc400078e0022 */
[----:B------:R-:W-:-:S05]  /*11760*/  @P4 IMAD.MOV.U32 R28, RZ, RZ, R24 ;  /* 0x000000ffff1c4224 */ /* 0x000fca00078e0018 */
[----:B------:R0:W2:Y:S02]  /*11770*/  @P4 LDG.E.U8 R6, desc[UR18][R28.64] ;  /* 0x000000121c064981 */ /* 0x0000a4000c1e1100 */
[----:B0-----:R-:W-:Y:S02]  /*11780*/  @P4 IMAD.MOV.U32 R28, RZ, RZ, R32 ;  /* 0x000000ffff1c4224 */ /* 0x001fe400078e0020 */
[----:B---3--:R-:W-:-:S05]  /*11790*/  @P4 IMAD.MOV.U32 R29, RZ, RZ, R37 ;  /* 0x000000ffff1d4224 */ /* 0x008fca00078e0025 */
[----:B------:R0:W3:Y:S01]  /*117a0*/  @P4 LDG.E.U8 R3, desc[UR18][R28.64] ;  /* 0x000000121c034981 */ /* 0x0000e2000c1e1100 */
[----:B------:R-:W-:Y:S02]  /*117b0*/  ISETP.GT.AND P3, PT, R38, 0x20, PT ;  /* 0x000000202600780c */ /* 0x000fe40003f64270 */
[----:B------:R-:W-:-:S11]  /*117c0*/  PRMT R62, RZ, 0x7610, R62 ;  /* 0x00007610ff3e7816 */ /* 0x000fd6000000003e */
[----:B0-----:R-:W-:Y:S02]  /*117d0*/  @P3 IMAD.MOV.U32 R28, RZ, RZ, R35 ;  /* 0x000000ffff1c3224 */ /* 0x001fe400078e0023 */
[----:B------:R-:W-:-:S05]  /*117e0*/  @P3 IMAD.MOV.U32 R29, RZ, RZ, R36 ;  /* 0x000000ffff1d3224 */ /* 0x000fca00078e0024 */
[----:B------:R0:W3:Y:S04]  /*117f0*/  @P3 LDG.E.U8 R62, desc[UR18][R28.64] ;  /* 0x000000121c3e3981 */ /* 0x0000e8000c1e1100 */
[----:B----4-:R1:W-:Y:S04]  /*11800*/  STL [R1+0x6d4], R15 ;  /* 0x0006d40f01007387 */ /* 0x0103e80000100800 */
[----:B------:R-:W4:Y:S04]  /*11810*/  LDL R34, [R1+0x418] ;  /* 0x0004180001227983 */ /* 0x000f280000100800 */
[----:B------:R-:W4:Y:S04]  /*11820*/  LDL R24, [R1+0x424] ;  /* 0x0004240001187983 */ /* 0x000f280000100800 */
[----:B-1----:R-:W4:Y:S01]  /*11830*/  LDL R15, [R1+0x41c] ;  /* 0x00041c00010f7983 */ /* 0x002f220000100800 */
[----:B0-----:R-:W-:-:S02]  /*11840*/  @P3 IMAD.MOV.U32 R29, RZ, RZ, R31 ;  /* 0x000000ffff1d3224 */ /* 0x001fc400078e001f */
[----:B------:R-:W-:Y:S01]  /*11850*/  @P3 IMAD.MOV.U32 R28, RZ, RZ, R30 ;  /* 0x000000ffff1c3224 */ /* 0x000fe200078e001e */
[----:B--2---:R-:W-:Y:S04]  /*11860*/  STL [R1+0x6d8], R6 ;  /* 0x0006d80601007387 */ /* 0x004fe80000100800 */
[----:B------:R-:W2:Y:S04]  /*11870*/  LDL R32, [R1+0x420] ;  /* 0x0004200001207983 */ /* 0x000ea80000100800 */
[----:B---3--:R0:W-:Y:S04]  /*11880*/  STL [R1+0x6dc], R3 ;  /* 0x0006dc0301007387 */ /* 0x0081e80000100800 */
[----:B------:R-:W3:Y:S04]  /*11890*/  LDL R18, [R1+0x428] ;  /* 0x0004280001127983 */ /* 0x000ee80000100800 */
[----:B------:R-:W3:Y:S04]  /*118a0*/  LDL R31, [R1+0x430] ;  /* 0x00043000011f7983 */ /* 0x000ee80000100800 */
[----:B0-----:R-:W3:Y:S04]  /*118b0*/  LDL R3, [R1+0x42c] ;  /* 0x00042c0001037983 */ /* 0x001ee80000100800 */
[----:B------:R-:W3:Y:S01]  /*118c0*/  LDL R30, [R1+0x434] ;  /* 0x00043400011e7983 */ /* 0x000ee20000100800 */
[----:B------:R-:W-:-:S02]  /*118d0*/  ISETP.GT.AND P2, PT, R38, 0x21, PT ;  /* 0x000000212600780c */ /* 0x000fc40003f44270 */
[----:B------:R-:W-:Y:S01]  /*118e0*/  PRMT R61, RZ, 0x7610, R61 ;  /* 0x00007610ff3d7816 */ /* 0x000fe2000000003d */
[----:B------:R-:W3:Y:S01]  /*118f0*/  LDL R6, [R1+0x43c] ;  /* 0x00043c0001067983 */ /* 0x000ee20000100800 */
[----:B------:R-:W-:Y:S02]  /*11900*/  ISETP.GT.AND P4, PT, R38, 0x22, PT ;  /* 0x000000222600780c */ /* 0x000fe40003f84270 */
[----:B------:R-:W-:Y:S02]  /*11910*/  PRMT R9, RZ, 0x7610, R9 ;  /* 0x00007610ff097816 */ /* 0x000fe40000000009 */
[----:B------:R4:W3:Y:S01]  /*11920*/  @P3 LDG.E.U8 R61, desc[UR18][R28.64] ;  /* 0x000000121c3d3981 */ /* 0x0008e2000c1e1100 */
[----:B------:R-:W-:Y:S02]  /*11930*/  PRMT R33, RZ, 0x7610, R33 ;  /* 0x00007610ff217816 */ /* 0x000fe40000000021 */
[----:B------:R-:W-:Y:S02]  /*11940*/  PRMT R22, RZ, 0x7610, R22 ;  /* 0x00007610ff167816 */ /* 0x000fe40000000016 */
[----:B------:R-:W-:Y:S01]  /*11950*/  PRMT R19, RZ, 0x7610, R19 ;  /* 0x00007610ff137816 */ /* 0x000fe20000000013 */
[----:B----4-:R-:W-:-:S02]  /*11960*/  @P2 IMAD.MOV.U32 R29, RZ, RZ, R34 ;  /* 0x000000ffff1d2224 */ /* 0x010fc400078e0022 */
[----:B------:R-:W-:Y:S02]  /*11970*/  @P2 IMAD.MOV.U32 R28, RZ, RZ, R15 ;  /* 0x000000ffff1c2224 */ /* 0x000fe400078e000f */
[----:B------:R-:W4:Y:S04]  /*11980*/  LDL R15, [R1+0x438] ;  /* 0x00043800010f7983 */ /* 0x000f280000100800 */
[----:B------:R0:W4:Y:S02]  /*11990*/  @P2 LDG.E.U8 R9, desc[UR18][R28.64] ;  /* 0x000000121c092981 */ /* 0x000124000c1e1100 */
[----:B0-----:R-:W-:Y:S02]  /*119a0*/  @P2 IMAD.MOV.U32 R28, RZ, RZ, R24 ;  /* 0x000000ffff1c2224 */ /* 0x001fe400078e0018 */
[----:B------:R-:W4:Y:S01]  /*119b0*/  LDL R24, [R1+0x444] ;  /* 0x0004440001187983 */ /* 0x000f220000100800 */
[----:B--2---:R-:W-:-:S03]  /*119c0*/  @P2 IMAD.MOV.U32 R29, RZ, RZ, R32 ;  /* 0x000000ffff1d2224 */ /* 0x004fc600078e0020 */
[----:B------:R-:W2:Y:S04]  /*119d0*/  LDL R32, [R1+0x440] ;  /* 0x0004400001207983 */ /* 0x000ea80000100800 */
[----:B------:R3:W2:Y:S02]  /*119e0*/  @P2 LDG.E.U8 R33, desc[UR18][R28.64] ;  /* 0x000000121c212981 */ /* 0x0006a4000c1e1100 */
[----:B---3--:R-:W-:Y:S02]  /*119f0*/  @P4 IMAD.MOV.U32 R29, RZ, RZ, R18 ;  /* 0x000000ffff1d4224 */ /* 0x008fe400078e0012 */
[----:B------:R-:W3:Y:S01]  /*11a00*/  LDL R18, [R1+0x448] ;  /* 0x0004480001127983 */ /* 0x000ee20000100800 */
[----:B------:R-:W-:-:S03]  /*11a10*/  @P4 IMAD.MOV.U32 R28, RZ, RZ, R3 ;  /* 0x000000ffff1c4224 */ /* 0x000fc600078e0003 */
[----:B------:R-:W2:Y:S04]  /*11a20*/  LDL R3, [R1+0x44c] ;  /* 0x00044c0001037983 */ /* 0x000ea80000100800 */
[----:B------:R0:W2:Y:S02]  /*11a30*/  @P4 LDG.E.U8 R22, desc[UR18][R28.64] ;  /* 0x000000121c164981 */ /* 0x0000a4000c1e1100 */
[----:B0-----:R-:W-:Y:S02]  /*11a40*/  @P4 IMAD.MOV.U32 R28, RZ, RZ, R30 ;  /* 0x000000ffff1c4224 */ /* 0x001fe400078e001e */
[----:B------:R-:W-:-:S05]  /*11a50*/  @P4 IMAD.MOV.U32 R29, RZ, RZ, R31 ;  /* 0x000000ffff1d4224 */ /* 0x000fca00078e001f */
[----:B------:R0:W3:Y:S01]  /*11a60*/  @P4 LDG.E.U8 R19, desc[UR18][R28.64] ;  /* 0x000000121c134981 */ /* 0x0000e2000c1e1100 */
[----:B------:R-:W-:-:S13]  /*11a70*/  ISETP.GT.AND P3, PT, R38, 0x23, PT ;  /* 0x000000232600780c */ /* 0x000fda0003f64270 */
[----:B0-----:R-:W-:Y:S02]  /*11a80*/  @P3 IMAD.MOV.U32 R28, RZ, RZ, R6 ;  /* 0x000000ffff1c3224 */ /* 0x001fe400078e0006 */
[----:B----4-:R-:W-:Y:S01]  /*11a90*/  @P3 IMAD.MOV.U32 R29, RZ, RZ, R15 ;  /* 0x000000ffff1d3224 */ /* 0x010fe200078e000f */
[----:B--2---:R-:W-:Y:S04]  /*11aa0*/  STL [R1+0x6e0], R22 ;  /* 0x0006e01601007387 */ /* 0x004fe80000100800 */
[----:B------:R-:W2:Y:S04]  /*11ab0*/  LDL R31, [R1+0x450] ;  /* 0x00045000011f7983 */ /* 0x000ea80000100800 */
[----:B------:R-:W4:Y:S04]  /*11ac0*/  LDL R30, [R1+0x454] ;  /* 0x00045400011e7983 */ /* 0x000f280000100800 */
[----:B---3--:R-:W-:Y:S04]  /*11ad0*/  STL [R1+0x6e4], R19 ;  /* 0x0006e41301007387 */ /* 0x008fe80000100800 */
[----:B------:R-:W3:Y:S04]  /*11ae0*/  LDL R15, [R1+0x458] ;  /* 0x00045800010f7983 */ /* 0x000ee80000100800 */
[----:B------:R-:W3:Y:S01]  /*11af0*/  LDL R6, [R1+0x45c] ;  /* 0x00045c0001067983 */ /* 0x000ee20000100800 */
[----:B------:R-:W-:-:S02]  /*11b00*/  PRMT R74, RZ, 0x7610, R74 ;  /* 0x00007610ff4a7816 */ /* 0x000fc4000000004a */
[----:B------:R-:W-:Y:S01]  /*11b10*/  ISETP.GT.AND P2, PT, R38, 0x24, PT ;  /* 0x000000242600780c */ /* 0x000fe20003f44270 */
[----:B------:R-:W3:Y:S04]  /*11b20*/  LDL R34, [R1+0x460] ;  /* 0x0004600001227983 */ /* 0x000ee80000100800 */
[----:B------:R0:W-:Y:S01]  /*11b30*/  STL [R1+0x7c], R33 ;  /* 0x00007c2101007387 */ /* 0x0001e20000100800 */
[----:B------:R-:W-:-:S03]  /*11b40*/  PRMT R80, RZ, 0x7610, R80 ;  /* 0x00007610ff507816 */ /* 0x000fc60000000050 */
[----:B------:R1:W3:Y:S01]  /*11b50*/  @P3 LDG.E.U8 R74, desc[UR18][R28.64] ;  /* 0x000000121c4a3981 */ /* 0x0002e2000c1e1100 */
[----:B------:R-:W-:Y:S02]  /*11b60*/  PRMT R20, RZ, 0x7610, R20 ;  /* 0x00007610ff147816 */ /* 0x000fe40000000014 */
[----:B------:R-:W-:Y:S01]  /*11b70*/  ISETP.GT.AND P4, PT, R38, 0x25, PT ;  /* 0x000000252600780c */ /* 0x000fe20003f84270 */
[----:B------:R-:W3:Y:S04]  /*11b80*/  LDL R35, [R1+0x528] ;  /* 0x0005280001237983 */ /* 0x000ee80000100800 */
[----:B0-----:R-:W3:Y:S01]  /*11b90*/  LDL R33, [R1+0x464] ;  /* 0x0004640001217983 */ /* 0x001ee20000100800 */
[----:B-1----:R-:W-:Y:S02]  /*11ba0*/  @P3 IMAD.MOV.U32 R28, RZ, RZ, R24 ;  /* 0x000000ffff1c3224 */ /* 0x002fe400078e0018 */
[----:B------:R-:W-:Y:S01]  /*11bb0*/  @P3 IMAD.MOV.U32 R29, RZ, RZ, R32 ;  /* 0x000000ffff1d3224 */ /* 0x000fe200078e0020 */
[----:B------:R-:W3:Y:S04]  /*11bc0*/  LDL R24, [R1+0x39c] ;  /* 0x00039c0001187983 */ /* 0x000ee80000100800 */
[----:B------:R-:W3:Y:S04]  /*11bd0*/  LDL R32, [R1+0x398] ;  /* 0x0003980001207983 */ /* 0x000ee80000100800 */
[----:B------:R0:W3:Y:S01]  /*11be0*/  @P3 LDG.E.U8 R80, desc[UR18][R28.64] ;  /* 0x000000121c503981 */ /* 0x0000e2000c1e1100 */
[----:B------:R-:W-:-:S02]  /*11bf0*/  PRMT R82, RZ, 0x7610, R82 ;  /* 0x00007610ff527816 */ /* 0x000fc40000000052 */
[----:B------:R-:W-:Y:S01]  /*11c00*/  PRMT R27, RZ, 0x7610, R27 ;  /* 0x00007610ff1b7816 */ /* 0x000fe2000000001b */
[----:B------:R-:W3:Y:S01]  /*11c10*/  LDL R36, [R1+0x3d0] ;  /* 0x0003d00001247983 */ /* 0x000ee20000100800 */
[----:B------:R-:W-:Y:S02]  /*11c20*/  PRMT R25, RZ, 0x7610, R25 ;  /* 0x00007610ff197816 */ /* 0x000fe40000000019 */
[----:B------:R-:W-:Y:S02]  /*11c30*/  PRMT R16, RZ, 0x7610, R16 ;  /* 0x00007610ff107816 */ /* 0x000fe40000000010 */
[----:B------:R-:W-:Y:S01]  /*11c40*/  PRMT R13, RZ, 0x7610, R13 ;  /* 0x00007610ff0d7816 */ /* 0x000fe2000000000d */
[----:B0-----:R-:W-:Y:S01]  /*11c50*/  @P2 IMAD.MOV.U32 R28, RZ, RZ, R3 ;  /* 0x000000ffff1c2224 */ /* 0x001fe200078e0003 */
[----:B------:R-:W-:Y:S01]  /*11c60*/  PRMT R4, RZ, 0x7610, R4 ;  /* 0x00007610ff047816 */ /* 0x000fe20000000004 */
[----:B------:R-:W-:Y:S01]  /*11c70*/  @P2 IMAD.MOV.U32 R29, RZ, RZ, R18 ;  /* 0x000000ffff1d2224 */ /* 0x000fe200078e0012 */
[----:B------:R-:W3:Y:S04]  /*11c80*/  LDL R3, [R1+0x3a4] ;  /* 0x0003a40001037983 */ /* 0x000ee80000100800 */
[----:B------:R-:W3:Y:S04]  /*11c90*/  LDL R18, [R1+0x3a0] ;  /* 0x0003a00001127983 */ /* 0x000ee80000100800 */
[----:B------:R2:W3:Y:S01]  /*11ca0*/  @P2 LDG.E.U8 R20, desc[UR18][R28.64] ;  /* 0x000000121c142981 */ /* 0x0004e2000c1e1100 */
[----:B------:R-:W-:-:S02]  /*11cb0*/  PRMT R70, RZ, 0x7610, R70 ;  /* 0x00007610ff467816 */ /* 0x000fc40000000046 */
        /* <DEDUP_REMOVED lines=36> */
[----:B------:R-:W-:Y:S01]  /*11f00*/  PRMT R64, RZ, 0x7610, R64 ;  /* 0x00007610ff407816 */ /* 0x000fe20000000040 */
[----:B------:R-:W0:Y:S01]  /*11f10*/  S2R R39, SR_TID.X ;  /* 0x0000000000277919 */ /* 0x000e220000002100 */
[----:B------:R-:W-:Y:S02]  /*11f20*/  PRMT R19, RZ, 0x7610, R19 ;  /* 0x00007610ff137816 */ /* 0x000fe40000000013 */
[----:B------:R-:W-:Y:S01]  /*11f30*/  PRMT R22, RZ, 0x7610, R22 ;  /* 0x00007610ff167816 */ /* 0x000fe20000000016 */
[----:B------:R-:W3:Y:S04]  /*11f40*/  LDL R42, [R1+0x268] ;  /* 0x00026800012a7983 */ /* 0x000ee80000100800 */
[----:B------:R-:W3:Y:S04]  /*11f50*/  LDL R41, [R1+0x288] ;  /* 0x0002880001297983 */ /* 0x000ee80000100800 */
[----:B------:R-:W3:Y:S04]  /*11f60*/  LDL R40, [R1+0x28c] ;  /* 0x00028c0001287983 */ /* 0x000ee80000100800 */
[----:B------:R-:W3:Y:S04]  /*11f70*/  LDL R46, [R1+0x2e8] ;  /* 0x0002e800012e7983 */ /* 0x000ee80000100800 */
[----:B------:R-:W3:Y:S04]  /*11f80*/  LDL R45, [R1+0x2ec] ;  /* 0x0002ec00012d7983 */ /* 0x000ee80000100800 */
[----:B------:R-:W3:Y:S04]  /*11f90*/  LDL R44, [R1+0x308] ;  /* 0x00030800012c7983 */ /* 0x000ee80000100800 */
[----:B------:R-:W3:Y:S04]  /*11fa0*/  LDL R83, [R1+0x290] ;  /* 0x0002900001537983 */ /* 0x000ee80000100800 */
[----:B------:R-:W3:Y:S01]  /*11fb0*/  LDL R71, [R1+0x294] ;  /* 0x0002940001477983 */ /* 0x000ee20000100800 */
[----:B--2---:R-:W-:-:S03]  /*11fc0*/  @P2 IMAD.MOV.U32 R29, RZ, RZ, R31 ;  /* 0x000000ffff1d2224 */ /* 0x004fc600078e001f */
[----:B------:R-:W2:Y:S01]  /*11fd0*/  LDL R31, [R1+0x228] ;  /* 0x00022800011f7983 */ /* 0x000ea20000100800 */
[----:B----4-:R-:W-:-:S03]  /*11fe0*/  @P2 IMAD.MOV.U32 R28, RZ, RZ, R30 ;  /* 0x000000ffff1c2224 */ /* 0x010fc600078e001e */
[----:B------:R-:W4:Y:S04]  /*11ff0*/  LDL R30, [R1+0x22c] ;  /* 0x00022c00011e7983 */ /* 0x000f280000100800 */
[----:B------:R3:W4:Y:S02]  /*12000*/  @P2 LDG.E.U8 R82, desc[UR18][R28.64] ;  /* 0x000000121c522981 */ /* 0x000724000c1e1100 */
[----:B---3--:R-:W-:Y:S02]  /*12010*/  @P4 IMAD.MOV.U32 R29, RZ, RZ, R15 ;  /* 0x000000ffff1d4224 */ /* 0x008fe400078e000f */
[----:B------:R-:W-:Y:S01]  /*12020*/  @P4 IMAD.MOV.U32 R28, RZ, RZ, R6 ;  /* 0x000000ffff1c4224 */ /* 0x000fe200078e0006 */
[----:B------:R-:W3:Y:S04]  /*12030*/  LDL R15, [R1+0x230] ;  /* 0x00023000010f7983 */ /* 0x000ee80000100800 */
[----:B------:R-:W3:Y:S01]  /*12040*/  LDL R6, [R1+0x234] ;  /* 0x0002340001067983 */ /* 0x000ee20000100800 */
[----:B------:R-:W-:-:S03]  /*12050*/  ISETP.GT.AND P3, PT, R38, 0x26, PT ;  /* 0x000000262600780c */ /* 0x000fc60003f64270 */
[----:B------:R1:W3:Y:S02]  /*12060*/  @P4 LDG.E.U8 R27, desc[UR18][R28.64] ;  /* 0x000000121c1b4981 */ /* 0x0002e4000c1e1100 */
[----:B-1----:R-:W-:Y:S02]  /*12070*/  @P4 IMAD.MOV.U32 R28, RZ, RZ, R33 ;  /* 0x000000ffff1c4224 */ /* 0x002fe400078e0021 */
[----:B------:R-:W-:Y:S01]  /*12080*/  @P4 IMAD.MOV.U32 R29, RZ, RZ, R34 ;  /* 0x000000ffff1d4224 */ /* 0x000fe200078e0022 */
[----:B------:R-:W-:Y:S01]  /*12090*/  ISETP.GT.AND P2, PT, R38, 0x27, PT ;  /* 0x000000272600780c */ /* 0x000fe20003f44270 */
[----:B------:R-:W3:Y:S04]  /*120a0*/  LDL R34, [R1+0x480] ;  /* 0x0004800001227983 */ /* 0x000ee80000100800 */
[----:B------:R1:W3:Y:S04]  /*120b0*/  @P4 LDG.E.U8 R25, desc[UR18][R28.64] ;  /* 0x000000121c194981 */ /* 0x0002e8000c1e1100 */
        /* <DEDUP_REMOVED lines=10> */
[----:B------:R2:W3:Y:S02]  /*12160*/  @P3 LDG.E.U8 R13, desc[UR18][R28.64] ;  /* 0x000000121c0d3981 */ /* 0x0004e4000c1e1100 */
        /* <DEDUP_REMOVED lines=9> */
[----:B------:R-:W-:-:S03]  /*12200*/  ISETP.GT.AND P4, PT, R38, 0x28, PT ;  /* 0x000000282600780c */ /* 0x000fc60003f84270 */
[----:B------:R1:W3:Y:S01]  /*12210*/  @P2 LDG.E.U8 R70, desc[UR18][R28.64] ;  /* 0x000000121c462981 */ /* 0x0002e2000c1e1100 */
[C---:B------:R-:W-:Y:S02]  /*12220*/  ISETP.GT.AND P3, PT, R38.reuse, 0x29, PT ;  /* 0x000000292600780c */ /* 0x040fe40003f64270 */
[----:B------:R-:W-:-:S07]  /*12230*/  ISETP.GT.AND P2, PT, R38, 0x2a, PT ;  /* 0x0000002a2600780c */ /* 0x000fce0003f44270 */
[----:B-1----:R-:W-:Y:S02]  /*12240*/  @P4 IMAD.MOV.U32 R28, RZ, RZ, R24 ;  /* 0x000000ffff1c4224 */ /* 0x002fe400078e0018 */
[----:B------:R-:W3:Y:S01]  /*12250*/  LDL R24, [R1+0x494] ;  /* 0x0004940001187983 */ /* 0x000ee20000100800 */
[----:B------:R-:W-:-:S03]  /*12260*/  @P4 IMAD.MOV.U32 R29, RZ, RZ, R32 ;  /* 0x000000ffff1d4224 */ /* 0x000fc600078e0020 */
[----:B------:R-:W3:Y:S04]  /*12270*/  LDL R32, [R1+0x490] ;  /* 0x0004900001207983 */ /* 0x000ee80000100800 */
[----:B------:R1:W3:Y:S02]  /*12280*/  @P4 LDG.E.U8 R60, desc[UR18][R28.64] ;  /* 0x000000121c3c4981 */ /* 0x0002e4000c1e1100 */
[----:B-1----:R-:W-:Y:S02]  /*12290*/  @P4 IMAD.MOV.U32 R28, RZ, RZ, R3 ;  /* 0x000000ffff1c4224 */ /* 0x002fe400078e0003 */
[----:B------:R-:W3:Y:S01]  /*122a0*/  LDL R3, [R1+0x49c] ;  /* 0x00049c0001037983 */ /* 0x000ee20000100800 */
[----:B------:R-:W-:-:S03]  /*122b0*/  @P4 IMAD.MOV.U32 R29, RZ, RZ, R18 ;  /* 0x000000ffff1d4224 */ /* 0x000fc600078e0012 */
[----:B------:R-:W3:Y:S04]  /*122c0*/  LDL R18, [R1+0x498] ;  /* 0x0004980001127983 */ /* 0x000ee80000100800 */
[----:B------:R2:W3:Y:S02]  /*122d0*/  @P4 LDG.E.U8 R59, desc[UR18][R28.64] ;  /* 0x000000121c3b4981 */ /* 0x0004e4000c1e1100 */
[----:B--2---:R-:W-:Y:S02]  /*122e0*/  @P3 IMAD.MOV.U32 R29, RZ, RZ, R31 ;  /* 0x000000ffff1d3224 */ /* 0x004fe400078e001f */
[----:B------:R-:W2:Y:S01]  /*122f0*/  LDL R31, [R1+0x4a0] ;  /* 0x0004a000011f7983 */ /* 0x000ea20000100800 */
[----:B----4-:R-:W-:-:S03]  /*12300*/  @P3 IMAD.MOV.U32 R28, RZ, RZ, R30 ;  /* 0x000000ffff1c3224 */ /* 0x010fc600078e001e */
[----:B------:R-:W4:Y:S04]  /*12310*/  LDL R30, [R1+0x4a4] ;  /* 0x0004a400011e7983 */ /* 0x000f280000100800 */
[----:B------:R1:W4:Y:S02]  /*12320*/  @P3 LDG.E.U8 R19, desc[UR18][R28.64] ;  /* 0x000000121c133981 */ /* 0x000324000c1e1100 */
[----:B-1----:R-:W-:Y:S02]  /*12330*/  @P3 IMAD.MOV.U32 R28, RZ, RZ, R33 ;  /* 0x000000ffff1c3224 */ /* 0x002fe400078e0021 */
[----:B------:R-:W-:Y:S01]  /*12340*/  @P3 IMAD.MOV.U32 R29, RZ, RZ, R34 ;  /* 0x000000ffff1d3224 */ /* 0x000fe200078e0022 */
[----:B------:R-:W-:Y:S01]  /*12350*/  ISETP.GT.AND P4, PT, R38, 0x2b, PT ;  /* 0x0000002b2600780c */ /* 0x000fe20003f84270 */
[----:B------:R-:W4:Y:S04]  /*12360*/  LDL R34, [R1+0x4c0] ;  /* 0x0004c00001227983 */ /* 0x000f280000100800 */
[----:B------:R3:W4:Y:S04]  /*12370*/  @P3 LDG.E.U8 R5, desc[UR18][R28.64] ;  /* 0x000000121c053981 */ /* 0x000728000c1e1100 */
[----:B------:R-:W4:Y:S01]  /*12380*/  LDL R33, [R1+0x4c4] ;  /* 0x0004c40001217983 */ /* 0x000f220000100800 */
[----:B---3--:R-:W-:-:S02]  /*12390*/  @P2 IMAD.MOV.U32 R28, RZ, RZ, R6 ;  /* 0x000000ffff1c2224 */ /* 0x008fc400078e0006 */
[----:B------:R-:W-:Y:S01]  /*123a0*/  @P2 IMAD.MOV.U32 R29, RZ, RZ, R15 ;  /* 0x000000ffff1d2224 */ /* 0x000fe200078e000f */
[----:B------:R-:W3:Y:S04]  /*123b0*/  LDL R6, [R1+0x4ac] ;  /* 0x0004ac0001067983 */ /* 0x000ee80000100800 */
[----:B------:R-:W3:Y:S04]  /*123c0*/  LDL R15, [R1+0x4a8] ;  /* 0x0004a800010f7983 */ /* 0x000ee80000100800 */
[----:B------:R1:W3:Y:S02]  /*123d0*/  @P2 LDG.E.U8 R21, desc[UR18][R28.64] ;  /* 0x000000121c152981 */ /* 0x0002e4000c1e1100 */
[----:B-1----:R-:W-:-:S02]  /*123e0*/  @P2 IMAD.MOV.U32 R28, RZ, RZ, R24 ;  /* 0x000000ffff1c2224 */ /* 0x002fc400078e0018 */
[----:B------:R-:W3:Y:S01]  /*123f0*/  LDL R24, [R1+0x4b4] ;  /* 0x0004b40001187983 */ /* 0x000ee20000100800 */
[----:B------:R-:W-:-:S03]  /*12400*/  @P2 IMAD.MOV.U32 R29, RZ, RZ, R32 ;  /* 0x000000ffff1d2224 */ /* 0x000fc600078e0020 */
[----:B------:R-:W3:Y:S04]  /*12410*/  LDL R32, [R1+0x4b0] ;  /* 0x0004b00001207983 */ /* 0x000ee80000100800 */
[----:B------:R1:W3:Y:S02]  /*12420*/  @P2 LDG.E.U8 R17, desc[UR18][R28.64] ;  /* 0x000000121c112981 */ /* 0x0002e4000c1e1100 */
[----:B-1----:R-:W-:Y:S02]  /*12430*/  @P4 IMAD.MOV.U32 R28, RZ, RZ, R3 ;  /* 0x000000ffff1c4224 */ /* 0x002fe400078e0003 */
[----:B------:R-:W3:Y:S01]  /*12440*/  LDL R3, [R1+0x4bc] ;  /* 0x0004bc0001037983 */ /* 0x000ee20000100800 */
[----:B------:R-:W-:-:S03]  /*12450*/  @P4 IMAD.MOV.U32 R29, RZ, RZ, R18 ;  /* 0x000000ffff1d4224 */ /* 0x000fc600078e0012 */
[----:B------:R-:W3:Y:S01]  /*12460*/  LDL R18, [R1+0x4b8] ;  /* 0x0004b80001127983 */ /* 0x000ee20000100800 */
[----:B------:R-:W-:-:S03]  /*12470*/  ISETP.GT.AND P3, PT, R38, 0x2c, PT ;  /* 0x0000002c2600780c */ /* 0x000fc60003f64270 */
[----:B------:R2:W3:Y:S02]  /*12480*/  @P4 LDG.E.U8 R10, desc[UR18][R28.64] ;  /* 0x000000121c0a4981 */ /* 0x0004e4000c1e1100 */
[----:B--2---:R-:W-:Y:S02]  /*12490*/  @P4 IMAD.MOV.U32 R29, RZ, RZ, R31 ;  /* 0x000000ffff1d4224 */ /* 0x004fe400078e001f */
        /* <DEDUP_REMOVED lines=10> */
[----:B------:R-:W-:Y:S01]  /*12540*/  ISETP.GT.AND P4, PT, R38, 0x2e, PT ;  /* 0x0000002e2600780c */ /* 0x000fe20003f84270 */
        /* <DEDUP_REMOVED lines=10> */
[----:B-1----:R-:W-:Y:S02]  /*125f0*/  @P2 IMAD.MOV.U32 R28, RZ, RZ, R33 ;  /* 0x000000ffff1c2224 */ /* 0x002fe400078e0021 */
[----:B------:R-:W-:Y:S01]  /*12600*/  @P2 IMAD.MOV.U32 R29, RZ, RZ, R34 ;  /* 0x000000ffff1d2224 */ /* 0x000fe200078e0022 */
[----:B------:R-:W-:Y:S01]  /*12610*/  ISETP.GT.AND P3, PT, R38, 0x2f, PT ;  /* 0x0000002f2600780c */ /* 0x000fe20003f64270 */
[----:B------:R-:W3:Y:S04]  /*12620*/  LDL R34, [R1+0x540] ;  /* 0x0005400001227983 */ /* 0x000ee80000100800 */
[----:B------:R2:W3:Y:S04]  /*12630*/  @P2 LDG.E.U8 R23, desc[UR18][R28.64] ;  /* 0x000000121c172981 */ /* 0x0004e8000c1e1100 */
[----:B------:R-:W3:Y:S01]  /*12640*/  LDL R33, [R1+0x544] ;  /* 0x0005440001217983 */ /* 0x000ee20000100800 */
[----:B--2---:R-:W-:-:S03]  /*12650*/  @P4 IMAD.MOV.U32 R29, RZ, RZ, R31 ;  /* 0x000000ffff1d4224 */ /* 0x004fc600078e001f */
[----:B------:R-:W2:Y:S01]  /*12660*/  LDL R31, [R1+0x4c8] ;  /* 0x0004c800011f7983 */ /* 0x000ea20000100800 */
[----:B----4-:R-:W-:-:S03]  /*12670*/  @P4 IMAD.MOV.U32 R28, RZ, RZ, R30 ;  /* 0x000000ffff1c4224 */ /* 0x010fc600078e001e */
[----:B------:R-:W4:Y:S04]  /*12680*/  LDL R30, [R1+0x4cc] ;  /* 0x0004cc00011e7983 */ /* 0x000f280000100800 */
[----:B------:R3:W4:Y:S02]  /*12690*/  @P4 LDG.E.U8 R14, desc[UR18][R28.64] ;  /* 0x000000121c0e4981 */ /* 0x000724000c1e1100 */
[----:B---3--:R-:W-:Y:S02]  /*126a0*/  @P4 IMAD.MOV.U32 R28, RZ, RZ, R6 ;  /* 0x000000ffff1c4224 */ /* 0x008fe400078e0006 */
[----:B------:R-:W3:Y:S01]  /*126b0*/  LDL R6, [R1+0x534] ;  /* 0x0005340001067983 */ /* 0x000ee20000100800 */
[----:B------:R-:W-:-:S03]  /*126c0*/  @P4 IMAD.MOV.U32 R29, RZ, RZ, R15 ;  /* 0x000000ffff1d4224 */ /* 0x000fc600078e000f */
[----:B------:R-:W3:Y:S04]  /*126d0*/  LDL R15, [R1+0x530] ;  /* 0x00053000010f7983 */ /* 0x000ee80000100800 */
        /* <DEDUP_REMOVED lines=21> */
[C---:B------:R-:W-:Y:S02]  /*12830*/  ISETP.GT.AND P4, PT, R38.reuse, 0x31, PT ;  /* 0x000000312600780c */ /* 0x040fe40003f84270 */
[----:B------:R-:W-:Y:S01]  /*12840*/  ISETP.GT.AND P3, PT, R38, 0x32, PT ;  /* 0x000000322600780c */ /* 0x000fe20003f64270 */
[----:B------:R1:W3:Y:S10]  /*12850*/  @P2 LDG.E.U8 R57, desc[UR18][R28.64] ;  /* 0x000000121c392981 */ /* 0x0002f4000c1e1100 */
[----:B-1----:R-:W-:-:S02]  /*12860*/  @P4 IMAD.MOV.U32 R28, RZ, RZ, R24 ;  /* 0x000000ffff1c4224 */ /* 0x002fc400078e0018 */
        /* <DEDUP_REMOVED lines=25> */
[----:B------:R1:W3:Y:S02]  /*12a00*/  @P2 LDG.E.U8 R86, desc[UR18][R28.64] ;  /* 0x000000121c562981 */ /* 0x0002e4000c1e1100 */
[----:B-1----:R-:W-:Y:S02]  /*12a10*/  @P2 IMAD.MOV.U32 R28, RZ, RZ, R24 ;  /* 0x000000ffff1c2224 */ /* 0x002fe400078e0018 */
        /* <DEDUP_REMOVED lines=22> */
[----:B------:R-:W-:Y:S01]  /*12b80*/  @P3 IMAD.MOV.U32 R29, RZ, RZ, R34 ;  /* 0x000000ffff1d3224 */ /* 0x000fe200078e0022 */
[----:B------:R-:W3:Y:S04]  /*12b90*/  LDL R33, [R1+0x574] ;  /* 0x0005740001217983 */ /* 0x000ee80000100800 */
[----:B------:R1:W3:Y:S01]  /*12ba0*/  @P3 LDG.E.U8 R55, desc[UR18][R28.64] ;  /* 0x000000121c373981 */ /* 0x0002e2000c1e1100 */
[----:B------:R-:W-:-:S03]  /*12bb0*/  ISETP.GT.AND P3, PT, R38, 0x36, PT ;  /* 0x000000362600780c */ /* 0x000fc60003f64270 */
[----:B------:R-:W3:Y:S01]  /*12bc0*/  LDL R34, [R1+0x570] ;  /* 0x0005700001227983 */ /* 0x000ee20000100800 */
[----:B-1----:R-:W-:Y:S02]  /*12bd0*/  @P2 IMAD.MOV.U32 R28, RZ, RZ, R24 ;  /* 0x000000ffff1c2224 */ /* 0x002fe400078e0018 */
        /* <DEDUP_REMOVED lines=20> */
[----:B------:R-:W-:-:S09]  /*12d20*/  ISETP.GT.AND P3, PT, R38, 0x39, PT ;  /* 0x000000392600780c */ /* 0x000fd20003f64270 */
        /* <DEDUP_REMOVED lines=9> */
[----:B------:R2:W3:Y:S01]  /*12dc0*/  @P2 LDG.E.U8 R69, desc[UR18][R28.64] ;  /* 0x000000121c452981 */ /* 0x0004e2000c1e1100 */
[----:B------:R-:W-:Y:S01]  /*12dd0*/  ISETP.GT.AND P2, PT, R38, 0x3a, PT ;  /* 0x0000003a2600780c */ /* 0x000fe20003f44270 */
[----:B--2---:R-:W-:Y:S02]  /*12de0*/  @P3 IMAD.MOV.U32 R29, RZ, RZ, R31 ;  /* 0x000000ffff1d3224 */ /* 0x004fe400078e001f */
[----:B------:R-:W2:Y:S01]  /*12df0*/  LDL R31, [R1+0x508] ;  /* 0x00050800011f7983 */ /* 0x000ea20000100800 */
[----:B----4-:R-:W-:-:S03]  /*12e00*/  @P3 IMAD.MOV.U32 R28, RZ, RZ, R30 ;  /* 0x000000ffff1c3224 */ /* 0x010fc600078e001e */
[----:B------:R-:W2:Y:S04]  /*12e10*/  LDL R30, [R1+0x50c] ;  /* 0x00050c00011e7983 */ /* 0x000ea80000100800 */
[----:B------:R1:W4:Y:S02]  /*12e20*/  @P3 LDG.E.U8 R68, desc[UR18][R28.64] ;  /* 0x000000121c443981 */ /* 0x000324000c1e1100 */
[----:B-1----:R-:W-:Y:S02]  /*12e30*/  @P3 IMAD.MOV.U32 R28, RZ, RZ, R33 ;  /* 0x000000ffff1c3224 */ /* 0x002fe400078e0021 */
[----:B------:R-:W-:Y:S02]  /*12e40*/  @P3 IMAD.MOV.U32 R29, RZ, RZ, R34 ;  /* 0x000000ffff1d3224 */ /* 0x000fe400078e0022 */
[----:B------:R-:W4:Y:S04]  /*12e50*/  LDL R34, [R1+0x52c] ;  /* 0x00052c0001227983 */ /* 0x000f280000100800 */
[----:B------:R3:W4:Y:S02]  /*12e60*/  @P3 LDG.E.U8 R67, desc[UR18][R28.64] ;  /* 0x000000121c433981 */ /* 0x000724000c1e1100 */
[----:B---3--:R-:W-:-:S02]  /*12e70*/  @P2 IMAD.MOV.U32 R28, RZ, RZ, R6 ;  /* 0x000000ffff1c2224 */ /* 0x008fc400078e0006 */
[----:B------:R-:W3:Y:S01]  /*12e80*/  LDL R6, [R1+0x514] ;  /* 0x0005140001067983 */ /* 0x000ee20000100800 */
[----:B------:R-:W-:-:S03]  /*12e90*/  @P2 IMAD.MOV.U32 R29, RZ, RZ, R15 ;  /* 0x000000ffff1d2224 */ /* 0x000fc600078e000f */
[----:B------:R-:W4:Y:S01]  /*12ea0*/  LDL R15, [R1+0x510] ;  /* 0x00051000010f7983 */ /* 0x000f220000100800 */
[----:B------:R-:W-:-:S03]  /*12eb0*/  ISETP.GT.AND P3, PT, R38, 0x3b, PT ;  /* 0x0000003b2600780c */ /* 0x000fc60003f64270 */
[----:B------:R1:W4:Y:S02]  /*12ec0*/  @P2 LDG.E.U8 R66, desc[UR18][R28.64] ;  /* 0x000000121c422981 */ /* 0x000324000c1e1100 */
[----:B-1----:R-:W-:Y:S02]  /*12ed0*/  @P2 IMAD.MOV.U32 R28, RZ, RZ, R24 ;  /* 0x000000ffff1c2224 */ /* 0x002fe400078e0018 */
[----:B------:R-:W4:Y:S01]  /*12ee0*/  LDL R24, [R1+0x51c] ;  /* 0x00051c0001187983 */ /* 0x000f220000100800 */
[----:B------:R-:W-:-:S03]  /*12ef0*/  @P2 IMAD.MOV.U32 R29, RZ, RZ, R32 ;  /* 0x000000ffff1d2224 */ /* 0x000fc600078e0020 */
[----:B------:R-:W4:Y:S04]  /*12f00*/  LDL R32, [R1+0x518] ;  /* 0x0005180001207983 */ /* 0x000f280000100800 */
[----:B------:R1:W4:Y:S01]  /*12f10*/  @P2 LDG.E.U8 R65, desc[UR18][R28.64] ;  /* 0x000000121c412981 */ /* 0x000322000c1e1100 */
[----:B------:R-:W-:Y:S01]  /*12f20*/  ISETP.GT.AND P2, PT, R38, 0x3c, PT ;  /* 0x0000003c2600780c */ /* 0x000fe20003f44270 */
[----:B-1----:R-:W-:Y:S02]  /*12f30*/  @P3 IMAD.MOV.U32 R28, RZ, RZ, R3 ;  /* 0x000000ffff1c3224 */ /* 0x002fe400078e0003 */
[----:B------:R-:W4:Y:S01]  /*12f40*/  LDL R3, [R1+0x524] ;  /* 0x0005240001037983 */ /* 0x000f220000100800 */
[----:B------:R-:W-:-:S03]  /*12f50*/  @P3 IMAD.MOV.U32 R29, RZ, RZ, R18 ;  /* 0x000000ffff1d3224 */ /* 0x000fc600078e0012 */
[----:B------:R-:W4:Y:S04]  /*12f60*/  LDL R18, [R1+0x520] ;  /* 0x0005200001127983 */ /* 0x000f280000100800 */
[----:B------:R1:W4:Y:S02]  /*12f70*/  @P3 LDG.E.U8 R64, desc[UR18][R28.64] ;  /* 0x000000121c403981 */ /* 0x000324000c1e1100 */
[----:B-1----:R-:W-:-:S06]  /*12f80*/  PRMT R28, RZ, 0x7610, R28 ;  /* 0x00007610ff1c7816 */ /* 0x002fcc000000001c */
[----:B--2---:R3:W2:Y:S02]  /*12f90*/  @P3 LDG.E.U8 R28, desc[UR18][R30.64] ;  /* 0x000000121e1c3981 */ /* 0x0046a4000c1e1100 */
[----:B---3--:R-:W-:Y:S02]  /*12fa0*/  @P2 IMAD.MOV.U32 R30, RZ, RZ, R6 ;  /* 0x000000ffff1e2224 */ /* 0x008fe400078e0006 */
[----:B------:R-:W3:Y:S01]  /*12fb0*/  LDL R6, [R1+0x3cc] ;  /* 0x0003cc0001067983 */ /* 0x000ee20000100800 */
[----:B----4-:R-:W-:-:S03]  /*12fc0*/  @P2 IMAD.MOV.U32 R31, RZ, RZ, R15 ;  /* 0x000000ffff1f2224 */ /* 0x010fc600078e000f */
[----:B------:R-:W4:Y:S01]  /*12fd0*/  LDL R15, [R1+0x3c8] ;  /* 0x0003c800010f7983 */ /* 0x000f220000100800 */
[----:B------:R-:W-:Y:S02]  /*12fe0*/  PRMT R29, RZ, 0x7610, R29 ;  /* 0x00007610ff1d7816 */ /* 0x000fe4000000001d */
[----:B------:R-:W-:-:S04]  /*12ff0*/  ISETP.GT.AND P3, PT, R38, 0x3d, PT ;  /* 0x0000003d2600780c */ /* 0x000fc80003f64270 */
[----:B------:R1:W2:Y:S02]  /*13000*/  @P2 LDG.E.U8 R29, desc[UR18][R30.64] ;  /* 0x000000121e1d2981 */ /* 0x0002a4000c1e1100 */
[----:B-1----:R-:W-:Y:S02]  /*13010*/  PRMT R30, RZ, 0x7610, R30 ;  /* 0x00007610ff1e7816 */ /* 0x002fe4000000001e */
[----:B------:R-:W-:Y:S01]  /*13020*/  PRMT R31, RZ, 0x7610, R31 ;  /* 0x00007610ff1f7816 */ /* 0x000fe2000000001f */
[----:B------:R-:W-:Y:S02]  /*13030*/  @P2 IMAD.MOV.U32 R33, RZ, RZ, R32 ;  /* 0x000000ffff212224 */ /* 0x000fe400078e0020 */
[----:B------:R-:W-:Y:S02]  /*13040*/  @P2 IMAD.MOV.U32 R32, RZ, RZ, R24 ;  /* 0x000000ffff202224 */ /* 0x000fe400078e0018 */
[----:B------:R-:W2:Y:S04]  /*13050*/  LDL R24, [R1+0x3d4] ;  /* 0x0003d40001187983 */ /* 0x000ea80000100800 */
[----:B------:R1:W2:Y:S01]  /*13060*/  @P2 LDG.E.U8 R30, desc[UR18][R32.64] ;  /* 0x00000012201e2981 */ /* 0x0002a2000c1e1100 */
[----:B------:R-:W-:Y:S01]  /*13070*/  ISETP.GT.AND P2, PT, R38, 0x3e, PT ;  /* 0x0000003e2600780c */ /* 0x000fe20003f44270 */
[----:B-1----:R-:W-:-:S02]  /*13080*/  @P3 IMAD.MOV.U32 R32, RZ, RZ, R3 ;  /* 0x000000ffff203224 */ /* 0x002fc400078e0003 */
[----:B------:R-:W2:Y:S01]  /*13090*/  LDL R3, [R1+0x25c] ;  /* 0x00025c0001037983 */ /* 0x000ea20000100800 */
[----:B------:R-:W-:-:S03]  /*130a0*/  @P3 IMAD.MOV.U32 R33, RZ, RZ, R18 ;  /* 0x000000ffff213224 */ /* 0x000fc600078e0012 */
[----:B------:R-:W2:Y:S04]  /*130b0*/  LDL R18, [R1+0x258] ;  /* 0x0002580001127983 */ /* 0x000ea80000100800 */
[----:B------:R1:W2:Y:S02]  /*130c0*/  @P3 LDG.E.U8 R31, desc[UR18][R32.64] ;  /* 0x00000012201f3981 */ /* 0x0002a4000c1e1100 */
[----:B-1----:R-:W-:-:S06]  /*130d0*/  PRMT R32, RZ, 0x7610, R32 ;  /* 0x00007610ff207816 */ /* 0x002fcc0000000020 */
[----:B------:R3:W2:Y:S02]  /*130e0*/  @P3 LDG.E.U8 R32, desc[UR18][R34.64] ;  /* 0x0000001222203981 */ /* 0x0006a4000c1e1100 */
[----:B---3--:R-:W-:Y:S02]  /*130f0*/  @P2 IMAD.MOV.U32 R34, RZ, RZ, R6 ;  /* 0x000000ffff222224 */ /* 0x008fe400078e0006 */
[----:B------:R-:W3:Y:S01]  /*13100*/  LDL R6, [R1+0x264] ;  /* 0x0002640001067983 */ /* 0x000ee20000100800 */
[----:B----4-:R-:W-:-:S03]  /*13110*/  @P2 IMAD.MOV.U32 R35, RZ, RZ, R15 ;  /* 0x000000ffff232224 */ /* 0x010fc600078e000f */
[----:B------:R-:W4:Y:S01]  /*13120*/  LDL R15, [R1+0x260] ;  /* 0x00026000010f7983 */ /* 0x000f220000100800 */
[----:B------:R-:W-:Y:S01]  /*13130*/  PRMT R33, RZ, 0x7610, R33 ;  /* 0x00007610ff217816 */ /* 0x000fe20000000021 */
[----:B------:R-:W-:Y:S01]  /*13140*/  @P2 IMAD.MOV.U32 R37, RZ, RZ, R36 ;  /* 0x000000ffff252224 */ /* 0x000fe200078e0024 */
[----:B------:R-:W-:-:S04]  /*13150*/  ISETP.GT.AND P3, PT, R38, 0x3f, PT ;  /* 0x0000003f2600780c */ /* 0x000fc80003f64270 */
[----:B------:R1:W4:Y:S01]  /*13160*/  @P2 LDG.E.U8 R33, desc[UR18][R34.64] ;  /* 0x0000001222212981 */ /* 0x000322000c1e1100 */
[----:B0-----:R-:W-:Y:S02]  /*13170*/  LOP3.LUT R39, R39, 0x3f, RZ, 0xc0, !PT ;  /* 0x0000003f27277812 */ /* 0x001fe400078ec0ff */
[----:B-1----:R-:W-:Y:S01]  /*13180*/  PRMT R34, RZ, 0x7610, R34 ;  /* 0x00007610ff227816 */ /* 0x002fe20000000022 */
[----:B--2---:R-:W-:Y:S02]  /*13190*/  @P2 IMAD.MOV.U32 R36, RZ, RZ, R24 ;  /* 0x000000ffff242224 */ /* 0x004fe400078e0018 */
[----:B------:R-:W2:Y:S04]  /*131a0*/  LDL R24, [R1+0x26c] ;  /* 0x00026c0001187983 */ /* 0x000ea80000100800 */
[----:B------:R0:W2:Y:S01]  /*131b0*/  @P2 LDG.E.U8 R34, desc[UR18][R36.64] ;  /* 0x0000001224222981 */ /* 0x0000a2000c1e1100 */
[----:B------:R-:W-:Y:S01]  /*131c0*/  ISETP.GE.AND P2, PT, R39, R38, PT ;  /* 0x000000262700720c */ /* 0x000fe20003f46270 */
[----:B0-----:R-:W-:-:S02]  /*131d0*/  @P3 IMAD.MOV.U32 R36, RZ, RZ, R3 ;  /* 0x000000ffff243224 */ /* 0x001fc400078e0003 */
[----:B------:R-:W2:Y:S01]  /*131e0*/  LDL R3, [R1+0x2ac] ;  /* 0x0002ac0001037983 */ /* 0x000ea20000100800 */
[----:B------:R-:W-:-:S03]  /*131f0*/  @P3 IMAD.MOV.U32 R37, RZ, RZ, R18 ;  /* 0x000000ffff253224 */ /* 0x000fc600078e0012 */
[----:B------:R-:W2:Y:S01]  /*13200*/  LDL R18, [R1+0x2a8] ;  /* 0x0002a80001127983 */ /* 0x000ea20000100800 */
[----:B---3--:R-:W-:-:S03]  /*13210*/  @P3 IMAD.MOV.U32 R38, RZ, RZ, R6 ;  /* 0x000000ffff263224 */ /* 0x008fc600078e0006 */
[----:B------:R-:W3:Y:S01]  /*13220*/  LDL R6, [R1+0x2cc] ;  /* 0x0002cc0001067983 */ /* 0x000ee20000100800 */
[----:B----4-:R-:W-:-:S03]  /*13230*/  @P3 IMAD.MOV.U32 R39, RZ, RZ, R15 ;  /* 0x000000ffff273224 */ /* 0x010fc600078e000f */
[----:B------:R-:W4:Y:S01]  /*13240*/  LDL R15, [R1+0x2c8] ;  /* 0x0002c800010f7983 */ /* 0x000f220000100800 */
[----:B------:R-:W-:-:S06]  /*13250*/  PRMT R35, RZ, 0x7610, R35 ;  /* 0x00007610ff237816 */ /* 0x000fcc0000000023 */
[----:B------:R0:W4:Y:S02]  /*13260*/  @P3 LDG.E.U8 R35, desc[UR18][R36.64] ;  /* 0x0000001224233981 */ /* 0x000124000c1e1100 */
[----:B0-----:R-:W-:-:S06]  /*13270*/  PRMT R36, RZ, 0x7610, R36 ;  /* 0x00007610ff247816 */ /* 0x001fcc0000000024 */
[----:B------:R0:W4:Y:S01]  /*13280*/  @P3 LDG.E.U8 R36, desc[UR18][R38.64] ;  /* 0x0000001226243981 */ /* 0x000122000c1e1100 */
[----:B------:R-:W-:Y:S01]  /*13290*/  PRMT R37, RZ, 0x7610, R37 ;  /* 0x00007610ff257816 */ /* 0x000fe20000000025 */
[----:B0-----:R-:W-:Y:S02]  /*132a0*/  @!P2 IMAD.MOV.U32 R39, RZ, RZ, R42 ;  /* 0x000000ffff27a224 */ /* 0x001fe400078e002a */
[----:B--2---:R-:W-:Y:S01]  /*132b0*/  @!P2 IMAD.MOV.U32 R38, RZ, RZ, R24 ;  /* 0x000000ffff26a224 */ /* 0x004fe200078e0018 */
[----:B------:R-:W-:Y:S06]  /*132c0*/  BAR.SYNC.DEFER_BLOCKING 0x0 ;  /* 0x0000000000007b1d */ /* 0x000fec0000010000 */
[----:B------:R-:W2:Y:S04]  /*132d0*/  LDL R24, [R1+0x30c] ;  /* 0x00030c0001187983 */ /* 0x000ea80000100800 */
[----:B------:R0:W2:Y:S02]  /*132e0*/  @!P2 LDG.E.U8 R37, desc[UR18][R38.64] ;  /* 0x000000122625a981 */ /* 0x0000a4000c1e1100 */
[----:B0-----:R-:W-:-:S06]  /*132f0*/  PRMT R38, RZ, 0x7610, R38 ;  /* 0x00007610ff267816 */ /* 0x001fcc0000000026 */
[----:B------:R0:W2:Y:S02]  /*13300*/  @!P2 LDG.E.U8 R38, desc[UR18][R40.64] ;  /* 0x000000122826a981 */ /* 0x0000a4000c1e1100 */
[----:B0-----:R-:W-:Y:S02]  /*13310*/  @!P2 IMAD.MOV.U32 R40, RZ, RZ, R3 ;  /* 0x000000ffff28a224 */ /* 0x001fe400078e0003 */
[----:B------:R-:W-:Y:S01]  /*13320*/  @!P2 IMAD.MOV.U32 R41, RZ, RZ, R18 ;  /* 0x000000ffff29a224 */ /* 0x000fe200078e0012 */
[----:B------:R-:W2:Y:S04]  /*13330*/  LDL R3, [R1+0x32c] ;  /* 0x00032c0001037983 */ /* 0x000ea80000100800 */
[----:B------:R-:W2:Y:S01]  /*13340*/  LDL R18, [R1+0x328] ;  /* 0x0003280001127983 */ /* 0x000ea20000100800 */
[----:B---3--:R-:W-:-:S03]  /*13350*/  @!P2 IMAD.MOV.U32 R42, RZ, RZ, R6 ;  /* 0x000000ffff2aa224 */ /* 0x008fc600078e0006 */
[----:B------:R-:W3:Y:S01]  /*13360*/  LDL R6, [R1+0x340] ;  /* 0x0003400001067983 */ /* 0x000ee20000100800 */
[----:B----4-:R-:W-:-:S03]  /*13370*/  @!P2 IMAD.MOV.U32 R43, RZ, RZ, R15 ;  /* 0x000000ffff2ba224 */ /* 0x010fc600078e000f */
[----:B------:R-:W4:Y:S01]  /*13380*/  LDL R15, [R1+0x1f4] ;  /* 0x0001f400010f7983 */ /* 0x000f220000100800 */
[----:B------:R-:W-:-:S06]  /*13390*/  PRMT R39, RZ, 0x7610, R39 ;  /* 0x00007610ff277816 */ /* 0x000fcc0000000027 */
[----:B------:R0:W4:Y:S02]  /*133a0*/  @!P2 LDG.E.U8 R39, desc[UR18][R40.64] ;  /* 0x000000122827a981 */ /* 0x000124000c1e1100 */
[----:B0-----:R-:W-:-:S06]  /*133b0*/  PRMT R40, RZ, 0x7610, R40 ;  /* 0x00007610ff287816 */ /* 0x001fcc0000000028 */
[----:B------:R0:W4:Y:S02]  /*133c0*/  @!P2 LDG.E.U8 R40, desc[UR18][R42.64] ;  /* 0x000000122a28a981 */ /* 0x000124000c1e1100 */
[----:B0-----:R-:W-:Y:S02]  /*133d0*/  @!P2 IMAD.MOV.U32 R43, RZ, RZ, R46 ;  /* 0x000000ffff2ba224 */ /* 0x001fe400078e002e */
[----:B------:R-:W0:Y:S01]  /*133e0*/  S2R R46, SR_TID.X ;  /* 0x00000000002e7919 */ /* 0x000e220000002100 */
[----:B------:R-:W-:Y:S01]  /*133f0*/  PRMT R41, RZ, 0x7610, R41 ;  /* 0x00007610ff297816 */ /* 0x000fe20000000029 */
[----:B------:R-:W-:Y:S02]  /*13400*/  @!P2 IMAD.MOV.U32 R42, RZ, RZ, R45 ;  /* 0x000000ffff2aa224 */ /* 0x000fe400078e002d */
[----:B------:R-:W-:-:S03]  /*13410*/  @!P2 IMAD.MOV.U32 R45, RZ, RZ, R44 ;  /* 0x000000ffff2da224 */ /* 0x000fc600078e002c */
[----:B------:R1:W4:Y:S01]  /*13420*/  @!P2 LDG.E.U8 R41, desc[UR18][R42.64] ;  /* 0x000000122a29a981 */ /* 0x000322000c1e1100 */
[----:B--2---:R-:W-:-:S03]  /*13430*/  @!P2 IMAD.MOV.U32 R44, RZ, RZ, R24 ;  /* 0x000000ffff2ca224 */ /* 0x004fc600078e0018 */
[----:B------:R-:W2:Y:S01]  /*13440*/  LDL R24, [R1+0x2b0] ;  /* 0x0002b00001187983 */ /* 0x000ea20000100800 */
[----:B-1----:R-:W-:Y:S02]  /*13450*/  PRMT R42, RZ, 0x7610, R42 ;  /* 0x00007610ff2a7816 */ /* 0x002fe4000000002a */
[----:B------:R-:W-:-:S04]  /*13460*/  PRMT R43, RZ, 0x7610, R43 ;  /* 0x00007610ff2b7816 */ /* 0x000fc8000000002b */
[----:B------:R1:W2:Y:S02]  /*13470*/  @!P2 LDG.E.U8 R42, desc[UR18][R44.64] ;  /* 0x000000122c2aa981 */ /* 0x0002a4000c1e1100 */
[----:B-1----:R-:W-:Y:S02]  /*13480*/  @!P2 IMAD.MOV.U32 R44, RZ, RZ, R3 ;  /* 0x000000ffff2ca224 */ /* 0x002fe400078e0003 */
[----:B------:R-:W-:Y:S01]  /*13490*/  @!P2 IMAD.MOV.U32 R45, RZ, RZ, R18 ;  /* 0x000000ffff2da224 */ /* 0x000fe200078e0012 */
[----:B0-----:R-:W-:Y:S01]  /*134a0*/  LOP3.LUT R3, R46, 0x7f, RZ, 0xc0, !PT ;  /* 0x0000007f2e037812 */ /* 0x001fe200078ec0ff */
[----:B------:R-:W2:Y:S04]  /*134b0*/  LDL R18, [R1+0x2b4] ;  /* 0x0002b40001127983 */ /* 0x000ea80000100800 */
[----:B------:R0:W2:Y:S02]  /*134c0*/  @!P2 LDG.E.U8 R43, desc[UR18][R44.64] ;  /* 0x000000122c2ba981 */ /* 0x0000a4000c1e1100 */
[----:B0-----:R-:W-:Y:S01]  /*134d0*/  PRMT R44, RZ, 0x7610, R44 ;  /* 0x00007610ff2c7816 */ /* 0x001fe2000000002c */
[----:B---3--:R-:W-:-:S02]  /*134e0*/  @!P2 IMAD.MOV.U32 R46, RZ, RZ, R6 ;  /* 0x000000ffff2ea224 */ /* 0x008fc400078e0006 */
[----:B------:R-:W3:Y:S01]  /*134f0*/  LDL R6, [R1+0x2d4] ;  /* 0x0002d40001067983 */ /* 0x000ee20000100800 */
[----:B----4-:R-:W-:-:S03]  /*13500*/  @!P2 IMAD.MOV.U32 R47, RZ, RZ, R15 ;  /* 0x000000ffff2fa224 */ /* 0x010fc600078e000f */
[----:B------:R-:W4:Y:S04]  /*13510*/  LDL R15, [R1+0x2d0] ;  /* 0x0002d000010f7983 */ /* 0x000f280000100800 */
[----:B------:R0:W2:Y:S04]  /*13520*/  @!P2 LDG.E.U8 R44, desc[UR18][R46.64] ;  /* 0x000000122e2ca981 */ /* 0x0000a8000c1e1100 */
[----:B------:R-:W0:Y:S04]  /*13530*/  LDL R46, [R1+0x270] ;  /* 0x00027000012e7983 */ /* 0x000e280000100800 */
[----:B------:R-:W0:Y:S01]  /*13540*/  LDL R47, [R1+0x274] ;  /* 0x00027400012f7983 */ /* 0x000e220000100800 */
[----:B------:R-:W-:-:S03]  /*13550*/  PRMT R45, RZ, 0x7610, R45 ;  /* 0x00007610ff2d7816 */ /* 0x000fc6000000002d */
[----:B------:R-:W-:Y:S04]  /*13560*/  STS.U8 [R3+UR6+0x4000], R63 ;  /* 0x0040003f03007988 */ /* 0x000fe80008000006 */
[----:B------:R1:W-:Y:S04]  /*13570*/  STS.U8 [R3+UR6+0x6000], R48 ;  /* 0x0060003003007988 */ /* 0x0003e80008000006 */
[----:B------:R1:W-:Y:S02]  /*13580*/  STS.U8 [R3+UR6+0x4400], R49 ;  /* 0x0044003103007988 */ /* 0x0003e40008000006 */
[----:B-1----:R-:W-:-:S02]  /*13590*/  PRMT R48, RZ, 0x7610, R48 ;  /* 0x00007610ff307816 */ /* 0x002fc40000000030 */
[----:B------:R-:W-:Y:S01]  /*135a0*/  PRMT R49, RZ, 0x7610, R49 ;  /* 0x00007610ff317816 */ /* 0x000fe20000000031 */
[----:B------:R1:W-:Y:S02]  /*135b0*/  STS.U8 [R3+UR6+0x6400], R50 ;  /* 0x0064003203007988 */ /* 0x0003e40008000006 */
[----:B-1----:R-:W-:Y:S02]  /*135c0*/  PRMT R50, RZ, 0x7610, R50 ;  /* 0x00007610ff327816 */ /* 0x002fe40000000032 */
[----:B0-----:R-:W-:-:S04]  /*135d0*/  @!P2 LOP3.LUT R47, R47, R46, RZ, 0x3c, !PT ;  /* 0x0000002e2f2fa212 */ /* 0x001fc800078e3cff */
[----:B------:R-:W-:-:S04]  /*135e0*/  @!P2 LOP3.LUT R46, R47, R46, RZ, 0x3c, !PT ;  /* 0x0000002e2f2ea212 */ /* 0x000fc800078e3cff */
[----:B------:R-:W-:-:S05]  /*135f0*/  @!P2 LOP3.LUT R47, R47, R46, RZ, 0x3c, !PT ;  /* 0x0000002e2f2fa212 */ /* 0x000fca00078e3cff */
[----:B------:R0:W4:Y:S02]  /*13600*/  @!P2 LDG.E.U8 R45, desc[UR18][R46.64] ;  /* 0x000000122e2da981 */ /* 0x000124000c1e1100 */
[----:B0-----:R-:W-:Y:S02]  /*13610*/  @!P2 IMAD.MOV.U32 R46, RZ, RZ, R71 ;  /* 0x000000ffff2ea224 */ /* 0x001fe400078e0047 */
[----:B------:R-:W-:Y:S01]  /*13620*/  @!P2 IMAD.MOV.U32 R47, RZ, RZ, R83 ;  /* 0x000000ffff2fa224 */ /* 0x000fe200078e0053 */
[----:B------:R-:W4:Y:S04]  /*13630*/  LDL R71, [R1+0x314] ;  /* 0x0003140001477983 */ /* 0x000f280000100800 */
[----:B------:R2:W4:Y:S04]  /*13640*/  @!P2 LDG.E.U8 R48, desc[UR18][R46.64] ;  /* 0x000000122e30a981 */ /* 0x000528000c1e1100 */
[----:B------:R-:W4:Y:S01]  /*13650*/  LDL R83, [R1+0x310] ;  /* 0x0003100001537983 */ /* 0x000f220000100800 */
[----:B--2---:R-:W-:-:S02]  /*13660*/  @!P2 IMAD.MOV.U32 R46, RZ, RZ, R18 ;  /* 0x000000ffff2ea224 */ /* 0x004fc400078e0012 */
[----:B------:R-:W-:Y:S01]  /*13670*/  @!P2 IMAD.MOV.U32 R47, RZ, RZ, R24 ;  /* 0x000000ffff2fa224 */ /* 0x000fe200078e0018 */
[----:B------:R-:W2:Y:S04]  /*13680*/  LDL R18, [R1+0x334] ;  /* 0x0003340001127983 */ /* 0x000ea80000100800 */
[----:B------:R3:W2:Y:S04]  /*13690*/  @!P2 LDG.E.U8 R49, desc[UR18][R46.64] ;  /* 0x000000122e31a981 */ /* 0x0006a8000c1e1100 */
[----:B------:R-:W2:Y:S01]  /*136a0*/  LDL R24, [R1+0x330] ;  /* 0x0003300001187983 */ /* 0x000ea20000100800 */
[----:B---3--:R-:W-:-:S02]  /*136b0*/  @!P2 IMAD.MOV.U32 R46, RZ, RZ, R6 ;  /* 0x000000ffff2ea224 */ /* 0x008fc400078e0006 */
[----:B----4-:R-:W-:Y:S01]  /*136c0*/  @!P2 IMAD.MOV.U32 R47, RZ, RZ, R15 ;  /* 0x000000ffff2fa224 */ /* 0x010fe200078e000f */
[----:B------:R-:W3:Y:S04]  /*136d0*/  LDL R6, [R1+0x344] ;  /* 0x0003440001067983 */ /* 0x000ee80000100800 */
[----:B------:R0:W4:Y:S04]  /*136e0*/  @!P2 LDG.E.U8 R50, desc[UR18][R46.64] ;  /* 0x000000122e32a981 */ /* 0x000128000c1e1100 */
[----:B------:R-:W2:Y:S04]  /*136f0*/  LDL R15, [R1+0x1f8] ;  /* 0x0001f800010f7983 */ /* 0x000ea80000100800 */
[----:B------:R-:W0:Y:S04]  /*13700*/  LDL R46, [R1+0x2f0] ;  /* 0x0002f000012e7983 */ /* 0x000e280000100800 */
[----:B------:R-:W0:Y:S04]  /*13710*/  LDL R47, [R1+0x2f4] ;  /* 0x0002f400012f7983 */ /* 0x000e280000100800 */
[----:B------:R1:W-:Y:S04]  /*13720*/  STS.U8 [R3+UR6+0x4800], R51 ;  /* 0x0048003303007988 */ /* 0x0003e80008000006 */
[----:B------:R1:W-:Y:S02]  /*13730*/  STS.U8 [R3+UR6+0x6800], R52 ;  /* 0x0068003403007988 */ /* 0x0003e40008000006 */
[----:B-1----:R-:W-:-:S02]  /*13740*/  PRMT R51, RZ, 0x7610, R51 ;  /* 0x00007610ff337816 */ /* 0x002fc40000000033 */
[----:B------:R-:W-:Y:S01]  /*13750*/  PRMT R52, RZ, 0x7610, R52 ;  /* 0x00007610ff347816 */ /* 0x000fe20000000034 */
[----:B------:R1:W-:Y:S04]  /*13760*/  STS.U8 [R3+UR6+0x4c00], R53 ;  /* 0x004c003503007988 */ /* 0x0003e80008000006 */
[----:B------:R1:W-:Y:S02]  /*13770*/  STS.U8 [R3+UR6+0x6c00], R54 ;  /* 0x006c003603007988 */ /* 0x0003e40008000006 */
[----:B-1----:R-:W-:Y:S02]  /*13780*/  PRMT R53, RZ, 0x7610, R53 ;  /* 0x00007610ff357816 */ /* 0x002fe40000000035 */
[----:B------:R-:W-:Y:S02]  /*13790*/  PRMT R54, RZ, 0x7610, R54 ;  /* 0x00007610ff367816 */ /* 0x000fe40000000036 */
        /* <DEDUP_REMOVED lines=15> */
[----:B------:R-:W-:Y:S01]  /*13890*/  @!P2 IMAD.MOV.U32 R47, RZ, RZ, R15 ;  /* 0x000000ffff2fa224 */ /* 0x000fe200078e000f */
[----:B------:R-:W3:Y:S04]  /*138a0*/  LDL R6, [R1+0x2dc] ;  /* 0x0002dc0001067983 */ /* 0x000ee80000100800 */
[----:B------:R0:W2:Y:S04]  /*138b0*/  @!P2 LDG.E.U8 R54, desc[UR18][R46.64] ;  /* 0x000000122e36a981 */ /* 0x0000a8000c1e1100 */
        /* <DEDUP_REMOVED lines=14> */
[----:B------:R4:W3:Y:S02]  /*139a0*/  @!P2 LDG.E.U8 R62, desc[UR18][R46.64] ;  /* 0x000000122e3ea981 */ /* 0x0008e4000c1e1100 */
[----:B----4-:R-:W-:Y:S02]  /*139b0*/  @!P2 IMAD.MOV.U32 R46, RZ, RZ, R71 ;  /* 0x000000ffff2ea224 */ /* 0x010fe400078e0047 */
[----:B------:R-:W-:Y:S01]  /*139c0*/  @!P2 IMAD.MOV.U32 R47, RZ, RZ, R83 ;  /* 0x000000ffff2fa224 */ /* 0x000fe200078e0053 */
[----:B------:R-:W4:Y:S04]  /*139d0*/  LDL R71, [R1+0x31c] ;  /* 0x00031c0001477983 */ /* 0x000f280000100800 */
[----:B------:R2:W4:Y:S02]  /*139e0*/  @!P2 LDG.E.U8 R61, desc[UR18][R46.64] ;  /* 0x000000122e3da981 */ /* 0x000524000c1e1100 */
[----:B--2---:R-:W-:-:S02]  /*139f0*/  @!P2 IMAD.MOV.U32 R46, RZ, RZ, R18 ;  /* 0x000000ffff2ea224 */ /* 0x004fc400078e0012 */
[----:B------:R-:W-:Y:S01]  /*13a00*/  @!P2 IMAD.MOV.U32 R47, RZ, RZ, R24 ;  /* 0x000000ffff2fa224 */ /* 0x000fe200078e0018 */
[----:B------:R-:W2:Y:S04]  /*13a10*/  LDL R18, [R1+0x338] ;  /* 0x0003380001127983 */ /* 0x000ea80000100800 */
[----:B------:R3:W2:Y:S04]  /*13a20*/  @!P2 LDG.E.U8 R60, desc[UR18][R46.64] ;  /* 0x000000122e3ca981 */ /* 0x0006a8000c1e1100 */
[----:B------:R-:W2:Y:S04]  /*13a30*/  LDL R24, [R1+0x1e8] ;  /* 0x0001e80001187983 */ /* 0x000ea80000100800 */
[----:B------:R-:W2:Y:S01]  /*13a40*/  LDL.LU R83, [R1+0x598] ;  /* 0x0005980001537983 */ /* 0x000ea20000300800 */
[----:B---3--:R-:W-:-:S02]  /*13a50*/  @!P2 IMAD.MOV.U32 R46, RZ, RZ, R6 ;  /* 0x000000ffff2ea224 */ /* 0x008fc400078e0006 */
[----:B------:R-:W-:Y:S01]  /*13a60*/  @!P2 IMAD.MOV.U32 R47, RZ, RZ, R15 ;  /* 0x000000ffff2fa224 */ /* 0x000fe200078e000f */
[----:B------:R0:W-:Y:S04]  /*13a70*/  STS.U8 [R3+UR6+0x5800], R58 ;  /* 0x0058003a03007988 */ /* 0x0001e80008000006 */
[----:B------:R1:W3:Y:S04]  /*13a80*/  @!P2 LDG.E.U8 R59, desc[UR18][R46.64] ;  /* 0x000000122e3ba981 */ /* 0x0002e8000c1e1100 */
[----:B------:R-:W2:Y:S04]  /*13a90*/  LDL R15, [R1+0x1fc] ;  /* 0x0001fc00010f7983 */ /* 0x000ea80000100800 */
[----:B------:R-:W2:Y:S04]  /*13aa0*/  LDL R6, [R1+0x348] ;  /* 0x0003480001067983 */ /* 0x000ea80000100800 */
[----:B------:R-:W1:Y:S04]  /*13ab0*/  LDL R46, [R1+0x2f8] ;  /* 0x0002f800012e7983 */ /* 0x000e680000100800 */
[----:B------:R-:W1:Y:S01]  /*13ac0*/  LDL R47, [R1+0x2fc] ;  /* 0x0002fc00012f7983 */ /* 0x000e620000100800 */
[----:B0-----:R-:W-:-:S02]  /*13ad0*/  PRMT R58, RZ, 0x7610, R58 ;  /* 0x00007610ff3a7816 */ /* 0x001fc4000000003a */
[----:B-1----:R-:W-:-:S04]  /*13ae0*/  @!P2 LOP3.LUT R47, R47, R46, RZ, 0x3c, !PT ;  /* 0x0000002e2f2fa212 */ /* 0x002fc800078e3cff */
[----:B------:R-:W-:-:S04]  /*13af0*/  @!P2 LOP3.LUT R46, R47, R46, RZ, 0x3c, !PT ;  /* 0x0000002e2f2ea212 */ /* 0x000fc800078e3cff */
[----:B------:R-:W-:-:S05]  /*13b00*/  @!P2 LOP3.LUT R47, R47, R46, RZ, 0x3c, !PT ;  /* 0x0000002e2f2fa212 */ /* 0x000fca00078e3cff */
[----:B------:R4:W2:Y:S04]  /*13b10*/  @!P2 LDG.E.U8 R58, desc[UR18][R46.64] ;  /* 0x000000122e3aa981 */ /* 0x0008a8000c1e1100 */
[----:B------:R-:W2:Y:S01]  /*13b20*/  LDL R47, [R1+0x318] ;  /* 0x00031800012f7983 */ /* 0x000ea20000100800 */
[----:B----4-:R-:W-:-:S03]  /*13b30*/  @!P2 IMAD.MOV.U32 R46, RZ, RZ, R71 ;  /* 0x000000ffff2ea224 */ /* 0x010fc600078e0047 */
[----:B------:R0:W-:Y:S04]  /*13b40*/  STS.U8 [R3+UR6+0x7800], R57 ;  /* 0x0078003903007988 */ /* 0x0001e80008000006 */
[----:B------:R1:W-:Y:S01]  /*13b50*/  STS.U8 [R3+UR6+0x5c00], R56 ;  /* 0x005c003803007988 */ /* 0x0003e20008000006 */
[----:B------:R-:W-:-:S03]  /*13b60*/  PRMT R63, RZ, 0x7610, R63 ;  /* 0x00007610ff3f7816 */ /* 0x000fc6000000003f */
[----:B------:R-:W4:Y:S01]  /*13b70*/  LDL R71, [R1+0x2c4] ;  /* 0x0002c40001477983 */ /* 0x000f220000100800 */
[----:B0-----:R-:W-:Y:S02]  /*13b80*/  PRMT R57, RZ, 0x7610, R57 ;  /* 0x00007610ff397816 */ /* 0x001fe40000000039 */
[----:B-1----:R-:W-:Y:S01]  /*13b90*/  PRMT R56, RZ, 0x7610, R56 ;  /* 0x00007610ff387816 */ /* 0x002fe20000000038 */
[----:B------:R0:W-:Y:S02]  /*13ba0*/  STS.U8 [R3+UR6+0x7c00], R55 ;  /* 0x007c003703007988 */ /* 0x0001e40008000006 */
[----:B0-----:R-:W-:Y:S02]  /*13bb0*/  PRMT R55, RZ, 0x7610, R55 ;  /* 0x00007610ff377816 */ /* 0x001fe40000000037 */
[----:B--2---:R0:W2:Y:S02]  /*13bc0*/  @!P2 LDG.E.U8 R57, desc[UR18][R46.64] ;  /* 0x000000122e39a981 */ /* 0x0040a4000c1e1100 */
[----:B0-----:R-:W-:-:S02]  /*13bd0*/  @!P2 IMAD.MOV.U32 R46, RZ, RZ, R18 ;  /* 0x000000ffff2ea224 */ /* 0x001fc400078e0012 */
[----:B------:R-:W-:Y:S01]  /*13be0*/  @!P2 IMAD.MOV.U32 R47, RZ, RZ, R24 ;  /* 0x000000ffff2fa224 */ /* 0x000fe200078e0018 */
[----:B------:R-:W-:Y:S01]  /*13bf0*/  LOP3.LUT R3, R3, 0x10, RZ, 0x3c, !PT ;  /* 0x0000001003037812 */ /* 0x000fe200078e3cff */
[----:B------:R-:W2:Y:S04]  /*13c00*/  LDL R24, [R1+0x2e0] ;  /* 0x0002e00001187983 */ /* 0x000ea80000100800 */
[----:B------:R0:W2:Y:S04]  /*13c10*/  @!P2 LDG.E.U8 R56, desc[UR18][R46.64] ;  /* 0x000000122e38a981 */ /* 0x0000a8000c1e1100 */
[----:B------:R-:W2:Y:S01]  /*13c20*/  LDL R18, [R1+0x2e4] ;  /* 0x0002e40001127983 */ /* 0x000ea20000100800 */
[----:B0-----:R-:W-:-:S02]  /*13c30*/  @!P2 IMAD.MOV.U32 R46, RZ, RZ, R6 ;  /* 0x000000ffff2ea224 */ /* 0x001fc400078e0006 */
[----:B------:R-:W-:Y:S01]  /*13c40*/  @!P2 IMAD.MOV.U32 R47, RZ, RZ, R15 ;  /* 0x000000ffff2fa224 */ /* 0x000fe200078e000f */
[----:B------:R0:W-:Y:S04]  /*13c50*/  STS.U8 [R3+UR6+0x4080], R81 ;  /* 0x0040805103007988 */ /* 0x0001e80008000006 */
[----:B------:R1:W2:Y:S04]  /*13c60*/  @!P2 LDG.E.U8 R55, desc[UR18][R46.64] ;  /* 0x000000122e37a981 */ /* 0x0002a8000c1e1100 */
[----:B------:R-:W2:Y:S04]  /*13c70*/  LDL R15, [R1+0x300] ;  /* 0x00030000010f7983 */ /* 0x000ea80000100800 */
[----:B------:R-:W2:Y:S04]  /*13c80*/  LDL R6, [R1+0x304] ;  /* 0x0003040001067983 */ /* 0x000ea80000100800 */
[----:B------:R-:W1:Y:S04]  /*13c90*/  LDL R46, [R1+0x280] ;  /* 0x00028000012e7983 */ /* 0x000e680000100800 */
[----:B------:R-:W1:Y:S02]  /*13ca0*/  LDL R47, [R1+0x284] ;  /* 0x00028400012f7983 */ /* 0x000e640000100800 */
[----:B-1----:R-:W-:-:S04]  /*13cb0*/  @!P2 LOP3.LUT R47, R47, R46, RZ, 0x3c, !PT ;  /* 0x0000002e2f2fa212 */ /* 0x002fc800078e3cff */
[----:B------:R-:W-:-:S04]  /*13cc0*/  @!P2 LOP3.LUT R46, R47, R46, RZ, 0x3c, !PT ;  /* 0x0000002e2f2ea212 */ /* 0x000fc800078e3cff */
[----:B------:R-:W-:-:S05]  /*13cd0*/  @!P2 LOP3.LUT R47, R47, R46, RZ, 0x3c, !PT ;  /* 0x0000002e2f2fa212 */ /* 0x000fca00078e3cff */
[----:B------:R1:W2:Y:S04]  /*13ce0*/  @!P2 LDG.E.U8 R63, desc[UR18][R46.64] ;  /* 0x000000122e3fa981 */ /* 0x0002a8000c1e1100 */
[----:B------:R-:W1:Y:S04]  /*13cf0*/  LDL R46, [R1+0x2a0] ;  /* 0x0002a000012e7983 */ /* 0x000e680000100800 */
[----:B------:R-:W1:Y:S01]  /*13d00*/  LDL R47, [R1+0x2a4] ;  /* 0x0002a400012f7983 */ /* 0x000e620000100800 */
[----:B0-----:R-:W-:-:S03]  /*13d10*/  PRMT R81, RZ, 0x7610, R81 ;  /* 0x00007610ff517816 */ /* 0x001fc60000000051 */
[----:B------:R0:W-:Y:S04]  /*13d20*/  STS.U8 [R3+UR6+0x6080], R83 ;  /* 0x0060805303007988 */ /* 0x0001e80008000006 */
[----:B0-----:R-:W2:Y:S01]  /*13d30*/  LDL.LU R83, [R1+0x6e8] ;  /* 0x0006e80001537983 */ /* 0x001ea20000300800 */
[----:B-1----:R-:W-:-:S04]  /*13d40*/  @!P2 LOP3.LUT R47, R47, R46, RZ, 0x3c, !PT ;  /* 0x0000002e2f2fa212 */ /* 0x002fc800078e3cff */
[----:B------:R-:W-:-:S04]  /*13d50*/  @!P2 LOP3.LUT R46, R47, R46, RZ, 0x3c, !PT ;  /* 0x0000002e2f2ea212 */ /* 0x000fc800078e3cff */
[----:B------:R-:W-:-:S05]  /*13d60*/  @!P2 LOP3.LUT R47, R47, R46, RZ, 0x3c, !PT ;  /* 0x0000002e2f2fa212 */ /* 0x000fca00078e3cff */
[----:B------:R4:W3:Y:S04]  /*13d70*/  @!P2 LDG.E.U8 R81, desc[UR18][R46.64] ;  /* 0x000000122e51a981 */ /* 0x0008e8000c1e1100 */
[----:B------:R-:W3:Y:S01]  /*13d80*/  LDL R47, [R1+0x2c0] ;  /* 0x0002c000012f7983 */ /* 0x000ee20000100800 */
[----:B----4-:R-:W-:-:S03]  /*13d90*/  @!P2 IMAD.MOV.U32 R46, RZ, RZ, R71 ;  /* 0x000000ffff2ea224 */ /* 0x010fc600078e0047 */
[----:B--2---:R0:W-:Y:S04]  /*13da0*/  STS.U8 [R3+UR6+0x4480], R83 ;  /* 0x0044805303007988 */ /* 0x0041e80008000006 */
[----:B------:R1:W-:Y:S01]  /*13db0*/  STS.U8 [R3+UR6+0x6480], R85 ;  /* 0x0064805503007988 */ /* 0x0003e20008000006 */
[----:B0-----:R-:W-:Y:S02]  /*13dc0*/  PRMT R83, RZ, 0x7610, R83 ;  /* 0x00007610ff537816 */ /* 0x001fe40000000053 */
[----:B-1----:R-:W-:Y:S01]  /*13dd0*/  PRMT R85, RZ, 0x7610, R85 ;  /* 0x00007610ff557816 */ /* 0x002fe20000000055 */
[----:B------:R0:W-:Y:S02]  /*13de0*/  STS.U8 [R3+UR6+0x4880], R87 ;  /* 0x0048805703007988 */ /* 0x0001e40008000006 */
[----:B0-----:R-:W-:-:S02]  /*13df0*/  PRMT R87, RZ, 0x7610, R87 ;  /* 0x00007610ff577816 */ /* 0x001fc40000000057 */
[----:B---3--:R0:W2:Y:S02]  /*13e00*/  @!P2 LDG.E.U8 R83, desc[UR18][R46.64] ;  /* 0x000000122e53a981 */ /* 0x0080a4000c1e1100 */
[----:B0-----:R-:W-:Y:S02]  /*13e10*/  @!P2 IMAD.MOV.U32 R46, RZ, RZ, R18 ;  /* 0x000000ffff2ea224 */ /* 0x001fe400078e0012 */
[----:B------:R-:W-:-:S05]  /*13e20*/  @!P2 IMAD.MOV.U32 R47, RZ, RZ, R24 ;  /* 0x000000ffff2fa224 */ /* 0x000fca00078e0018 */
[----:B------:R0:W3:Y:S02]  /*13e30*/  @!P2 LDG.E.U8 R85, desc[UR18][R46.64] ;  /* 0x000000122e55a981 */ /* 0x0000e4000c1e1100 */
[----:B0-----:R-:W-:Y:S02]  /*13e40*/  @!P2 IMAD.MOV.U32 R46, RZ, RZ, R6 ;  /* 0x000000ffff2ea224 */ /* 0x001fe400078e0006 */
[----:B------:R-:W-:Y:S01]  /*13e50*/  @!P2 IMAD.MOV.U32 R47, RZ, RZ, R15 ;  /* 0x000000ffff2fa224 */ /* 0x000fe200078e000f */
[----:B------:R-:W4:Y:S04]  /*13e60*/  LDL.LU R6, [R1+0x5c4] ;  /* 0x0005c40001067983 */ /* 0x000f280000300800 */
[----:B------:R-:W2:Y:S04]  /*13e70*/  LDL.LU R15, [R1+0x5c0] ;  /* 0x0005c000010f7983 */ /* 0x000ea80000300800 */
[----:B------:R-:W2:Y:S04]  /*13e80*/  LDL.LU R18, [R1+0x58c] ;  /* 0x00058c0001127983 */ /* 0x000ea80000300800 */
[----:B------:R-:W2:Y:S04]  /*13e90*/  LDL.LU R71, [R1+0x588] ;  /* 0x0005880001477983 */ /* 0x000ea80000300800 */
[----:B------:R-:W2:Y:S04]  /*13ea0*/  LDL.LU R24, [R1+0xf0] ;  /* 0x0000f00001187983 */ /* 0x000ea80000300800 */
[----:B------:R0:W2:Y:S04]  /*13eb0*/  @!P2 LDG.E.U8 R87, desc[UR18][R46.64] ;  /* 0x000000122e57a981 */ /* 0x0000a8000c1e1100 */
[----:B------:R-:W0:Y:S04]  /*13ec0*/  LDL R46, [R1+0x320] ;  /* 0x00032000012e7983 */ /* 0x000e280000100800 */
[----:B------:R-:W0:Y:S04]  /*13ed0*/  LDL R47, [R1+0x324] ;  /* 0x00032400012f7983 */ /* 0x000e280000100800 */
[----:B------:R1:W-:Y:S02]  /*13ee0*/  STS.U8 [R3+UR6+0x6880], R89 ;  /* 0x0068805903007988 */ /* 0x0003e40008000006 */
[----:B-1----:R-:W-:-:S02]  /*13ef0*/  PRMT R89, RZ, 0x7610, R89 ;  /* 0x00007610ff597816 */ /* 0x002fc40000000059 */
[----:B0-----:R-:W-:-:S04]  /*13f00*/  @!P2 LOP3.LUT R47, R47, R46, RZ, 0x3c, !PT ;  /* 0x0000002e2f2fa212 */ /* 0x001fc800078e3cff */
[----:B------:R-:W-:-:S04]  /*13f10*/  @!P2 LOP3.LUT R46, R47, R46, RZ, 0x3c, !PT ;  /* 0x0000002e2f2ea212 */ /* 0x000fc800078e3cff */
[----:B------:R-:W-:-:S05]  /*13f20*/  @!P2 LOP3.LUT R47, R47, R46, RZ, 0x3c, !PT ;  /* 0x0000002e2f2fa212 */ /* 0x000fca00078e3cff */
        /* <DEDUP_REMOVED lines=17> */
[----:B------:R-:W2:Y:S04]  /*14040*/  LDL.LU R47, [R1+0x7c] ;  /* 0x00007c00012f7983 */ /* 0x000ea80000300800 */
[----:B------:R1:W-:Y:S04]  /*14050*/  STS.U8 [R3+UR6+0x5080], R9 ;  /* 0x0050800903007988 */ /* 0x0003e80008000006 */
[----:B------:R-:W3:Y:S01]  /*14060*/  LDL.LU R46, [R1+0xb4] ;  /* 0x0000b400012e7983 */ /* 0x000ee20000300800 */
[----:B-1----:R-:W0:Y:S03]  /*14070*/  S2R R9, SR_TID.X ;  /* 0x0000000000097919 */ /* 0x002e260000002100 */
[----:B--2---:R0:W-:Y:S04]  /*14080*/  STS.U8 [R3+UR6+0x7080], R47 ;  /* 0x0070802f03007988 */ /* 0x0041e80008000006 */
[----:B------:R1:W-:Y:S04]  /*14090*/  STS.U8 [R3+UR6+0x5480], R19 ;  /* 0x0054801303007988 */ /* 0x0003e80008000006 */
[----:B------:R2:W-:Y:S04]  /*140a0*/  STS.U8 [R3+UR6+0x7480], R5 ;  /* 0x0074800503007988 */ /* 0x0005e80008000006 */
[----:B------:R-:W-:Y:S04]  /*140b0*/  STS.U8 [R3+UR6+0x5880], R22 ;  /* 0x0058801603007988 */ /* 0x000fe80008000006 */
[----:B------:R3:W-:Y:S01]  /*140c0*/  STS.U8 [R3+UR6+0x7880], R92 ;  /* 0x0078805c03007988 */ /* 0x0007e20008000006 */
[----:B0-----:R-:W-:-:S03]  /*140d0*/  LOP3.LUT R47, R9, 0x7f, RZ, 0xc0, !PT ;  /* 0x0000007f092f7812 */ /* 0x001fc600078ec0ff */
[----:B-1----:R-:W4:Y:S04]  /*140e0*/  LDL.LU R19, [R1+0x6e4] ;  /* 0x0006e40001137983 */ /* 0x002f280000300800 */
[----:B--2---:R-:W2:Y:S01]  /*140f0*/  LDL.LU R5, [R1+0x5bc] ;  /* 0x0005bc0001057983 */ /* 0x004ea20000300800 */
[----:B---3--:R-:W0:Y:S03]  /*14100*/  S2R R92, SR_TID.X ;  /* 0x00000000005c7919 */ /* 0x008e260000002100 */
[----:B------:R-:W3:Y:S04]  /*14110*/  LDL.LU R9, [R1+0x5b8] ;  /* 0x0005b80001097983 */ /* 0x000ee80000300800 */
[----:B------:R-:W2:Y:S04]  /*14120*/  LDL.LU R22, [R1+0x6e0] ;  /* 0x0006e00001167983 */ /* 0x000ea80000300800 */
[----:B------:R-:W2:Y:S01]  /*14130*/  LDL.LU R3, [R1+0x6dc] ;  /* 0x0006dc0001037983 */ /* 0x000ea20000300800 */
[----:B0-----:R-:W-:-:S04]  /*14140*/  LOP3.LUT R92, R92, 0x7f, RZ, 0xc0, !PT ;  /* 0x0000007f5c5c7812 */ /* 0x001fc800078ec0ff */
[----:B------:R-:W-:-:S05]  /*14150*/  LOP3.LUT R92, R92, 0x10, RZ, 0x3c, !PT ;  /* 0x000000105c5c7812 */ /* 0x000fca00078e3cff */
[----:B------:R0:W-:Y:S04]  /*14160*/  STS.U8 [R92+UR6+0x5c80], R68 ;  /* 0x005c80445c007988 */ /* 0x0001e80008000006 */
[----:B------:R1:W-:Y:S04]  /*14170*/  STS.U8 [R92+UR6+0x7c80], R67 ;  /* 0x007c80435c007988 */ /* 0x0003e80008000006 */
[----:B0-----:R-:W2:Y:S04]  /*14180*/  LDL.LU R68, [R1+0xb8] ;  /* 0x0000b80001447983 */ /* 0x001ea80000300800 */
[----:B-1----:R-:W2:Y:S01]  /*14190*/  LDL.LU R67, [R1+0xec] ;  /* 0x0000ec0001437983 */ /* 0x002ea20000300800 */
[----:B------:R-:W-:-:S05]  /*141a0*/  LOP3.LUT R47, R47, 0x20, RZ, 0x3c, !PT ;  /* 0x000000202f2f7812 */ /* 0x000fca00078e3cff */
[----:B----4-:R0:W-:Y:S04]  /*141b0*/  STS.U8 [R47+UR6+0x4100], R6 ;  /* 0x004100062f007988 */ /* 0x0101e80008000006 */
[----:B------:R1:W-:Y:S04]  /*141c0*/  STS.U8 [R47+UR6+0x6100], R15 ;  /* 0x0061000f2f007988 */ /* 0x0003e80008000006 */
[----:B------:R4:W-:Y:S04]  /*141d0*/  STS.U8 [R47+UR6+0x4500], R18 ;  /* 0x004500122f007988 */ /* 0x0009e80008000006 */
[----:B------:R1:W-:Y:S04]  /*141e0*/  STS.U8 [R47+UR6+0x6500], R71 ;  /* 0x006500472f007988 */ /* 0x0003e80008000006 */
[----:B0-----:R-:W3:Y:S04]  /*141f0*/  LDL.LU R6, [R1+0x6d8] ;  /* 0x0006d80001067983 */ /* 0x001ee80000300800 */
[----:B------:R0:W-:Y:S04]  /*14200*/  STS.U8 [R47+UR6+0x4900], R24 ;  /* 0x004900182f007988 */ /* 0x0001e80008000006 */
[----:B-1----:R-:W3:Y:S04]  /*14210*/  LDL.LU R15, [R1+0x6d4] ;  /* 0x0006d400010f7983 */ /* 0x002ee80000300800 */
[----:B----4-:R-:W4:Y:S04]  /*14220*/  LDL.LU R18, [R1+0x6d0] ;  /* 0x0006d00001127983 */ /* 0x010f280000300800 */
[----:B------:R-:W3:Y:S04]  /*14230*/  LDL.LU R71, [R1+0x6cc] ;  /* 0x0006cc0001477983 */ /* 0x000ee80000300800 */
[----:B0-----:R-:W3:Y:S04]  /*14240*/  LDL.LU R24, [R1+0x6c8] ;  /* 0x0006c80001187983 */ /* 0x001ee80000300800 */
[----:B--2---:R-:W-:Y:S04]  /*14250*/  STS.U8 [R47+UR6+0x6900], R67 ;  /* 0x006900432f007988 */ /* 0x004fe80008000006 */
[----:B------:R-:W-:Y:S04]  /*14260*/  STS.U8 [R47+UR6+0x4d00], R68 ;  /* 0x004d00442f007988 */ /* 0x000fe80008000006 */
[----:B------:R-:W-:Y:S04]  /*14270*/  STS.U8 [R47+UR6+0x6d00], R46 ;  /* 0x006d002e2f007988 */ /* 0x000fe80008000006 */
[----:B------:R0:W-:Y:S04]  /*14280*/  STS.U8 [R47+UR6+0x5100], R22 ;  /* 0x005100162f007988 */ /* 0x0001e80008000006 */
[----:B------:R1:W-:Y:S04]  /*14290*/  STS.U8 [R47+UR6+0x7100], R19 ;  /* 0x007100132f007988 */ /* 0x0003e80008000006 */
[----:B------:R2:W-:Y:S04]  /*142a0*/  STS.U8 [R47+UR6+0x5500], R21 ;  /* 0x005500152f007988 */ /* 0x0005e80008000006 */
[----:B0-----:R-:W4:Y:S04]  /*142b0*/  LDL.LU R22, [R1+0x6c4] ;  /* 0x0006c40001167983 */ /* 0x001f280000300800 */
[----:B-1----:R-:W4:Y:S04]  /*142c0*/  LDL.LU R19, [R1+0x6c0] ;  /* 0x0006c00001137983 */ /* 0x002f280000300800 */
[----:B--2---:R-:W2:Y:S04]  /*142d0*/  LDL.LU R21, [R1+0x6bc] ;  /* 0x0006bc0001157983 */ /* 0x004ea80000300800 */
[----:B------:R0:W-:Y:S04]  /*142e0*/  STS.U8 [R47+UR6+0x7500], R17 ;  /* 0x007500112f007988 */ /* 0x0001e80008000006 */
[----:B------:R1:W-:Y:S04]  /*142f0*/  STS.U8 [R47+UR6+0x5900], R90 ;  /* 0x0059005a2f007988 */ /* 0x0003e80008000006 */
[----:B------:R3:W-:Y:S04]  /*14300*/  STS.U8 [R47+UR6+0x7900], R88 ;  /* 0x007900582f007988 */ /* 0x0007e80008000006 */
[----:B0-----:R-:W2:Y:S04]  /*14310*/  LDL.LU R17, [R1+0x6b8] ;  /* 0x0006b80001117983 */ /* 0x001ea80000300800 */
[----:B-1----:R-:W2:Y:S04]  /*14320*/  LDL.LU R90, [R1+0x11c] ;  /* 0x00011c00015a7983 */ /* 0x002ea80000300800 */
[----:B---3--:R-:W3:Y:S04]  /*14330*/  LDL.LU R88, [R1+0x120] ;  /* 0x0001200001587983 */ /* 0x008ee80000300800 */
[----:B------:R0:W-:Y:S04]  /*14340*/  STS.U8 [R47+UR6+0x5d00], R66 ;  /* 0x005d00422f007988 */ /* 0x0001e80008000006 */
[----:B------:R1:W-:Y:S04]  /*14350*/  STS.U8 [R47+UR6+0x7d00], R65 ;  /* 0x007d00412f007988 */ /* 0x0003e80008000006 */
[----:B0-----:R-:W4:Y:S04]  /*14360*/  LDL.LU R66, [R1+0xe4] ;  /* 0x0000e40001427983 */ /* 0x001f280000300800 */
[----:B-1----:R-:W4:Y:S01]  /*14370*/  LDL.LU R65, [R1+0xe8] ;  /* 0x0000e80001417983 */ /* 0x002f220000300800 */
[----:B------:R-:W0:Y:S02]  /*14380*/  S2R R67, SR_TID.X ;  /* 0x0000000000437919 */ /* 0x000e240000002100 */
[----:B0-----:R-:W-:-:S04]  /*14390*/  LOP3.LUT R68, R67, 0x7f, RZ, 0xc0, !PT ;  /* 0x0000007f43447812 */ /* 0x001fc800078ec0ff */
[----:B------:R-:W-:-:S05]  /*143a0*/  LOP3.LUT R46, R68, 0x30, RZ, 0x3c, !PT ;  /* 0x00000030442e7812 */ /* 0x000fca00078e3cff */
[----:B------:R0:W-:Y:S04]  /*143b0*/  STS.U8 [R46+UR6+0x4180], R5 ;  /* 0x004180052e007988 */ /* 0x0001e80008000006 */
[----:B------:R1:W-:Y:S04]  /*143c0*/  STS.U8 [R46+UR6+0x6180], R9 ;  /* 0x006180092e007988 */ /* 0x0003e80008000006 */
[----:B0-----:R-:W4:Y:S04]  /*143d0*/  LDL.LU R5, [R1+0x6b4] ;  /* 0x0006b40001057983 */ /* 0x001f280000300800 */
[----:B-1----:R-:W4:Y:S04]  /*143e0*/  LDL.LU R9, [R1+0x6b0] ;  /* 0x0006b00001097983 */ /* 0x002f280000300800 */
[----:B---3--:R0:W-:Y:S04]  /*143f0*/  STS.U8 [R46+UR6+0x4580], R88 ;  /* 0x004580582e007988 */ /* 0x0081e80008000006 */
[----:B--2---:R1:W-:Y:S04]  /*14400*/  STS.U8 [R46+UR6+0x6580], R90 ;  /* 0x0065805a2e007988 */ /* 0x0043e80008000006 */
[----:B0-----:R-:W2:Y:S04]  /*14410*/  LDL.LU R88, [R1+0x5a8] ;  /* 0x0005a80001587983 */ /* 0x001ea80000300800 */
[----:B-1----:R-:W3:Y:S04]  /*14420*/  LDL.LU R90, [R1+0x5a4] ;  /* 0x0005a400015a7983 */ /* 0x002ee80000300800 */
[----:B----4-:R-:W-:Y:S04]  /*14430*/  STS.U8 [R46+UR6+0x4980], R65 ;  /* 0x004980412e007988 */ /* 0x010fe80008000006 */
[----:B------:R-:W-:Y:S04]  /*14440*/  STS.U8 [R46+UR6+0x6980], R66 ;  /* 0x006980422e007988 */ /* 0x000fe80008000006 */
[----:B------:R0:W-:Y:S04]  /*14450*/  STS.U8 [R46+UR6+0x4d80], R17 ;  /* 0x004d80112e007988 */ /* 0x0001e80008000006 */
[----:B------:R1:W-:Y:S04]  /*14460*/  STS.U8 [R46+UR6+0x6d80], R21 ;  /* 0x006d80152e007988 */ /* 0x0003e80008000006 */
[----:B------:R4:W-:Y:S04]  /*14470*/  STS.U8 [R46+UR6+0x5180], R74 ;  /* 0x0051804a2e007988 */ /* 0x0009e80008000006 */
[----:B0-----:R-:W2:Y:S04]  /*14480*/  LDL.LU R17, [R1+0x6ac] ;  /* 0x0006ac0001117983 */ /* 0x001ea80000300800 */
[----:B-1----:R-:W2:Y:S04]  /*14490*/  LDL.LU R21, [R1+0x6a8] ;  /* 0x0006a80001157983 */ /* 0x002ea80000300800 */
[----:B----4-:R-:W4:Y:S04]  /*144a0*/  LDL.LU R74, [R1+0x6a4] ;  /* 0x0006a400014a7983 */ /* 0x010f280000300800 */
[----:B------:R0:W-:Y:S04]  /*144b0*/  STS.U8 [R46+UR6+0x7180], R80 ;  /* 0x007180502e007988 */ /* 0x0001e80008000006 */
[----:B------:R1:W-:Y:S04]  /*144c0*/  STS.U8 [R46+UR6+0x5580], R10 ;  /* 0x0055800a2e007988 */ /* 0x0003e80008000006 */
[----:B------:R1:W-:Y:S04]  /*144d0*/  STS.U8 [R46+UR6+0x7580], R7 ;  /* 0x007580072e007988 */ /* 0x0003e80008000006 */
[----:B0-----:R-:W2:Y:S04]  /*144e0*/  LDL.LU R80, [R1+0x6a0] ;  /* 0x0006a00001507983 */ /* 0x001ea80000300800 */
[----:B-1----:R-:W2:Y:S04]  /*144f0*/  LDL.LU R10, [R1+0x69c] ;  /* 0x00069c00010a7983 */ /* 0x002ea80000300800 */
[----:B------:R-:W2:Y:S04]  /*14500*/  LDL.LU R7, [R1+0x698] ;  /* 0x0006980001077983 */ /* 0x000ea80000300800 */
[----:B------:R0:W-:Y:S04]  /*14510*/  STS.U8 [R46+UR6+0x5980], R86 ;  /* 0x005980562e007988 */ /* 0x0001e80008000006 */
[----:B------:R1:W-:Y:S04]  /*14520*/  STS.U8 [R46+UR6+0x7980], R84 ;  /* 0x007980542e007988 */ /* 0x0003e80008000006 */
[----:B------:R1:W-:Y:S04]  /*14530*/  STS.U8 [R46+UR6+0x5d80], R64 ;  /* 0x005d80402e007988 */ /* 0x0003e80008000006 */
[----:B0-----:R-:W2:Y:S04]  /*14540*/  LDL.LU R86, [R1+0x114] ;  /* 0x0001140001567983 */ /* 0x001ea80000300800 */
[----:B-1----:R-:W2:Y:S04]  /*14550*/  LDL.LU R84, [R1+0x118] ;  /* 0x0001180001547983 */ /* 0x002ea80000300800 */
[----:B------:R-:W2:Y:S04]  /*14560*/  LDL.LU R64, [R1+0x5ac] ;  /* 0x0005ac0001407983 */ /* 0x000ea80000300800 */
[----:B------:R0:W-:Y:S04]  /*14570*/  STS.U8 [R46+UR6+0x7d80], R28 ;  /* 0x007d801c2e007988 */ /* 0x0001e80008000006 */
[----:B0-----:R-:W2:Y:S01]  /*14580*/  LDL.LU R28, [R1+0x5b4] ;  /* 0x0005b400011c7983 */ /* 0x001ea20000300800 */
[----:B------:R-:W0:Y:S02]  /*14590*/  S2R R66, SR_TID.X ;  /* 0x0000000000427919 */ /* 0x000e240000002100 */
[----:B0-----:R-:W-:-:S04]  /*145a0*/  LOP3.LUT R66, R66, 0x7f, RZ, 0xc0, !PT ;  /* 0x0000007f42427812 */ /* 0x001fc800078ec0ff */
[----:B------:R-:W-:-:S05]  /*145b0*/  LOP3.LUT R65, R66, 0x40, RZ, 0x3c, !PT ;  /* 0x0000004042417812 */ /* 0x000fca00078e3cff */
[----:B--2---:R-:W-:Y:S04]  /*145c0*/  STS.U8 [R65+UR6+0x4200], R28 ;  /* 0x0042001c41007988 */ /* 0x004fe80008000006 */
[----:B------:R-:W-:Y:S04]  /*145d0*/  STS.U8 [R65+UR6+0x6200], R64 ;  /* 0x0062004041007988 */ /* 0x000fe80008000006 */
        /* <DEDUP_REMOVED lines=13> */
[----:B---3--:R-:W3:Y:S01]  /*146b0*/  LDL.LU R82, [R1+0x680] ;  /* 0x0006800001527983 */ /* 0x008ee20000300800 */
[----:B------:R-:W-:-:S03]  /*146c0*/  LOP3.LUT R28, R66, 0x50, RZ, 0x3c, !PT ;  /* 0x00000050421c7812 */ /* 0x000fc600078e3cff */
[----:B------:R0:W-:Y:S04]  /*146d0*/  STS.U8 [R65+UR6+0x5600], R8 ;  /* 0x0056000841007988 */ /* 0x0001e80008000006 */
[----:B------:R1:W-:Y:S04]  /*146e0*/  STS.U8 [R65+UR6+0x7600], R12 ;  /* 0x0076000c41007988 */ /* 0x0003e80008000006 */
[----:B------:R-:W-:Y:S04]  /*146f0*/  STS.U8 [R65+UR6+0x5a00], R79 ;  /* 0x005a004f41007988 */ /* 0x000fe80008000006 */
[----:B------:R-:W-:Y:S04]  /*14700*/  STS.U8 [R65+UR6+0x7a00], R78 ;  /* 0x007a004e41007988 */ /* 0x000fe80008000006 */
[----:B------:R-:W-:Y:S04]  /*14710*/  STS.U8 [R65+UR6+0x5e00], R29 ;  /* 0x005e001d41007988 */ /* 0x000fe80008000006 */
[----:B------:R-:W-:Y:S04]  /*14720*/  STS.U8 [R65+UR6+0x7e00], R30 ;  /* 0x007e001e41007988 */ /* 0x000fe80008000006 */
[----:B------:R-:W-:Y:S04]  /*14730*/  STS.U8 [R28+UR6+0x4280], R88 ;  /* 0x004280581c007988 */ /* 0x000fe80008000006 */
[----:B0-----:R-:W4:Y:S04]  /*14740*/  LDL.LU R8, [R1+0x67c] ;  /* 0x00067c0001087983 */ /* 0x001f280000300800 */
[----:B------:R-:W-:Y:S04]  /*14750*/  STS.U8 [R28+UR6+0x6280], R90 ;  /* 0x0062805a1c007988 */ /* 0x000fe80008000006 */
[----:B-1----:R-:W4:Y:S04]  /*14760*/  LDL.LU R12, [R1+0x678] ;  /* 0x00067800010c7983 */ /* 0x002f280000300800 */
[----:B---3--:R0:W-:Y:S04]  /*14770*/  STS.U8 [R28+UR6+0x4680], R82 ;  /* 0x004680521c007988 */ /* 0x0081e80008000006 */
[----:B--2---:R1:W-:Y:S04]  /*14780*/  STS.U8 [R28+UR6+0x6680], R20 ;  /* 0x006680141c007988 */ /* 0x0043e80008000006 */
[----:B------:R2:W-:Y:S04]  /*14790*/  STS.U8 [R28+UR6+0x4a80], R80 ;  /* 0x004a80501c007988 */ /* 0x0005e80008000006 */
[----:B0-----:R0:W5:Y:S04]  /*147a0*/  LDL.LU R82, [R1+0x674] ;  /* 0x0006740001527983 */ /* 0x0011680000300800 */
[----:B-1----:R-:W3:Y:S04]  /*147b0*/  LDL.LU R20, [R1+0x670] ;  /* 0x0006700001147983 */ /* 0x002ee80000300800 */
[----:B--2---:R0:W5:Y:S04]  /*147c0*/  LDL.LU R80, [R1+0x66c] ;  /* 0x00066c0001507983 */ /* 0x0041680000300800 */
[----:B----4-:R1:W-:Y:S04]  /*147d0*/  STS.U8 [R28+UR6+0x6a80], R74 ;  /* 0x006a804a1c007988 */ /* 0x0103e80008000006 */
[----:B------:R2:W-:Y:S04]  /*147e0*/  STS.U8 [R28+UR6+0x4e80], R24 ;  /* 0x004e80181c007988 */ /* 0x0005e80008000006 */
[----:B-1----:R0:W5:Y:S04]  /*147f0*/  LDL.LU R74, [R1+0x668] ;  /* 0x00066800014a7983 */ /* 0x0021680000300800 */
[----:B--2---:R-:W2:Y:S01]  /*14800*/  LDL.LU R24, [R1+0x664] ;  /* 0x0006640001187983 */ /* 0x004ea20000300800 */
[----:B------:R-:W-:-:S03]  /*14810*/  LOP3.LUT R67, R67, 0x7f, RZ, 0xc0, !PT ;  /* 0x0000007f43437812 */ /* 0x000fc600078ec0ff */
[----:B------:R1:W-:Y:S01]  /*14820*/  STS.U8 [R28+UR6+0x6e80], R71 ;  /* 0x006e80471c007988 */ /* 0x0003e20008000006 */
[----:B------:R-:W-:-:S03]  /*14830*/  LOP3.LUT R29, R67, 0x60, RZ, 0x3c, !PT ;  /* 0x00000060431d7812 */ /* 0x000fc600078e3cff */
[----:B------:R4:W-:Y:S04]  /*14840*/  STS.U8 [R28+UR6+0x5280], R27 ;  /* 0x0052801b1c007988 */ /* 0x0009e80008000006 */
[----:B------:R0:W-:Y:S04]  /*14850*/  STS.U8 [R28+UR6+0x7280], R25 ;  /* 0x007280191c007988 */ /* 0x0001e80008000006 */
[----:B------:R0:W-:Y:S04]  /*14860*/  STS.U8 [R28+UR6+0x5680], R26 ;  /* 0x0056801a1c007988 */ /* 0x0001e80008000006 */
[----:B------:R0:W-:Y:S04]  /*14870*/  STS.U8 [R28+UR6+0x7680], R23 ;  /* 0x007680171c007988 */ /* 0x0001e80008000006 */
[----:B------:R-:W-:Y:S04]  /*14880*/  STS.U8 [R28+UR6+0x5a80], R77 ;  /* 0x005a804d1c007988 */ /* 0x000fe80008000006 */
[----:B------:R-:W-:Y:S04]  /*14890*/  STS.U8 [R28+UR6+0x7a80], R76 ;  /* 0x007a804c1c007988 */ /* 0x000fe80008000006 */
[----:B------:R-:W-:Y:S04]  /*148a0*/  STS.U8 [R28+UR6+0x5e80], R31 ;  /* 0x005e801f1c007988 */ /* 0x000fe80008000006 */
[----:B------:R0:W-:Y:S04]  /*148b0*/  STS.U8 [R28+UR6+0x7e80], R32 ;  /* 0x007e80201c007988 */ /* 0x0001e80008000006 */
[----:B-1----:R1:W5:Y:S04]  /*148c0*/  LDL.LU R71, [R1+0x660] ;  /* 0x0006600001477983 */ /* 0x0023680000300800 */
[----:B----4-:R1:W5:Y:S04]  /*148d0*/  LDL.LU R27, [R1+0x65c] ;  /* 0x00065c00011b7983 */ /* 0x0103680000300800 */
[----:B0-----:R1:W5:Y:S04]  /*148e0*/  LDL.LU R25, [R1+0x658] ;  /* 0x0006580001197983 */ /* 0x0013680000300800 */
[----:B------:R1:W5:Y:S04]  /*148f0*/  LDL.LU R26, [R1+0x654] ;  /* 0x00065400011a7983 */ /* 0x0003680000300800 */
[----:B------:R1:W5:Y:S01]  /*14900*/  LDL.LU R23, [R1+0x650] ;  /* 0x0006500001177983 */ /* 0x0003620000300800 */
[----:B------:R-:W-:-:S03]  /*14910*/  LOP3.LUT R28, R67, 0x70, RZ, 0x3c, !PT ;  /* 0x00000070431c7812 */ /* 0x000fc600078e3cff */
[----:B--2---:R0:W-:Y:S04]  /*14920*/  STS.U8 [R29+UR6+0x4300], R24 ;  /* 0x004300181d007988 */ /* 0x0041e80008000006 */
[----:B---3--:R2:W-:Y:S04]  /*14930*/  STS.U8 [R29+UR6+0x6300], R20 ;  /* 0x006300141d007988 */ /* 0x0085e80008000006 */
[----:B------:R3:W-:Y:S04]  /*14940*/  STS.U8 [R29+UR6+0x4700], R22 ;  /* 0x004700161d007988 */ /* 0x0007e80008000006 */
[----:B------:R4:W-:Y:S04]  /*14950*/  STS.U8 [R29+UR6+0x6700], R19 ;  /* 0x006700131d007988 */ /* 0x0009e80008000006 */
[----:B------:R1:W-:Y:S04]  /*14960*/  STS.U8 [R29+UR6+0x4b00], R21 ;  /* 0x004b00151d007988 */ /* 0x0003e80008000006 */
[----:B0-----:R0:W5:Y:S04]  /*14970*/  LDL.LU R24, [R1+0x64c] ;  /* 0x00064c0001187983 */ /* 0x0011680000300800 */
[----:B------:R0:W-:Y:S04]  /*14980*/  STS.U8 [R29+UR6+0x6b00], R17 ;  /* 0x006b00111d007988 */ /* 0x0001e80008000006 */
[----:B--2---:R2:W5:Y:S04]  /*14990*/  LDL.LU R20, [R1+0x648] ;  /* 0x0006480001147983 */ /* 0x0045680000300800 */
[----:B------:R0:W-:Y:S04]  /*149a0*/  STS.U8 [R29+UR6+0x4f00], R18 ;  /* 0x004f00121d007988 */ /* 0x0001e80008000006 */
[----:B---3--:R2:W5:Y:S04]  /*149b0*/  LDL.LU R22, [R1+0x644] ;  /* 0x0006440001167983 */ /* 0x0085680000300800 */
[----:B------:R3:W-:Y:S04]  /*149c0*/  STS.U8 [R29+UR6+0x6f00], R15 ;  /* 0x006f000f1d007988 */ /* 0x0007e80008000006 */
[----:B----4-:R2:W5:Y:S04]  /*149d0*/  LDL.LU R19, [R1+0x640] ;  /* 0x0006400001137983 */ /* 0x0105680000300800 */
[----:B------:R4:W-:Y:S04]  /*149e0*/  STS.U8 [R29+UR6+0x5300], R16 ;  /* 0x005300101d007988 */ /* 0x0009e80008000006 */
[----:B-1----:R2:W5:Y:S04]  /*149f0*/  LDL.LU R21, [R1+0x63c] ;  /* 0x00063c0001157983 */ /* 0x0025680000300800 */
[----:B------:R1:W-:Y:S04]  /*14a00*/  STS.U8 [R29+UR6+0x7300], R13 ;  /* 0x0073000d1d007988 */ /* 0x0003e80008000006 */
[----:B0-----:R2:W5:Y:S04]  /*14a10*/  LDL.LU R17, [R1+0x638] ;  /* 0x0006380001117983 */ /* 0x0015680000300800 */
[----:B------:R0:W-:Y:S04]  /*14a20*/  STS.U8 [R29+UR6+0x5700], R14 ;  /* 0x0057000e1d007988 */ /* 0x0001e80008000006 */
[----:B------:R2:W5:Y:S04]  /*14a30*/  LDL.LU R18, [R1+0x634] ;  /* 0x0006340001127983 */ /* 0x0005680000300800 */
[----:B------:R0:W-:Y:S04]  /*14a40*/  STS.U8 [R29+UR6+0x7700], R11 ;  /* 0x0077000b1d007988 */ /* 0x0001e80008000006 */
[----:B---3--:R2:W5:Y:S04]  /*14a50*/  LDL.LU R15, [R1+0x630] ;  /* 0x00063000010f7983 */ /* 0x0085680000300800 */
[----:B------:R-:W-:Y:S04]  /*14a60*/  STS.U8 [R29+UR6+0x5b00], R75 ;  /* 0x005b004b1d007988 */ /* 0x000fe80008000006 */
[----:B----4-:R2:W5:Y:S04]  /*14a70*/  LDL.LU R16, [R1+0x62c] ;  /* 0x00062c0001107983 */ /* 0x0105680000300800 */
[----:B------:R-:W-:Y:S04]  /*14a80*/  STS.U8 [R29+UR6+0x7b00], R73 ;  /* 0x007b00491d007988 */ /* 0x000fe80008000006 */
[----:B-1----:R2:W5:Y:S04]  /*14a90*/  LDL.LU R13, [R1+0x628] ;  /* 0x00062800010d7983 */ /* 0x0025680000300800 */
[----:B------:R-:W-:Y:S04]  /*14aa0*/  STS.U8 [R29+UR6+0x5f00], R33 ;  /* 0x005f00211d007988 */ /* 0x000fe80008000006 */
[----:B0-----:R2:W5:Y:S04]  /*14ab0*/  LDL.LU R14, [R1+0x624] ;  /* 0x00062400010e7983 */ /* 0x0015680000300800 */
[----:B------:R-:W-:Y:S04]  /*14ac0*/  STS.U8 [R29+UR6+0x7f00], R34 ;  /* 0x007f00221d007988 */ /* 0x000fe80008000006 */
[----:B------:R2:W5:Y:S04]  /*14ad0*/  LDL.LU R11, [R1+0x620] ;  /* 0x00062000010b7983 */ /* 0x0005680000300800 */
[----:B------:R0:W-:Y:S04]  /*14ae0*/  STS.U8 [R28+UR6+0x4380], R12 ;  /* 0x0043800c1c007988 */ /* 0x0001e80008000006 */
[----:B------:R1:W-:Y:S04]  /*14af0*/  STS.U8 [R28+UR6+0x6380], R8 ;  /* 0x006380081c007988 */ /* 0x0003e80008000006 */
[----:B------:R3:W-:Y:S04]  /*14b00*/  STS.U8 [R28+UR6+0x4780], R10 ;  /* 0x0047800a1c007988 */ /* 0x0007e80008000006 */
[----:B0-----:R2:W5:Y:S04]  /*14b10*/  LDL.LU R12, [R1+0x61c] ;  /* 0x00061c00010c7983 */ /* 0x0015680000300800 */
[----:B-1----:R2:W5:Y:S04]  /*14b20*/  LDL.LU R8, [R1+0x618] ;  /* 0x0006180001087983 */ /* 0x0025680000300800 */
[----:B---3--:R2:W5:Y:S04]  /*14b30*/  LDL.LU R10, [R1+0x614] ;  /* 0x00061400010a7983 */ /* 0x0085680000300800 */
        /* <DEDUP_REMOVED lines=53> */
[----:B------:R2:W-:Y:S01]  /*14e90*/  STS.U8 [R46+UR6+0x9f80], R93 ;  /* 0x009f805d2e007988 */ /* 0x0005e20008000006 */
[----:B------:R0:W-:Y:S06]  /*14ea0*/  MEMBAR.ALL.CTA ;  /* 0x0000000000007992 */ /* 0x0001ec0000008000 */
[----:B0-----:R-:W0:Y:S02]  /*14eb0*/  FENCE.VIEW.ASYNC.S ;  /* 0x00000000000073c6 */ /* 0x001e240000000000 */
[----:B0-----:R-:W-:Y:S01]  /*14ec0*/  BAR.SYNC.DEFER_BLOCKING 0x0 ;  /* 0x0000000000007b1d */ /* 0x001fe20000010000 */
[----:B------:R-:W-:-:S04]  /*14ed0*/  ULEA UR10, UR17, UR6, 0x3 ;  /* 0x00000006110a7291 */ /* 0x000fc8000f8e18ff */
[----:B------:R-:W-:Y:S01]  /*14ee0*/  UIADD3 UR10, UPT, UPT, UR10, 0xa000, URZ ;  /* 0x0000a0000a0a7890 */ /* 0x000fe2000fffe0ff */
[----:B------:R-:W-:Y:S01]  /*14ef0*/  UMOV UR4, UR5 ;  /* 0x0000000500047c82 */ /* 0x000fe20008000000 */
[----:B------:R-:W-:-:S00]  /*14f00*/  MEMBAR.ALL.CTA ;  /* 0x0000000000007992 */ /* 0x000fc00000008000 */
[----:B------:R-:W-:Y:S06]  /*14f10*/  MEMBAR.ALL.GPU ;  /* 0x0000000000007992 */ /* 0x000fec000000a000 */
[----:B------:R-:W-:-:S00]  /*14f20*/  ERRBAR ;  /* 0x00000000000079ab */ /* 0x000fc00000000000 */
[----:B------:R-:W-:Y:S08]  /*14f30*/  CGAERRBAR ;  /* 0x00000000000075ab */ /* 0x000ff00000000000 */
[----:B------:R-:W-:Y:S06]  /*14f40*/  UCGABAR_ARV ;  /* 0x00000000000079c7 */ /* 0x000fec0008000000 */
[----:B------:R-:W-:Y:S01]  /*14f50*/  UCGABAR_WAIT ;  /* 0x0000000000007dc7 */ /* 0x000fe20008000000 */
[----:B------:R-:W-:Y:S01]  /*14f60*/  CCTL.IVALL ;  /* 0x00000000ff00798f */ /* 0x000fe20002000000 */
[----:B--2---:R-:W-:Y:S05]  /*14f70*/  @P1 BRA `(.L_x_15) ;  /* 0x0000000000481947 */ /* 0x004fea0003800000 */
[----:B------:R-:W-:Y:S02]  /*14f80*/  UIADD3 UR5, UPT, UPT, UR20, 0x80, URZ ;  /* 0x0000008014057890 */ /* 0x000fe4000fffe0ff */
[----:B------:R-:W-:Y:S01]  /*14f90*/  UIADD3 UR27, UPT, UPT, UR20, 0x80, URZ ;  /* 0x00000080141b7890 */ /* 0x000fe2000fffe0ff */
[----:B------:R-:W-:Y:S01]  /*14fa0*/  UMOV UR15, 0x40004040 ;  /* 0x40004040000f7882 */ /* 0x000fe20000000000 */
[----:B------:R-:W-:Y:S01]  /*14fb0*/  UMOV UR30, 0x0 ;  /* 0x00000000001e7882 */ /* 0x000fe20000000000 */
[----:B------:R-:W-:Y:S01]  /*14fc0*/  UMOV UR31, 0x10208490 ;  /* 0x10208490001f7882 */ /* 0x000fe20000000000 */
[----:B------:R-:W-:Y:S01]  /*14fd0*/  UMOV UR32, 0x0 ;  /* 0x0000000000207882 */ /* 0x000fe20000000000 */
[----:B------:R-:W-:Y:S01]  /*14fe0*/  UMOV UR33, 0x10208490 ;  /* 0x1020849000217882 */ /* 0x000fe20000000000 */
[----:B------:R-:W-:Y:S01]  /*14ff0*/  UMOV UR34, 0x0 ;  /* 0x0000000000227882 */ /* 0x000fe20000000000 */
[----:B------:R-:W-:Y:S01]  /*15000*/  UMOV UR35, 0x10208490 ;  /* 0x1020849000237882 */ /* 0x000fe20000000000 */
[----:B------:R0:W-:Y:S01]  /*15010*/  UTCQMMA.2CTA gdesc[UR14], gdesc[UR8], tmem[UR20], tmem[UR30], idesc[UR31], UPT ;  /* 0x00ff1e080e0075ea */ /* 0x0001e2000ba00314 */
[----:B------:R-:W-:Y:S01]  /*15020*/  UMOV UR36, 0x0 ;  /* 0x0000000000247882 */ /* 0x000fe20000000000 */
[----:B------:R-:W-:Y:S01]  /*15030*/  UMOV UR37, 0x10208490 ;  /* 0x1020849000257882 */ /* 0x000fe20000000000 */
[----:B------:R0:W-:Y:S01]  /*15040*/  UTCQMMA.2CTA gdesc[UR28], gdesc[UR12], tmem[UR20], tmem[UR32], idesc[UR33], UPT ;  /* 0x00ff200c1c0075ea */ /* 0x0001e2000ba00314 */
[----:B------:R-:W-:Y:S01]  /*15050*/  UMOV UR38, 0x3 ;  /* 0x0000000300267882 */ /* 0x000fe20000000000 */
[----:B------:R0:W-:Y:S01]  /*15060*/  UTCQMMA.2CTA gdesc[UR22], gdesc[UR8], tmem[UR5], tmem[UR34], idesc[UR35], UPT ;  /* 0x00ff2208160075ea */ /* 0x0001e2000ba00305 */
[----:B------:R0:W-:Y:S01]  /*15070*/  UTCQMMA.2CTA gdesc[UR24], gdesc[UR12], tmem[UR27], tmem[UR36], idesc[UR37], UPT ;  /* 0x00ff240c180075ea */ /* 0x0001e2000ba0031b */
[----:B------:R0:W-:Y:S01]  /*15080*/  UTCBAR.2CTA.MULTICAST [UR10], URZ, UR38 ;  /* 0x000000ff0a0073e9 */ /* 0x0001e20008200826 */
[----:B------:R-:W-:Y:S01]  /*15090*/  NOP ;  /* 0x0000000000007918 */ /* 0x000fe20000000000 */
.L_x_15:
[----:B------:R-:W2:Y:S04]  /*150a0*/  LDL R29, [R1+0x5ec] ;  /* 0x0005ec00011d7983 */ /* 0x000ea80000100800 */
[----:B------:R-:W2:Y:S01]  /*150b0*/  LDL.LU R28, [R1+0x5b0] ;  /* 0x0005b000011c7983 */ /* 0x000ea20000300800 */
[----:B------:R-:W-:-:S04]  /*150c0*/  UIADD3 UR17, UPT, UPT, UR17, 0x1, URZ ;  /* 0x0000000111117890 */ /* 0x000fc8000fffe0ff */
[----:B------:R-:W-:-:S04]  /*150d0*/  UISETP.GT.AND UP1, UPT, UR17, 0x1, UPT ;  /* 0x000000011100788c */ /* 0x000fc8000bf24270 */
[----:B0-----:R-:W-:Y:S02]  /*150e0*/  USEL UR5, URZ, 0x1, !UP1 ;  /* 0x00000001ff057887 */ /* 0x001fe4000c800000 */
[----:B------:R-:W-:Y:S02]  /*150f0*/  USEL UR17, UR17, URZ, !UP1 ;  /* 0x000000ff11117287 */ /* 0x000fe4000c800000 */
[----:B------:R-:W-:Y:S01]  /*15100*/  ULOP3.LUT UR5, UR4, UR5, URZ, 0x3c, !UPT ;  /* 0x0000000504057292 */ /* 0x000fe2000f8e3cff */
[----:B--2---:R-:W-:Y:S02]  /*15110*/  ISETP.NE.U32.AND P2, PT, R28, R29, PT ;  /* 0x0000001d1c00720c */ /* 0x004fe40003f45070 */
[----:B------:R-:W2:Y:S01]  /*15120*/  LDL.LU R29, [R1+0x5c8] ;  /* 0x0005c800011d7983 */ /* 0x000ea20000300800 */
[----:B------:R-:W-:-:S03]  /*15130*/  IMAD.U32 R28, RZ, RZ, UR4 ;  /* 0x00000004ff1c7e24 */ /* 0x000fc6000f8e00ff */
[----:B--2---:R0:W-:Y:S07]  /*15140*/  STL [R1+0x5b0], R29 ;  /* 0x0005b01d01007387 */ /* 0x0041ee0000100800 */
[----:B------:R-:W-:Y:S05]  /*15150*/  @P2 BRA `(.L_x_16) ;  /* 0xffffff6c00e42947 */ /* 0x000fea000383ffff */
.L_x_13:
[----:B0-----:R-:W0:Y:S01]  /*15160*/  LDC R29, c[0x0][0x3a0] ;  /* 0x0000e800ff1d7b82 */ /* 0x001e220000000800 */
[----:B------:R-:W1:Y:S01]  /*15170*/  LDCU UR11, c[0x0][0x39c] ;  /* 0x00007380ff0b77ac */ /* 0x000e620008000800 */
[C---:B-----5:R-:W-:Y:S02]  /*15180*/  VIADD R3, R0.reuse, 0x6 ;  /* 0x0000000600037836 */ /* 0x060fe40000000000 */
[C---:B------:R-:W-:Y:S01]  /*15190*/  VIADD R4, R0.reuse, 0x3 ;  /* 0x0000000300047836 */ /* 0x040fe20000000000 */
[----:B------:R-:W2:Y:S01]  /*151a0*/  LDCU UR5, c[0x0][0x39c] ;  /* 0x00007380ff0577ac */ /* 0x000ea20008000800 */
[C---:B------:R-:W-:Y:S02]  /*151b0*/  VIADD R5, R0.reuse, 0x2 ;  /* 0x0000000200057836 */ /* 0x040fe40000000000 */
[----:B------:R-:W3:Y:S01]  /*151c0*/  LDC R71, c[0x0][0x3b4] ;  /* 0x0000ed00ff477b82 */ /* 0x000ee20000000800 */
[----:B------:R-:W4:Y:S01]  /*151d0*/  LDCU UR21, c[0x0][0x3b8] ;  /* 0x00007700ff1577ac */ /* 0x000f220008000800 */
[----:B------:R-:W-:-:S02]  /*151e0*/  VIADD R6, R0, 0x1 ;  /* 0x0000000100067836 */ /* 0x000fc40000000000 */
[----:B------:R-:W-:Y:S01]  /*151f0*/  VIADD R7, R0, 0x4 ;  /* 0x0000000400077836 */ /* 0x000fe20000000000 */
[----:B------:R-:W0:Y:S01]  /*15200*/  LDCU.64 UR8, c[0x0][0x398] ;  /* 0x00007300ff0877ac */ /* 0x000e220008000a00 */
[----:B------:R-:W0:Y:S01]  /*15210*/  LDCU.128 UR12, c[0x0][0x390] ;  /* 0x00007200ff0c77ac */ /* 0x000e220008000c00 */
[----:B-1----:R-:W-:Y:S01]  /*15220*/  ISETP.GE.AND P3, PT, R3, UR11, PT ;  /* 0x0000000b03007c0c */ /* 0x002fe2000bf66270 */
[----:B------:R-:W1:Y:S01]  /*15230*/  LDCU UR11, c[0x0][0x39c] ;  /* 0x00007380ff0b77ac */ /* 0x000e620008000800 */
[----:B--2---:R-:W-:Y:S01]  /*15240*/  ISETP.GE.AND P1, PT, R4, UR5, PT ;  /* 0x0000000504007c0c */ /* 0x004fe2000bf26270 */
[----:B0-----:R-:W-:Y:S02]  /*15250*/  VIADD R29, R29, 0x3f ;  /* 0x0000003f1d1d7836 */ /* 0x001fe40000000000 */
[----:B----4-:R-:W-:-:S03]  /*15260*/  IMAD R4, R0, UR21, RZ ;  /* 0x0000001500047c24 */ /* 0x010fc6000f8e02ff */
[----:B------:R-:W-:Y:S02]  /*15270*/  ISETP.GE.AND P4, PT, R29, 0x40, PT ;  /* 0x000000401d00780c */ /* 0x000fe40003f86270 */
[----:B------:R-:W-:Y:S01]  /*15280*/  ISETP.GE.AND P5, PT, R5, UR9, PT ;  /* 0x0000000905007c0c */ /* 0x000fe2000bfa6270 */
[----:B---3--:R-:W-:Y:S02]  /*15290*/  IMAD R3, R2, R71, RZ ;  /* 0x0000004702037224 */ /* 0x008fe400078e02ff */
[----:B------:R-:W-:Y:S01]  /*152a0*/  VIADD R5, R4, UR21 ;  /* 0x0000001504057c36 */ /* 0x000fe20008000000 */
[----:B------:R-:W-:Y:S01]  /*152b0*/  ISETP.GE.AND P2, PT, R6, UR15, PT ;  /* 0x0000000f06007c0c */ /* 0x000fe2000bf46270 */
[----:B------:R-:W-:Y:S01]  /*152c0*/  IMAD R71, R71, 0x80, R3 ;  /* 0x0000008047477824 */ /* 0x000fe200078e0203 */
[----:B------:R-:W-:Y:S02]  /*152d0*/  IADD3 R68, P6, PT, R3, UR12, RZ ;  /* 0x0000000c03447c10 */ /* 0x000fe4000ffde0ff */
[----:B------:R-:W-:-:S03]  /*152e0*/  SHF.R.S32.HI R6, RZ, 0x1f, R4 ;  /* 0x0000001fff067819 */ /* 0x000fc60000011404 */
[----:B-1----:R-:W-:Y:S08]  /*152f0*/  @!P4 BRA `(.L_x_17) ;  /* 0x000000000010c947 */ /* 0x002ff00003800000 */
[----:B------:R-:W-:-:S06]  /*15300*/  USHF.L.U32 UR4, UR4, 0x1f, URZ ;  /* 0x0000001f04047899 */ /* 0x000fcc00080006ff */
[----:B------:R-:W-:-:S04]  /*15310*/  IMAD.U32 R8, RZ, RZ, UR4 ;  /* 0x00000004ff087e24 */ /* 0x000fc8000f8e00ff */
[----:B------:R-:W0:Y:S02]  /*15320*/  SYNCS.PHASECHK.TRANS64.TRYWAIT P4, [UR10], R8 ;  /* 0x00000008ff0075a7 */ /* 0x000e24000808110a */
[----:B0-----:R-:W-:Y:S05]  /*15330*/  @!P4 BRA `(.L_x_18) ;  /* 0x000000b00094c947 */ /* 0x001fea0003800000 */
.L_x_17:
[----:B------:R-:W-:Y:S01]  /*15340*/  IADD3 R69, P4, PT, R71, UR12, RZ ;  /* 0x0000000c47457c10 */ /* 0x000fe2000ff9e0ff */
[----:B------:R-:W-:Y:S01]  /*15350*/  BAR.SYNC.DEFER_BLOCKING 0x0 ;  /* 0x0000000000007b1d */ /* 0x000fe20000010000 */
[----:B------:R-:W-:Y:S02]  /*15360*/  LEA.HI.X.SX32 R3, R3, UR13, 0x1, P6 ;  /* 0x0000000d03037c11 */ /* 0x000fe4000b0f0eff */
[CC--:B------:R-:W-:Y:S02]  /*15370*/  IADD3 R38, P6, PT, R4.reuse, R68.reuse, RZ ;  /* 0x0000004404267210 */ /* 0x0c0fe40007fde0ff */
[----:B------:R-:W-:Y:S01]  /*15380*/  LEA.HI.X.SX32 R71, R71, UR13, 0x1, P4 ;  /* 0x0000000d47477c11 */ /* 0x000fe2000a0f0eff */
[----:B------:R-:W0:Y:S01]  /*15390*/  LDCU UR4, c[0x0][0x39c] ;  /* 0x00007380ff0477ac */ /* 0x000e220008000800 */
[----:B------:R-:W-:Y:S01]  /*153a0*/  IADD3 R12, P4, PT, R4, R69, RZ ;  /* 0x00000045040c7210 */ /* 0x000fe20007f9e0ff */
[C---:B------:R-:W-:Y:S01]  /*153b0*/  IMAD.X R39, R6.reuse, 0x1, R3, P6 ;  /* 0x0000000106277824 */ /* 0x040fe200030e0603 */
[----:B------:R-:W-:Y:S01]  /*153c0*/  SHF.R.S32.HI R8, RZ, 0x1f, R5 ;  /* 0x0000001fff087819 */ /* 0x000fe20000011405 */
[----:B------:R-:W-:Y:S01]  /*153d0*/  STL [R1+0x6f4], R2 ;  /* 0x0006f40201007387 */ /* 0x000fe20000100800 */
[C---:B------:R-:W-:Y:S01]  /*153e0*/  IADD3 R10, P6, PT, R5.reuse, R68, RZ ;  /* 0x00000044050a7210 */ /* 0x040fe20007fde0ff */
[----:B------:R-:W-:Y:S01]  /*153f0*/  IMAD.X R13, R6, 0x1, R71, P4 ;  /* 0x00000001060d7824 */ /* 0x000fe200020e0647 */
[----:B------:R-:W1:Y:S01]  /*15400*/  LDCU.64 UR28, c[0x0][0x398] ;  /* 0x00007300ff1c77ac */ /* 0x000e620008000a00 */
[----:B------:R-:W-:Y:S01]  /*15410*/  STL [R1+0x68c], R70 ;  /* 0x00068c4601007387 */ /* 0x000fe20000100800 */
[----:B------:R-:W-:-:S02]  /*15420*/  VIADD R4, R5, UR21 ;  /* 0x0000001505047c36 */ /* 0x000fc40008000000 */
[----:B------:R-:W-:Y:S01]  /*15430*/  IMAD.X R11, R8, 0x1, R3, P6 ;  /* 0x00000001080b7824 */ /* 0x000fe200030e0603 */
[----:B------:R2:W-:Y:S01]  /*15440*/  STL.64 [R1+0x458], R12 ;  /* 0x0004580c01007387 */ /* 0x0005e20000100a00 */
[----:B------:R-:W3:Y:S01]  /*15450*/  LDCU.64 UR30, c[0x0][0x398] ;  /* 0x00007300ff1e77ac */ /* 0x000ee20008000a00 */
[----:B------:R-:W-:Y:S02]  /*15460*/  SHF.R.S32.HI R6, RZ, 0x1f, R4 ;  /* 0x0000001fff067819 */ /* 0x000fe40000011404 */
[----:B------:R4:W-:Y:S01]  /*15470*/  STL.64 [R1+0x450], R10 ;  /* 0x0004500a01007387 */ /* 0x0009e20000100a00 */
[----:B------:R-:W5:Y:S01]  /*15480*/  LDCU.64 UR12, c[0x0][0x398] ;  /* 0x00007300ff0c77ac */ /* 0x000f620008000a00 */
[----:B------:R-:W0:Y:S02]  /*15490*/  @!P0 SYNCS.CCTL.IV [UR6+0xa000] ;  /* 0x00a00000ff0089b1 */ /* 0x000e240008000006 */
[----:B0-----:R-:W-:Y:S01]  /*154a0*/  BAR.SYNC.DEFER_BLOCKING 0x0 ;  /* 0x0000000000007b1d */ /* 0x001fe20000010000 */
[----:B--2---:R-:W-:Y:S01]  /*154b0*/  IADD3 R12, P4, PT, R5, R69, RZ ;  /* 0x00000045050c7210 */ /* 0x004fe20007f9e0ff */
[----:B------:R-:W-:-:S04]  /*154c0*/  VIADD R5, R4, UR21 ;  /* 0x0000001504057c36 */ /* 0x000fc80008000000 */
[----:B------:R-:W0:Y:S01]  /*154d0*/  LDCU.64 UR16, c[0x0][0x398] ;  /* 0x00007300ff1077ac */ /* 0x000e220008000a00 */
[----:B----4-:R-:W-:Y:S01]  /*154e0*/  IADD3 R10, P6, PT, R4, R68, RZ ;  /* 0x00000044040a7210 */ /* 0x010fe20007fde0ff */
[----:B------:R-:W-:Y:S01]  /*154f0*/  IMAD.X R13, R8, 0x1, R71, P4 ;  /* 0x00000001080d7824 */ /* 0x000fe200020e0647 */
[----:B------:R-:W-:Y:S01]  /*15500*/  ISETP.GE.AND P4, PT, R7, UR11, PT ;  /* 0x0000000b07007c0c */ /* 0x000fe2000bf86270 */
[----:B------:R-:W-:Y:S01]  /*15510*/  VIADD R8, R0, 0x5 ;  /* 0x0000000500087836 */ /* 0x000fe20000000000 */
[----:B------:R-:W2:Y:S01]  /*15520*/  LDCU.64 UR10, c[0x0][0x398] ;  /* 0x00007300ff0a77ac */ /* 0x000ea20008000a00 */
[----:B------:R-:W-:Y:S01]  /*15530*/  IMAD.X R11, R6, 0x1, R3, P6 ;  /* 0x00000001060b7824 */ /* 0x000fe200030e0603 */
[----:B------:R4:W-:Y:S01]  /*15540*/  STL.64 [R1+0x448], R12 ;  /* 0x0004480c01007387 */ /* 0x0009e20000100a00 */
[----:B------:R-:W0:Y:S03]  /*15550*/  LDCU.64 UR24, c[0x0][0x398] ;  /* 0x00007300ff1877ac */ /* 0x000e260008000a00 */
[----:B------:R1:W-:Y:S01]  /*15560*/  STL.64 [R1+0x440], R10 ;  /* 0x0004400a01007387 */ /* 0x0003e20000100a00 */
[----:B------:R-:W0:Y:S01]  /*15570*/  LDCU.64 UR22, c[0x0][0x398] ;  /* 0x00007300ff1677ac */ /* 0x000e220008000a00 */
[----:B------:R-:W0:Y:S01]  /*15580*/  @!P0 SYNCS.CCTL.IV [UR6+0xa008] ;  /* 0x00a00800ff0089b1 */ /* 0x000e220008000006 */
[----:B------:R-:W0:Y:S01]  /*15590*/  LDCU UR6, c[0x0][0x39c] ;  /* 0x00007380ff0677ac */ /* 0x000e220008000800 */
[----:B----4-:R-:W-:Y:S01]  /*155a0*/  IADD3 R12, P6, PT, R4, R69, RZ ;  /* 0x00000045040c7210 */ /* 0x010fe20007fde0ff */
[----:B------:R-:W-:Y:S01]  /*155b0*/  VIADD R4, R5, UR21 ;  /* 0x0000001505047c36 */ /* 0x000fe20008000000 */
[----:B------:R-:W4:Y:S01]  /*155c0*/  LDCU.64 UR26, c[0x0][0x398] ;  /* 0x00007300ff1a77ac */ /* 0x000f220008000a00 */
[----:B-1----:R-:W-:-:S02]  /*155d0*/  SHF.R.S32.HI R10, RZ, 0x1f, R5 ;  /* 0x0000001fff0a7819 */ /* 0x002fc40000011405 */
[----:B------:R-:W-:Y:S01]  /*155e0*/  IMAD.X R13, R6, 0x1, R71, P6 ;  /* 0x00000001060d7824 */ /* 0x000fe200030e0647 */
[C---:B------:R-:W-:Y:S01]  /*155f0*/  IADD3 R16, P0, PT, R4.reuse, R68, RZ ;  /* 0x0000004404107210 */ /* 0x040fe20007f1e0ff */
[----:B------:R-:W-:-:S03]  /*15600*/  VIADD R6, R4, UR21 ;  /* 0x0000001504067c36 */ /* 0x000fc60008000000 */
[----:B------:R1:W-:Y:S02]  /*15610*/  STL.64 [R1+0x438], R12 ;  /* 0x0004380c01007387 */ /* 0x0003e40000100a00 */
[----:B------:R-:W-:Y:S02]  /*15620*/  SHF.R.S32.HI R7, RZ, 0x1f, R6 ;  /* 0x0000001fff077819 */ /* 0x000fe40000011406 */
[----:B-1----:R-:W-:-:S05]  /*15630*/  IADD3 R12, P6, PT, R5, R68, RZ ;  /* 0x00000044050c7210 */ /* 0x002fca0007fde0ff */
[----:B------:R-:W-:Y:S01]  /*15640*/  IMAD.X R13, R10, 0x1, R3, P6 ;  /* 0x000000010a0d7824 */ /* 0x000fe200030e0603 */
[----:B------:R-:W-:Y:S01]  /*15650*/  IADD3 R14, P6, PT, R5, R69, RZ ;  /* 0x00000045050e7210 */ /* 0x000fe20007fde0ff */
[----:B------:R-:W-:-:S03]  /*15660*/  VIADD R5, R6, UR21 ;  /* 0x0000001506057c36 */ /* 0x000fc60008000000 */
[----:B------:R1:W-:Y:S01]  /*15670*/  STL.64 [R1+0x430], R12 ;  /* 0x0004300c01007387 */ /* 0x0003e20000100a00 */
[----:B------:R-:W-:-:S05]  /*15680*/  IMAD.X R15, R10, 0x1, R71, P6 ;  /* 0x000000010a0f7824 */ /* 0x000fca00030e0647 */
[----:B------:R0:W-:Y:S01]  /*15690*/  STL.64 [R1+0x428], R14 ;  /* 0x0004280e01007387 */ /* 0x0001e20000100a00 */
[----:B-1----:R-:W-:-:S05]  /*156a0*/  SHF.R.S32.HI R12, RZ, 0x1f, R4 ;  /* 0x0000001fff0c7819 */ /* 0x002fca0000011404 */
[----:B------:R-:W-:Y:S01]  /*156b0*/  IMAD.X R17, R12, 0x1, R3, P0 ;  /* 0x000000010c117824 */ /* 0x000fe200000e0603 */
[----:B0-----:R-:W-:Y:S02]  /*156c0*/  IADD3 R14, P6, PT, R4, R69, RZ ;  /* 0x00000045040e7210 */ /* 0x001fe40007fde0ff */
[----:B------:R-:W-:-:S03]  /*156d0*/  IADD3 R20, P0, PT, R6, R68, RZ ;  /* 0x0000004406147210 */ /* 0x000fc60007f1e0ff */
[----:B------:R-:W-:-:S05]  /*156e0*/  IMAD.X R15, R12, 0x1, R71, P6 ;  /* 0x000000010c0f7824 */ /* 0x000fca00030e0647 */
[----:B------:R0:W-:Y:S04]  /*156f0*/  STL.64 [R1+0x418], R14 ;  /* 0x0004180e01007387 */ /* 0x0001e80000100a00 */
[----:B------:R-:W-:Y:S04]  /*15700*/  STL.64 [R1+0x420], R16 ;  /* 0x0004201001007387 */ /* 0x000fe80000100a00 */
[----:B------:R-:W-:Y:S04]  /*15710*/  STL [R1+0x710], R71 ;  /* 0x0007104701007387 */ /* 0x000fe80000100800 */
[----:B------:R-:W-:Y:S01]  /*15720*/  STL.64 [R1+0x708], R68 ;  /* 0x0007084401007387 */ /* 0x000fe20000100a00 */
[----:B0-----:R-:W-:-:S03]  /*15730*/  IADD3 R14, P6, PT, R6, R69, RZ ;  /* 0x00000045060e7210 */ /* 0x001fc60007fde0ff */
[----:B------:R0:W-:Y:S04]  /*15740*/  STL.64 [R1+0x700], R38 ;  /* 0x0007002601007387 */ /* 0x0001e80000100a00 */
[----:B------:R-:W-:Y:S01]  /*15750*/  STL [R1+0x6f8], R20 ;  /* 0x0006f81401007387 */ /* 0x000fe20000100800 */
[----:B0-----:R-:W0:Y:S03]  /*15760*/  LDTM.x64 R24, tmem[UR7] ;  /* 0x00000007001879ee */ /* 0x001e260008340000 */
[----:B0-----:R-:W-:Y:S01]  /*15770*/  STL [R1+0x204], R33 ;  /* 0x0002042101007387 */ /* 0x001fe20000100800 */
[----:B------:R-:W-:Y:S01]  /*15780*/  IMAD.X R21, R7, 0x1, R3, P0 ;  /* 0x0000000107157824 */ /* 0x000fe200000e0603 */
[----:B------:R-:W-:Y:S01]  /*15790*/  SHF.R.S32.HI R6, RZ, 0x1f, R5 ;  /* 0x0000001fff067819 */ /* 0x000fe20000011405 */
[----:B------:R-:W-:Y:S01]  /*157a0*/  VIADD R4, R5, UR21 ;  /* 0x0000001505047c36 */ /* 0x000fe20008000000 */
[----:B------:R-:W-:Y:S01]  /*157b0*/  STL.64 [R1+0x208], R34 ;  /* 0x0002082201007387 */ /* 0x000fe20000100a00 */
[----:B------:R-:W-:-:S02]  /*157c0*/  IMAD.MOV.U32 R18, RZ, RZ, R24 ;  /* 0x000000ffff127224 */ /* 0x000fc400078e0018 */
[----:B------:R-:W-:Y:S01]  /*157d0*/  IMAD.MOV.U32 R17, RZ, RZ, R25 ;  /* 0x000000ffff117224 */ /* 0x000fe200078e0019 */
[----:B------:R-:W-:Y:S01]  /*157e0*/  STL.64 [R1+0x210], R36 ;  /* 0x0002102401007387 */ /* 0x000fe20000100a00 */
[----:B------:R-:W-:Y:S02]  /*157f0*/  IMAD.MOV.U32 R16, RZ, RZ, R26 ;  /* 0x000000ffff107224 */ /* 0x000fe400078e001a */
[----:B------:R-:W-:Y:S01]  /*15800*/  IMAD.MOV.U32 R13, RZ, RZ, R27 ;  /* 0x000000ffff0d7224 */ /* 0x000fe200078e001b */
[----:B------:R-:W-:Y:S01]  /*15810*/  STL.64 [R1+0x218], R38 ;  /* 0x0002182601007387 */ /* 0x000fe20000100a00 */
[----:B------:R-:W-:Y:S02]  /*15820*/  IMAD.MOV.U32 R12, RZ, RZ, R28 ;  /* 0x000000ffff0c7224 */ /* 0x000fe400078e001c */
[----:B------:R-:W-:Y:S01]  /*15830*/  IMAD.MOV.U32 R11, RZ, RZ, R29 ;  /* 0x000000ffff0b7224 */ /* 0x000fe200078e001d */
[----:B------:R-:W-:Y:S01]  /*15840*/  STL.64 [R1+0x220], R40 ;  /* 0x0002202801007387 */ /* 0x000fe20000100a00 */
[----:B------:R-:W-:-:S02]  /*15850*/  IMAD.MOV.U32 R10, RZ, RZ, R30 ;  /* 0x000000ffff0a7224 */ /* 0x000fc400078e001e */
[----:B------:R-:W-:Y:S01]  /*15860*/  IMAD.MOV.U32 R9, RZ, RZ, R31 ;  /* 0x000000ffff097224 */ /* 0x000fe200078e001f */
[----:B------:R-:W-:Y:S04]  /*15870*/  STL.64 [R1+0x228], R42 ;  /* 0x0002282a01007387 */ /* 0x000fe80000100a00 */
[----:B------:R-:W-:Y:S04]  /*15880*/  STL.64 [R1+0x230], R44 ;  /* 0x0002302c01007387 */ /* 0x000fe80000100a00 */
[----:B------:R-:W-:Y:S04]  /*15890*/  STL.64 [R1+0x238], R46 ;  /* 0x0002382e01007387 */ /* 0x000fe80000100a00 */
[----:B------:R-:W-:Y:S04]  /*158a0*/  STL.64 [R1+0x240], R48 ;  /* 0x0002403001007387 */ /* 0x000fe80000100a00 */
[----:B------:R-:W-:Y:S04]  /*158b0*/  STL.64 [R1+0x248], R50 ;  /* 0x0002483201007387 */ /* 0x000fe80000100a00 */
[----:B------:R-:W-:Y:S04]  /*158c0*/  STL.64 [R1+0x250], R52 ;  /* 0x0002503401007387 */ /* 0x000fe80000100a00 */
[----:B------:R0:W-:Y:S04]  /*158d0*/  STL.64 [R1+0x258], R54 ;  /* 0x0002583601007387 */ /* 0x0001e80000100a00 */
[----:B------:R-:W-:Y:S04]  /*158e0*/  STL.64 [R1+0x260], R56 ;  /* 0x0002603801007387 */ /* 0x000fe80000100a00 */
[----:B------:R-:W-:Y:S04]  /*158f0*/  STL.64 [R1+0x268], R58 ;  /* 0x0002683a01007387 */ /* 0x000fe80000100a00 */
[----:B------:R-:W-:Y:S01]  /*15900*/  STL.64 [R1+0x270], R60 ;  /* 0x0002703c01007387 */ /* 0x000fe20000100a00 */
[----:B0-----:R-:W-:-:S03]  /*15910*/  IMAD.MOV.U32 R54, RZ, RZ, R32 ;  /* 0x000000ffff367224 */ /* 0x001fc600078e0020 */
[----:B------:R-:W-:Y:S04]  /*15920*/  STL.64 [R1+0x278], R62 ;  /* 0x0002783e01007387 */ /* 0x000fe80000100a00 */
[----:B------:R-:W-:Y:S04]  /*15930*/  STL.64 [R1+0x280], R64 ;  /* 0x0002804001007387 */ /* 0x000fe80000100a00 */
[----:B------:R-:W-:Y:S04]  /*15940*/  STL.64 [R1+0x288], R66 ;  /* 0x0002884201007387 */ /* 0x000fe80000100a00 */
[----:B------:R-:W-:Y:S04]  /*15950*/  STL.64 [R1+0x290], R68 ;  /* 0x0002904401007387 */ /* 0x000fe80000100a00 */
[----:B------:R0:W-:Y:S04]  /*15960*/  STL.64 [R1+0x298], R70 ;  /* 0x0002984601007387 */ /* 0x0001e80000100a00 */
[----:B------:R-:W-:Y:S04]  /*15970*/  STL.64 [R1+0x2a0], R72 ;  /* 0x0002a04801007387 */ /* 0x000fe80000100a00 */
[----:B------:R-:W-:Y:S04]  /*15980*/  STL.64 [R1+0x2a8], R74 ;  /* 0x0002a84a01007387 */ /* 0x000fe80000100a00 */
[----:B------:R-:W-:Y:S04]  /*15990*/  STL.64 [R1+0x2b0], R76 ;  /* 0x0002b04c01007387 */ /* 0x000fe80000100a00 */
[----:B------:R-:W-:Y:S04]  /*159a0*/  STL.64 [R1+0x2b8], R78 ;  /* 0x0002b84e01007387 */ /* 0x000fe80000100a00 */
[----:B------:R-:W-:Y:S04]  /*159b0*/  STL.64 [R1+0x2c0], R80 ;  /* 0x0002c05001007387 */ /* 0x000fe80000100a00 */
[----:B------:R-:W-:Y:S04]  /*159c0*/  STL.64 [R1+0x2c8], R82 ;  /* 0x0002c85201007387 */ /* 0x000fe80000100a00 */
[----:B------:R-:W-:Y:S04]  /*159d0*/  STL.64 [R1+0x2d0], R84 ;  /* 0x0002d05401007387 */ /* 0x000fe80000100a00 */
[----:B------:R-:W-:Y:S04]  /*159e0*/  STL.64 [R1+0x2d8], R86 ;  /* 0x0002d85601007387 */ /* 0x000fe80000100a00 */
[----:B0-----:R-:W2:Y:S04]  /*159f0*/  LDL.LU R71, [R1+0x710] ;  /* 0x0007100001477983 */ /* 0x001ea80000300800 */
[----:B------:R-:W3:Y:S04]  /*15a00*/  LDL.LU.64 R68, [R1+0x708] ;  /* 0x0007080001447983 */ /* 0x000ee80000300a00 */
[----:B------:R-:W3:Y:S04]  /*15a10*/  LDL.LU.64 R38, [R1+0x700] ;  /* 0x0007000001267983 */ /* 0x000ee80000300a00 */
[----:B------:R-:W3:Y:S04]  /*15a20*/  LDL.LU R20, [R1+0x6f8] ;  /* 0x0006f80001147983 */ /* 0x000ee80000300800 */
        /* <DEDUP_REMOVED lines=19> */
[----:B------:R-:W4:Y:S01]  /*15b60*/  LDL.LU R2, [R1+0x6f4] ;  /* 0x0006f40001027983 */ /* 0x000f220000300800 */
[----:B--2---:R-:W-:Y:S01]  /*15b70*/  IMAD.X R15, R7, 0x1, R71, P6 ;  /* 0x00000001070f7824 */ /* 0x004fe200030e0647 */
[----:B------:R-:W-:-:S02]  /*15b80*/  SHF.R.S32.HI R7, RZ, 0x1f, R4 ;  /* 0x0000001fff077819 */ /* 0x000fc40000011404 */
[----:B---3--:R0:W-:Y:S04]  /*15b90*/  STL.64 [R1+0x410], R20 ;  /* 0x0004101401007387 */ /* 0x0081e80000100a00 */
[----:B------:R1:W-:Y:S01]  /*15ba0*/  STL.64 [R1+0x408], R14 ;  /* 0x0004080e01007387 */ /* 0x0003e20000100a00 */
[C---:B0-----:R-:W-:Y:S02]  /*15bb0*/  IADD3 R20, P0, PT, R5.reuse, R68, RZ ;  /* 0x0000004405147210 */ /* 0x041fe40007f1e0ff */
[----:B-1----:R-:W-:-:S03]  /*15bc0*/  IADD3 R14, P6, PT, R5, R69, RZ ;  /* 0x00000045050e7210 */ /* 0x002fc60007fde0ff */
[----:B------:R-:W-:Y:S02]  /*15bd0*/  IMAD.X R21, R6, 0x1, R3, P0 ;  /* 0x0000000106157824 */ /* 0x000fe400000e0603 */
[----:B------:R-:W-:Y:S02]  /*15be0*/  VIADD R5, R4, UR21 ;  /* 0x0000001504057c36 */ /* 0x000fe40008000000 */
[----:B------:R-:W-:Y:S01]  /*15bf0*/  IMAD.X R15, R6, 0x1, R71, P6 ;  /* 0x00000001060f7824 */ /* 0x000fe200030e0647 */
[----:B------:R0:W-:Y:S02]  /*15c00*/  STL.64 [R1+0x400], R20 ;  /* 0x0004001401007387 */ /* 0x0001e40000100a00 */
[----:B------:R-:W-:Y:S02]  /*15c10*/  SHF.R.S32.HI R6, RZ, 0x1f, R5 ;  /* 0x0000001fff067819 */ /* 0x000fe40000011405 */
[----:B------:R1:W-:Y:S01]  /*15c20*/  STL.64 [R1+0x3f8], R14 ;  /* 0x0003f80e01007387 */ /* 0x0003e20000100a00 */
[----:B0-----:R-:W-:-:S02]  /*15c30*/  IADD3 R20, P0, PT, R4, R68, RZ ;  /* 0x0000004404147210 */ /* 0x001fc40007f1e0ff */
        /* <DEDUP_REMOVED lines=116> */
[----:B------:R0:W-:Y:S01]  /*16380*/  STL.64 [R1+0x310], R20 ;  /* 0x0003101401007387 */ /* 0x0001e20000100a00 */
[----:B------:R-:W-:Y:S01]  /*16390*/  VIADD R90, R4, UR21 ;  /* 0x00000015045a7c36 */ /* 0x000fe20008000000 */
[----:B------:R-:W-:Y:S02]  /*163a0*/  F2FP.SATFINITE.E5M2.F32.PACK_AB_MERGE_C R7, R17, R18, RZ ;  /* 0x000000121107723e */ /* 0x000fe400048060ff */
[----:B------:R1:W-:Y:S01]  /*163b0*/  STL.64 [R1+0x308], R14 ;  /* 0x0003080e01007387 */ /* 0x0003e20000100a00 */
[----:B------:R-:W-:Y:S01]  /*163c0*/  VIADD R76, R90, UR21 ;  /* 0x000000155a4c7c36 */ /* 0x000fe20008000000 */
[----:B0-----:R-:W-:-:S02]  /*163d0*/  IADD3 R20, P0, PT, R5, R68, RZ ;  /* 0x0000004405147210 */ /* 0x001fc40007f1e0ff */
[----:B-1----:R-:W-:-:S03]  /*163e0*/  IADD3 R14, P6, PT, R5, R69, RZ ;  /* 0x00000045050e7210 */ /* 0x002fc60007fde0ff */
[C---:B------:R-:W-:Y:S01]  /*163f0*/  IMAD.X R21, R6.reuse, 0x1, R3, P0 ;  /* 0x0000000106157824 */ /* 0x040fe200000e0603 */
[----:B------:R-:W-:Y:S01]  /*16400*/  SHF.R.S32.HI R5, RZ, 0x1f, R4 ;  /* 0x0000001fff057819 */ /* 0x000fe20000011404 */
[----:B------:R-:W-:-:S03]  /*16410*/  IMAD.X R15, R6, 0x1, R71, P6 ;  /* 0x00000001060f7824 */ /* 0x000fc600030e0647 */
[----:B------:R0:W-:Y:S01]  /*16420*/  STL.64 [R1+0x2f8], R20 ;  /* 0x0002f81401007387 */ /* 0x0001e20000100a00 */
[----:B------:R-:W-:-:S03]  /*16430*/  SHF.R.S32.HI R6, RZ, 0x1f, R76 ;  /* 0x0000001fff067819 */ /* 0x000fc6000001144c */
[----:B------:R1:W-:Y:S01]  /*16440*/  STL.64 [R1+0x2f0], R14 ;  /* 0x0002f00e01007387 */ /* 0x0003e20000100a00 */
[C---:B0-----:R-:W-:Y:S02]  /*16450*/  IADD3 R20, P0, PT, R4.reuse, R68, RZ ;  /* 0x0000004404147210 */ /* 0x041fe40007f1e0ff */
[----:B-1----:R-:W-:-:S03]  /*16460*/  IADD3 R14, P6, PT, R4, R69, RZ ;  /* 0x00000045040e7210 */ /* 0x002fc60007fde0ff */
[C---:B------:R-:W-:Y:S01]  /*16470*/  IMAD.X R21, R5.reuse, 0x1, R3, P0 ;  /* 0x0000000105157824 */ /* 0x040fe200000e0603 */
[----:B------:R-:W-:Y:S02]  /*16480*/  SHF.R.S32.HI R4, RZ, 0x1f, R90 ;  /* 0x0000001fff047819 */ /* 0x000fe4000001145a */
[CC--:B------:R-:W-:Y:S01]  /*16490*/  IADD3 R92, P0, PT, R90.reuse, R68.reuse, RZ ;  /* 0x000000445a5c7210 */ /* 0x0c0fe20007f1e0ff */
[----:B------:R-:W-:Y:S01]  /*164a0*/  IMAD.X R15, R5, 0x1, R71, P6 ;  /* 0x00000001050f7824 */ /* 0x000fe200030e0647 */
[-C--:B------:R-:W-:Y:S01]  /*164b0*/  IADD3 R90, P6, PT, R90, R69.reuse, RZ ;  /* 0x000000455a5a7210 */ /* 0x080fe20007fde0ff */
[----:B------:R-:W-:Y:S01]  /*164c0*/  VIADD R5, R76, UR21 ;  /* 0x000000154c057c36 */ /* 0x000fe20008000000 */
[----:B------:R-:W-:Y:S01]  /*164d0*/  STL.64 [R1+0x2e8], R20 ;  /* 0x0002e81401007387 */ /* 0x000fe20000100a00 */
[----:B------:R-:W-:Y:S01]  /*164e0*/  IMAD.X R93, R4, 0x1, R3, P0 ;  /* 0x00000001045d7824 */ /* 0x000fe200000e0603 */
[-C--:B------:R-:W-:Y:S01]  /*164f0*/  IADD3 R88, P0, PT, R76, R68.reuse, RZ ;  /* 0x000000444c587210 */ /* 0x080fe20007f1e0ff */
[----:B------:R-:W-:Y:S01]  /*16500*/  IMAD.X R91, R4, 0x1, R71, P6 ;  /* 0x00000001045b7824 */ /* 0x000fe200030e0647 */
[----:B------:R-:W-:Y:S01]  /*16510*/  IADD3 R76, P6, PT, R76, R69, RZ ;  /* 0x000000454c4c7210 */ /* 0x000fe20007fde0ff */
[----:B------:R0:W-:Y:S01]  /*16520*/  STL.64 [R1+0x2e0], R14 ;  /* 0x0002e00e01007387 */ /* 0x0001e20000100a00 */
[----:B------:R-:W-:Y:S01]  /*16530*/  SHF.R.S32.HI R4, RZ, 0x1f, R5 ;  /* 0x0000001fff047819 */ /* 0x000fe20000011405 */
[C---:B------:R-:W-:Y:S01]  /*16540*/  IMAD.X R89, R6.reuse, 0x1, R3, P0 ;  /* 0x0000000106597824 */ /* 0x040fe200000e0603 */
[C---:B------:R-:W-:Y:S01]  /*16550*/  IADD3 R74, P0, PT, R5.reuse, R68, RZ ;  /* 0x00000044054a7210 */ /* 0x040fe20007f1e0ff */
[----:B------:R-:W-:Y:S01]  /*16560*/  IMAD.X R77, R6, 0x1, R71, P6 ;  /* 0x00000001064d7824 */ /* 0x000fe200030e0647 */
[----:B------:R-:W-:Y:S01]  /*16570*/  STL [R1+0x618], R92 ;  /* 0x0006185c01007387 */ /* 0x000fe20000100800 */
[----:B------:R-:W-:Y:S01]  /*16580*/  VIADD R86, R5, UR21 ;  /* 0x0000001505567c36 */ /* 0x000fe20008000000 */
[----:B------:R-:W-:Y:S01]  /*16590*/  ISETP.GE.AND P6, PT, R8, UR4, PT ;  /* 0x0000000408007c0c */ /* 0x000fe2000bfc6270 */
[----:B------:R-:W-:Y:S01]  /*165a0*/  IMAD.X R75, R4, 0x1, R3, P0 ;  /* 0x00000001044b7824 */ /* 0x000fe200000e0603 */
[----:B------:R-:W-:Y:S01]  /*165b0*/  STL [R1+0x608], R93 ;  /* 0x0006085d01007387 */ /* 0x000fe20000100800 */
[----:B------:R-:W1:Y:S01]  /*165c0*/  LDCU.64 UR4, c[0x0][0x398] ;  /* 0x00007300ff0477ac */ /* 0x000e620008000a00 */
[----:B------:R-:W-:-:S02]  /*165d0*/  SHF.R.S32.HI R6, RZ, 0x1f, R86 ;  /* 0x0000001fff067819 */ /* 0x000fc40000011456 */
[----:B------:R-:W-:Y:S01]  /*165e0*/  STL.64 [R1+0x610], R90 ;  /* 0x0006105a01007387 */ /* 0x000fe20000100a00 */
[----:B0-----:R-:W-:Y:S02]  /*165f0*/  IADD3 R14, P0, PT, R5, R69, RZ ;  /* 0x00000045050e7210 */ /* 0x001fe40007f1e0ff */
[----:B------:R-:W-:Y:S01]  /*16600*/  F2FP.SATFINITE.E5M2.F32.PACK_AB_MERGE_C R5, R13, R16, RZ ;  /* 0x000000100d05723e */ /* 0x000fe200048060ff */
[----:B------:R-:W-:Y:S02]  /*16610*/  STL [R1+0x61c], R89 ;  /* 0x00061c5901007387 */ /* 0x000fe40000100800 */
[----:B------:R-:W-:Y:S01]  /*16620*/  IMAD.X R15, R4, 0x1, R71, P0 ;  /* 0x00000001040f7824 */ /* 0x000fe200000e0647 */
[C---:B------:R-:W-:Y:S01]  /*16630*/  IADD3 R72, P0, PT, R86.reuse, R68, RZ ;  /* 0x0000004456487210 */ /* 0x040fe20007f1e0ff */
[----:B------:R-:W-:Y:S01]  /*16640*/  STL [R1+0x604], R77 ;  /* 0x0006044d01007387 */ /* 0x000fe20000100800 */
[----:B------:R-:W-:-:S03]  /*16650*/  VIADD R4, R86, UR21 ;  /* 0x0000001556047c36 */ /* 0x000fc60008000000 */
[----:B------:R-:W-:Y:S01]  /*16660*/  STL [R1+0x674], R74 ;  /* 0x0006744a01007387 */ /* 0x000fe20000100800 */
[----:B------:R-:W-:Y:S01]  /*16670*/  IMAD.X R73, R6, 0x1, R3, P0 ;  /* 0x0000000106497824 */ /* 0x000fe200000e0603 */
[----:B------:R-:W-:Y:S02]  /*16680*/  IADD3 R86, P0, PT, R86, R69, RZ ;  /* 0x0000004556567210 */ /* 0x000fe40007f1e0ff */
[----:B------:R-:W-:Y:S04]  /*16690*/  STL [R1+0x600], R75 ;  /* 0x0006004b01007387 */ /* 0x000fe80000100800 */
[----:B------:R0:W-:Y:S04]  /*166a0*/  STL [R1+0x468], R7 ;  /* 0x0004680701007387 */ /* 0x0001e80000100800 */
[----:B------:R2:W-:Y:S04]  /*166b0*/  STL [R1+0x46c], R5 ;  /* 0x00046c0501007387 */ /* 0x0005e80000100800 */
[----:B------:R-:W-:Y:S01]  /*166c0*/  STL.64 [R1+0x300], R14 ;  /* 0x0003000e01007387 */ /* 0x000fe20000100a00 */
[----:B0-----:R-:W-:-:S02]  /*166d0*/  F2FP.SATFINITE.E5M2.F32.PACK_AB_MERGE_C R7, R11, R12, RZ ;  /* 0x0000000c0b07723e */ /* 0x001fc400048060ff */
[----:B--2---:R-:W-:-:S03]  /*166e0*/  F2FP.SATFINITE.E5M2.F32.PACK_AB_MERGE_C R5, R9, R10, RZ ;  /* 0x0000000a0905723e */ /* 0x004fc600048060ff */
[----:B------:R-:W-:Y:S04]  /*166f0*/  STL [R1+0x470], R7 ;  /* 0x0004700701007387 */ /* 0x000fe80000100800 */
[----:B------:R-:W-:Y:S04]  /*16700*/  STL [R1+0x474], R5 ;  /* 0x0004740501007387 */ /* 0x000fe80000100800 */
[----:B------:R-:W-:Y:S04]  /*16710*/  STL [R1+0x6f0], R54 ;  /* 0x0006f03601007387 */ /* 0x000fe80000100800 */
[----:B----4-:R-:W-:Y:S04]  /*16720*/  STL.64 [R1+0x6e8], R52 ;  /* 0x0006e83401007387 */ /* 0x010fe80000100a00 */
        /* <DEDUP_REMOVED lines=9> */
[----:B------:R-:W-:Y:S04]  /*167c0*/  STL [R1+0x698], R33 ;  /* 0x0006982101007387 */ /* 0x000fe80000100800 */
[----:B------:R-:W-:Y:S04]  /*167d0*/  STL [R1+0x694], R6 ;  /* 0x0006940601007387 */ /* 0x000fe80000100800 */
[----:B------:R0:W-:Y:S04]  /*167e0*/  STL [R1+0x690], R4 ;  /* 0x0006900401007387 */ /* 0x0001e80000100800 */
[----:B------:R-:W-:Y:S04]  /*167f0*/  STL [R1+0x5f8], R72 ;  /* 0x0005f84801007387 */ /* 0x000fe80000100800 */
[----:B------:R-:W-:Y:S01]  /*16800*/  STL [R1+0x5f4], R73 ;  /* 0x0005f44901007387 */ /* 0x000fe20000100800 */
[----:B0-----:R-:W0:Y:S03]  /*16810*/  LDTM.x64 R4, tmem[UR7+0x40] ;  /* 0x00004007000479ee */ /* 0x001e260008340000 */
[----:B0-----:R-:W-:Y:S04]  /*16820*/  STL.64 [R1+0x100], R4 ;  /* 0x0001000401007387 */ /* 0x001fe80000100a00 */
        /* <DEDUP_REMOVED lines=30> */
[----:B------:R0:W-:Y:S02]  /*16a10*/  STL.64 [R1+0x1f8], R66 ;  /* 0x0001f84201007387 */ /* 0x0001e40000100a00 */
[----:B0-----:R-:W0:Y:S02]  /*16a20*/  LDTM.x64 R4, tmem[UR7+0x80] ;  /* 0x00008007000479ee */ /* 0x001e240008340000 */
[----:B0-----:R-:W-:Y:S04]  /*16a30*/  STL [R1+0x4], R5 ;  /* 0x0000040501007387 */ /* 0x001fe80000100800 */
        /* <DEDUP_REMOVED lines=32> */
[----:B0-----:R-:W2:Y:S04]  /*16c40*/  LDL.LU R54, [R1+0x6f0] ;  /* 0x0006f00001367983 */ /* 0x001ea80000300800 */
[----:B------:R-:W2:Y:S04]  /*16c50*/  LDL.LU.64 R52, [R1+0x6e8] ;  /* 0x0006e80001347983 */ /* 0x000ea80000300a00 */
[----:B------:R-:W3:Y:S04]  /*16c60*/  LDL.LU.64 R50, [R1+0x6e0] ;  /* 0x0006e00001327983 */ /* 0x000ee80000300a00 */
[----:B------:R-:W3:Y:S04]  /*16c70*/  LDL.LU.64 R48, [R1+0x6d8] ;  /* 0x0006d80001307983 */ /* 0x000ee80000300a00 */
[----:B------:R-:W4:Y:S04]  /*16c80*/  LDL.LU.64 R46, [R1+0x6d0] ;  /* 0x0006d000012e7983 */ /* 0x000f280000300a00 */
[----:B------:R-:W5:Y:S04]  /*16c90*/  LDL.LU.64 R44, [R1+0x6c8] ;  /* 0x0006c800012c7983 */ /* 0x000f680000300a00 */
[----:B------:R-:W5:Y:S04]  /*16ca0*/  LDL.LU.64 R42, [R1+0x6c0] ;  /* 0x0006c000012a7983 */ /* 0x000f680000300a00 */
[----:B------:R-:W5:Y:S04]  /*16cb0*/  LDL.LU.64 R40, [R1+0x6b8] ;  /* 0x0006b80001287983 */ /* 0x000f680000300a00 */
[----:B------:R-:W5:Y:S04]  /*16cc0*/  LDL.LU.64 R38, [R1+0x6b0] ;  /* 0x0006b00001267983 */ /* 0x000f680000300a00 */
[----:B------:R-:W5:Y:S04]  /*16cd0*/  LDL.LU.64 R36, [R1+0x6a8] ;  /* 0x0006a80001247983 */ /* 0x000f680000300a00 */
[----:B------:R-:W5:Y:S04]  /*16ce0*/  LDL.LU.64 R34, [R1+0x6a0] ;  /* 0x0006a00001227983 */ /* 0x000f680000300a00 */
        /* <DEDUP_REMOVED lines=30> */
[----:B------:R-:W5:Y:S01]  /*16ed0*/  LDL.LU R70, [R1+0x68c] ;  /* 0x00068c0001467983 */ /* 0x000f620000300800 */
[----:B--2---:R-:W-:-:S02]  /*16ee0*/  F2FP.SATFINITE.E5M2.F32.PACK_AB_MERGE_C R53, R53, R54, RZ ;  /* 0x000000363535723e */ /* 0x004fc400048060ff */
[----:B---3--:R-:W-:Y:S02]  /*16ef0*/  F2FP.SATFINITE.E5M2.F32.PACK_AB_MERGE_C R74, R49, R50, RZ ;  /* 0x00000032314a723e */ /* 0x008fe400048060ff */
[----:B----4-:R-:W-:Y:S01]  /*16f00*/  F2FP.SATFINITE.E5M2.F32.PACK_AB_MERGE_C R91, R47, R48, RZ ;  /* 0x000000302f5b723e */ /* 0x010fe200048060ff */
[----:B-----5:R-:W-:Y:S01]  /*16f10*/  IMAD.X R87, R6, 0x1, R71, P0 ;  /* 0x0000000106577824 */ /* 0x020fe200000e0647 */
[----:B------:R-:W-:Y:S02]  /*16f20*/  F2FP.SATFINITE.E5M2.F32.PACK_AB_MERGE_C R6, R51, R52, RZ ;  /* 0x000000343306723e */ /* 0x000fe400048060ff */
[----:B------:R-:W-:Y:S02]  /*16f30*/  SHF.R.S32.HI R5, RZ, 0x1f, R4 ;  /* 0x0000001fff057819 */ /* 0x000fe40000011404 */
[----:B------:R-:W-:-:S05]  /*16f40*/  IADD3 R84, P0, PT, R4, R68, RZ ;  /* 0x0000004404547210 */ /* 0x000fca0007f1e0ff */
[----:B------:R-:W-:Y:S01]  /*16f50*/  IMAD.X R85, R5, 0x1, R3, P0 ;  /* 0x0000000105557824 */ /* 0x000fe200000e0603 */
[----:B------:R-:W-:-:S05]  /*16f60*/  IADD3 R82, P0, PT, R4, R69, RZ ;  /* 0x0000004504527210 */ /* 0x000fca0007f1e0ff */
[----:B------:R-:W-:Y:S01]  /*16f70*/  IMAD.X R83, R5, 0x1, R71, P0 ;  /* 0x0000000105537824 */ /* 0x000fe200000e0647 */
[----:B------:R-:W-:Y:S02]  /*16f80*/  F2FP.SATFINITE.E5M2.F32.PACK_AB_MERGE_C R90, R41, R42, RZ ;  /* 0x0000002a295a723e */ /* 0x000fe400048060ff */
[----:B------:R-:W-:Y:S02]  /*16f90*/  F2FP.SATFINITE.E5M2.F32.PACK_AB_MERGE_C R89, R37, R40, RZ ;  /* 0x000000282559723e */ /* 0x000fe400048060ff */
[----:B------:R-:W-:Y:S01]  /*16fa0*/  F2FP.SATFINITE.E5M2.F32.PACK_AB_MERGE_C R77, R35, R36, RZ ;  /* 0x00000024234d723e */ /* 0x000fe200048060ff */
[----:B------:R0:W-:Y:S04]  /*16fb0*/  STL.64 [R1+0x620], R72 ;  /* 0x0006204801007387 */ /* 0x0001e80000100a00 */
[----:B------:R-:W-:Y:S04]  /*16fc0*/  STL [R1+0x5fc], R86 ;  /* 0x0005fc5601007387 */ /* 0x000fe80000100800 */
[----:B------:R2:W-:Y:S04]  /*16fd0*/  STL [R1+0x5f0], R87 ;  /* 0x0005f05701007387 */ /* 0x0005e80000100800 */
[----:B------:R-:W-:Y:S01]  /*16fe0*/  STL [R1+0x204], R53 ;  /* 0x0002043501007387 */ /* 0x000fe20000100800 */
[----:B0-----:R-:W-:-:S03]  /*16ff0*/  F2FP.SATFINITE.E5M2.F32.PACK_AB_MERGE_C R73, R45, R46, RZ ;  /* 0x0000002e2d49723e */ /* 0x001fc600048060ff */
[----:B------:R-:W-:Y:S01]  /*17000*/  STL [R1+0x208], R6 ;  /* 0x0002080601007387 */ /* 0x000fe20000100800 */
[----:B--2---:R-:W-:-:S03]  /*17010*/  VIADD R87, R4, UR21 ;  /* 0x0000001504577c36 */ /* 0x004fc60008000000 */
[----:B------:R-:W-:Y:S02]  /*17020*/  STL.64 [R1+0x628], R84 ;  /* 0x0006285401007387 */ /* 0x000fe40000100a00 */
[----:B------:R-:W-:Y:S02]  /*17030*/  SHF.R.S32.HI R4, RZ, 0x1f, R87 ;  /* 0x0000001fff047819 */ /* 0x000fe40000011457 */
[----:B------:R0:W-:Y:S01]  /*17040*/  STL.64 [R1+0x630], R82 ;  /* 0x0006305201007387 */ /* 0x0001e20000100a00 */
[----:B------:R-:W-:-:S05]  /*17050*/  IADD3 R80, P0, PT, R87, R68, RZ ;  /* 0x0000004457507210 */ /* 0x000fca0007f1e0ff */
[----:B------:R-:W-:Y:S01]  /*17060*/  IMAD.X R81, R4, 0x1, R3, P0 ;  /* 0x0000000104517824 */ /* 0x000fe200000e0603 */
[----:B------:R-:W-:Y:S02]  /*17070*/  IADD3 R78, P0, PT, R87, R69, RZ ;  /* 0x00000045574e7210 */ /* 0x000fe40007f1e0ff */
[----:B0-----:R-:W-:-:S03]  /*17080*/  F2FP.SATFINITE.E5M2.F32.PACK_AB_MERGE_C R83, R43, R44, RZ ;  /* 0x0000002c2b53723e */ /* 0x001fc600048060ff */
[----:B------:R-:W-:Y:S02]  /*17090*/  IMAD.X R79, R4, 0x1, R71, P0 ;  /* 0x00000001044f7824 */ /* 0x000fe400000e0647 */
[----:B------:R0:W-:Y:S04]  /*170a0*/  STL [R1+0x660], R83 ;  /* 0x0006605301007387 */ /* 0x0001e80000100800 */
[----:B0-----:R-:W2:Y:S04]  /*170b0*/  LDL.LU R83, [R1+0x468] ;  /* 0x0004680001537983 */ /* 0x001ea80000300800 */
[----:B------:R-:W-:Y:S04]  /*170c0*/  STL.64 [R1+0x638], R80 ;  /* 0x0006385001007387 */ /* 0x000fe80000100a00 */
[----:B------:R-:W-:Y:S04]  /*170d0*/  STL.64 [R1+0x640], R68 ;  /* 0x0006404401007387 */ /* 0x000fe80000100a00 */
[----:B------:R-:W-:Y:S04]  /*170e0*/  STL [R1+0x650], R90 ;  /* 0x0006505a01007387 */ /* 0x000fe80000100800 */
[----:B------:R0:W-:Y:S04]  /*170f0*/  STL [R1+0x670], R91 ;  /* 0x0006705b01007387 */ /* 0x0001e80000100800 */
[----:B0-----:R-:W3:Y:S01]  /*17100*/  LDL.LU.64 R90, [R1+0x458] ;  /* 0x00045800015a7983 */ /* 0x001ee20000300a00 */
[----:B------:R-:W-:Y:S01]  /*17110*/  ISETP.GE.AND P0, PT, R2, UR14, PT ;  /* 0x0000000e02007c0c */ /* 0x000fe2000bf06270 */
[----:B------:R-:W0:Y:S01]  /*17120*/  LDCU.64 UR14, c[0x0][0x398] ;  /* 0x00007300ff0e77ac */ /* 0x000e220008000a00 */
[----:B------:R-:W-:Y:S01]  /*17130*/  F2FP.SATFINITE.E5M2.F32.PACK_AB_MERGE_C R86, R33, R34, RZ ;  /* 0x000000222156723e */ /* 0x000fe200048060ff */
[----:B------:R4:W-:Y:S04]  /*17140*/  STL.64 [R1+0x648], R88 ;  /* 0x0006485801007387 */ /* 0x0009e80000100a00 */
[----:B------:R-:W-:Y:S04]  /*17150*/  STL.64 [R1+0x658], R76 ;  /* 0x0006584c01007387 */ /* 0x000fe80000100a00 */
[----:B------:R5:W-:Y:S04]  /*17160*/  STL.64 [R1+0x668], R78 ;  /* 0x0006684e01007387 */ /* 0x000be80000100a00 */
[----:B------:R-:W2:Y:S01]  /*17170*/  LDL.LU R84, [R1+0x46c] ;  /* 0x00046c0001547983 */ /* 0x000ea20000300800 */
[----:B------:R-:W-:Y:S01]  /*17180*/  ISETP.LT.AND P0, PT, R0, UR29, !P0 ;  /* 0x0000001d00007c0c */ /* 0x000fe2000c701270 */
[----:B----4-:R-:W-:-:S02]  /*17190*/  IMAD.MOV.U32 R88, RZ, RZ, R38 ;  /* 0x000000ffff587224 */ /* 0x010fc400078e0026 */
[----:B------:R-:W-:Y:S01]  /*171a0*/  IMAD.MOV.U32 R89, RZ, RZ, R39 ;  /* 0x000000ffff597224 */ /* 0x000fe200078e0027 */
[----:B------:R-:W-:Y:S02]  /*171b0*/  F2FP.SATFINITE.E5M2.F32.PACK_AB_MERGE_C R82, R31, R32, RZ ;  /* 0x000000201f52723e */ /* 0x000fe400048060ff */
[----:B------:R-:W-:Y:S02]  /*171c0*/  F2FP.SATFINITE.E5M2.F32.PACK_AB_MERGE_C R81, R29, R30, RZ ;  /* 0x0000001e1d51723e */ /* 0x000fe400048060ff */
[----:B-----5:R-:W-:Y:S02]  /*171d0*/  F2FP.SATFINITE.E5M2.F32.PACK_AB_MERGE_C R79, R27, R28, RZ ;  /* 0x0000001c1b4f723e */ /* 0x020fe400048060ff */
[----:B------:R-:W-:Y:S02]  /*171e0*/  F2FP.SATFINITE.E5M2.F32.PACK_AB_MERGE_C R78, R25, R26, RZ ;  /* 0x0000001a194e723e */ /* 0x000fe400048060ff */
[----:B------:R-:W-:Y:S02]  /*171f0*/  F2FP.SATFINITE.E5M2.F32.PACK_AB_MERGE_C R77, R23, R24, RZ ;  /* 0x00000018174d723e */ /* 0x000fe400048060ff */
[----:B------:R-:W-:-:S02]  /*17200*/  F2FP.SATFINITE.E5M2.F32.PACK_AB_MERGE_C R76, R21, R22, RZ ;  /* 0x00000016154c723e */ /* 0x000fc400048060ff */
[----:B------:R-:W-:Y:S02]  /*17210*/  F2FP.SATFINITE.E5M2.F32.PACK_AB_MERGE_C R69, R19, R20, RZ ;  /* 0x000000141345723e */ /* 0x000fe400048060ff */
[----:B------:R-:W-:Y:S02]  /*17220*/  F2FP.SATFINITE.E5M2.F32.PACK_AB_MERGE_C R68, R17, R18, RZ ;  /* 0x000000121144723e */ /* 0x000fe400048060ff */
[----:B------:R-:W-:Y:S02]  /*17230*/  F2FP.SATFINITE.E5M2.F32.PACK_AB_MERGE_C R72, R15, R16, RZ ;  /* 0x000000100f48723e */ /* 0x000fe400048060ff */
[----:B------:R-:W-:Y:S02]  /*17240*/  F2FP.SATFINITE.E5M2.F32.PACK_AB_MERGE_C R80, R13, R14, RZ ;  /* 0x0000000e0d50723e */ /* 0x000fe400048060ff */
[----:B------:R-:W-:Y:S02]  /*17250*/  F2FP.SATFINITE.E5M2.F32.PACK_AB_MERGE_C R92, R11, R12, RZ ;  /* 0x0000000c0b5c723e */ /* 0x000fe400048060ff */
[----:B------:R-:W-:-:S02]  /*17260*/  F2FP.SATFINITE.E5M2.F32.PACK_AB_MERGE_C R93, R9, R10, RZ ;  /* 0x0000000a095d723e */ /* 0x000fc400048060ff */
[----:B------:R-:W-:Y:S02]  /*17270*/  F2FP.SATFINITE.E5M2.F32.PACK_AB_MERGE_C R75, R7, R8, RZ ;  /* 0x00000008074b723e */ /* 0x000fe400048060ff */
[----:B------:R-:W4:Y:S01]  /*17280*/  LDTM.x64 R4, tmem[UR7+0xc0] ;  /* 0x0000c007000479ee */ /* 0x000f220008340000 */
[----:B------:R-:W-:Y:S01]  /*17290*/  NOP ;  /* 0x0000000000007918 */ /* 0x000fe20000000000 */
[----:B--2---:R2:W-:Y:S04]  /*172a0*/  STL [R1+0x688], R84 ;  /* 0x0006885401007387 */ /* 0x0045e80000100800 */
[----:B--2---:R-:W2:Y:S04]  /*172b0*/  LDL.LU.64 R84, [R1+0x450] ;  /* 0x0004500001547983 */ /* 0x004ea80000300a00 */
[----:B------:R5:W-:Y:S01]  /*172c0*/  @P0 STG.E.U8 desc[UR18][R88.64], R83 ;  /* 0x0000005358000986 */ /* 0x000be2000c101112 */
[----:B------:R-:W-:Y:S01]  /*172d0*/  ISETP.GE.AND P0, PT, R70, UR8, PT ;  /* 0x0000000846007c0c */ /* 0x000fe2000bf06270 */
[----:B------:R-:W0:Y:S03]  /*172e0*/  LDCU.64 UR8, c[0x0][0x398] ;  /* 0x00007300ff0877ac */ /* 0x000e260008000a00 */
[----:B------:R-:W-:Y:S01]  /*172f0*/  ISETP.LT.AND P0, PT, R0, UR31, !P0 ;  /* 0x0000001f00007c0c */ /* 0x000fe2000c701270 */
[----:B------:R0:W-:Y:S01]  /*17300*/  STL.64 [R1+0x678], R86 ;  /* 0x0006785601007387 */ /* 0x0001e20000100a00 */
[----:B-----5:R-:W-:-:S11]  /*17310*/  PRMT R83, R83, 0x9910, RZ ;  /* 0x0000991053537816 */ /* 0x020fd600000000ff */
[----:B---3--:R-:W-:Y:S01]  /*17320*/  @P0 STG.E.U8 desc[UR18][R90.64], R82 ;  /* 0x000000525a000986 */ /* 0x008fe2000c101112 */
[----:B-1----:R-:W-:Y:S01]  /*17330*/  ISETP.LT.AND P0, PT, R2, UR4, !P2 ;  /* 0x0000000402007c0c */ /* 0x002fe2000d701270 */
[----:B------:R-:W1:Y:S02]  /*17340*/  LDCU UR4, c[0x0][0x39c] ;  /* 0x00007380ff0477ac */ /* 0x000e640008000800 */
[----:B0-----:R-:W3:Y:S01]  /*17350*/  LDL.LU.64 R86, [R1+0x448] ;  /* 0x0004480001567983 */ /* 0x001ee20000300a00 */
[----:B------:R-:W-:-:S03]  /*17360*/  SHF.R.S32.HI R83, RZ, 0x8, R83 ;  /* 0x00000008ff537819 */ /* 0x000fc60000011453 */
[----:B------:R0:W-:Y:S04]  /*17370*/  STL.64 [R1+0x680], R76 ;  /* 0x0006804c01007387 */ /* 0x0001e80000100a00 */
[----:B0-----:R-:W5:Y:S04]  /*17380*/  LDL.LU.64 R76, [R1+0x440] ;  /* 0x00044000014c7983 */ /* 0x001f680000300a00 */
[----:B------:R-:W4:Y:S04]  /*17390*/  LDL.LU.64 R88, [R1+0x438] ;  /* 0x0004380001587983 */ /* 0x000f280000300a00 */
[----:B------:R-:W4:Y:S04]  /*173a0*/  LDL.LU.64 R90, [R1+0x430] ;  /* 0x00043000015a7983 */ /* 0x000f280000300a00 */
[----:B--2---:R0:W-:Y:S04]  /*173b0*/  @P0 STG.E.U8 desc[UR18][R84.64], R83 ;  /* 0x0000005354000986 */ /* 0x0041e8000c101112 */
[----:B0-----:R-:W5:Y:S01]  /*173c0*/  LDL.LU R84, [R1+0x688] ;  /* 0x0006880001547983 */ /* 0x001f620000300800 */
[----:B------:R-:W-:Y:S01]  /*173d0*/  VIADD R83, R0, 0x7 ;  /* 0x0000000700537836 */ /* 0x000fe20000000000 */
[----:B------:R-:W-:-:S04]  /*173e0*/  PRMT R82, R82, 0x9910, RZ ;  /* 0x0000991052527816 */ /* 0x000fc800000000ff */
[----:B------:R-:W-:Y:S01]  /*173f0*/  ISETP.GE.AND P0, PT, R83, UR6, PT ;  /* 0x0000000653007c0c */ /* 0x000fe2000bf06270 */
[----:B------:R-:W0:Y:S01]  /*17400*/  LDCU.64 UR6, c[0x0][0x398] ;  /* 0x00007300ff0677ac */ /* 0x000e220008000a00 */
[----:B------:R-:W-:Y:S01]  /*17410*/  ISETP.LT.AND P2, PT, R70, UR8, !P2 ;  /* 0x0000000846007c0c */ /* 0x000fe2000d741270 */
[----:B------:R-:W-:Y:S02]  /*17420*/  IMAD.MOV.U32 R85, RZ, RZ, R82 ;  /* 0x000000ffff557224 */ /* 0x000fe400078e0052 */
[----:B------:R-:W2:Y:S01]  /*17430*/  LDL.LU.64 R82, [R1+0x428] ;  /* 0x0004280001527983 */ /* 0x000ea20000300a00 */
[----:B------:R-:W1:Y:S02]  /*17440*/  LDCU UR8, c[0x0][0x398] ;  /* 0x00007300ff0877ac */ /* 0x000e640008000800 */
[----:B------:R-:W-:-:S07]  /*17450*/  SHF.R.S32.HI R85, RZ, 0x8, R85 ;  /* 0x00000008ff557819 */ /* 0x000fce0000011455 */
[----:B---3--:R3:W-:Y:S01]  /*17460*/  @P2 STG.E.U8 desc[UR18][R86.64], R85 ;  /* 0x0000005556002986 */ /* 0x0087e2000c101112 */
[----:B0-----:R-:W-:Y:S01]  /*17470*/  ISETP.LT.AND P2, PT, R2, UR6, !P5 ;  /* 0x0000000602007c0c */ /* 0x001fe2000ef41270 */
[----:B------:R-:W0:Y:S02]  /*17480*/  LDCU UR6, c[0x0][0x398] ;  /* 0x00007300ff0677ac */ /* 0x000e240008000800 */
[----:B---3--:R-:W3:Y:S04]  /*17490*/  LDL.LU.64 R86, [R1+0x420] ;  /* 0x0004200001567983 */ /* 0x008ee80000300a00 */
[----:B------:R-:W3:Y:S01]  /*174a0*/  LDL.LU R85, [R1+0x470] ;  /* 0x0004700001557983 */ /* 0x000ee20000300800 */
[----:B------:R-:W-:Y:S01]  /*174b0*/  ISETP.LT.AND P5, PT, R70, UR12, !P5 ;  /* 0x0000000c46007c0c */ /* 0x000fe2000efa1270 */
[----:B------:R-:W0:Y:S04]  /*174c0*/  LDCU UR12, c[0x0][0x398] ;  /* 0x00007300ff0c77ac */ /* 0x000e280008000800 */
[----:B-----5:R5:W-:Y:S02]  /*174d0*/  @P2 STG.E.U8 desc[UR18][R76.64], R84 ;  /* 0x000000544c002986 */ /* 0x020be4000c101112 */
[----:B-----5:R-:W-:-:S05]  /*174e0*/  VIADD R76, R0, 0x8 ;  /* 0x00000008004c7836 */ /* 0x020fca0000000000 */
[----:B-1----:R-:W-:Y:S01]  /*174f0*/  ISETP.GE.AND P2, PT, R76, UR4, PT ;  /* 0x000000044c007c0c */ /* 0x002fe2000bf46270 */
[----:B----4-:R1:W-:Y:S04]  /*17500*/  @P5 STG.E.U8 desc[UR18][R88.64], R81 ;  /* 0x0000005158005986 */ /* 0x0103e8000c101112 */
[----:B------:R-:W4:Y:S01]  /*17510*/  LDL.LU.64 R76, [R1+0x418] ;  /* 0x00041800014c7983 */ /* 0x000f220000300a00 */
[----:B------:R-:W-:Y:S01]  /*17520*/  PRMT R84, R84, 0x9910, RZ ;  /* 0x0000991054547816 */ /* 0x000fe200000000ff */
[----:B------:R-:W5:Y:S02]  /*17530*/  LDCU UR4, c[0x0][0x39c] ;  /* 0x00007380ff0477ac */ /* 0x000f640008000800 */
[----:B-1----:R-:W4:Y:S01]  /*17540*/  LDL.LU.64 R88, [R1+0x410] ;  /* 0x0004100001587983 */ /* 0x002f220000300a00 */
[----:B------:R-:W-:Y:S01]  /*17550*/  ISETP.LT.AND P5, PT, R2, UR10, !P1 ;  /* 0x0000000a02007c0c */ /* 0x000fe2000cfa1270 */
[----:B------:R-:W1:Y:S01]  /*17560*/  LDCU UR10, c[0x0][0x398] ;  /* 0x00007300ff0a77ac */ /* 0x000e620008000800 */
[----:B------:R-:W-:-:S11]  /*17570*/  SHF.R.S32.HI R84, RZ, 0x8, R84 ;  /* 0x00000008ff547819 */ /* 0x000fd60000011454 */
[----:B------:R0:W-:Y:S04]  /*17580*/  @P5 STG.E.U8 desc[UR18][R90.64], R84 ;  /* 0x000000545a005986 */ /* 0x0001e8000c101112 */
[----:B0-----:R-:W4:Y:S01]  /*17590*/  LDL.LU.64 R90, [R1+0x408] ;  /* 0x00040800015a7983 */ /* 0x001f220000300a00 */
[----:B------:R-:W-:Y:S02]  /*175a0*/  ISETP.LT.AND P1, PT, R70, UR16, !P1 ;  /* 0x0000001046007c0c */ /* 0x000fe4000cf21270 */
[----:B------:R-:W-:Y:S01]  /*175b0*/  PRMT R81, R81, 0x9910, RZ ;  /* 0x0000991051517816 */ /* 0x000fe200000000ff */
[----:B------:R-:W-:Y:S01]  /*175c0*/  VIADD R84, R0, 0x9 ;  /* 0x0000000900547836 */ /* 0x000fe20000000000 */
[----:B------:R-:W0:Y:S02]  /*175d0*/  LDCU UR16, c[0x0][0x398] ;  /* 0x00007300ff1077ac */ /* 0x000e240008000800 */
[----:B------:R-:W-:-:S07]  /*175e0*/  SHF.R.S32.HI R81, RZ, 0x8, R81 ;  /* 0x00000008ff517819 */ /* 0x000fce0000011451 */
[----:B--2---:R2:W-:Y:S01]  /*175f0*/  @P1 STG.E.U8 desc[UR18][R82.64], R81 ;  /* 0x0000005152001986 */ /* 0x0045e2000c101112 */
[----:B------:R-:W-:Y:S01]  /*17600*/  ISETP.LT.AND P1, PT, R2, UR14, !P4 ;  /* 0x0000000e02007c0c */ /* 0x000fe2000e721270 */
[----:B------:R-:W0:Y:S01]  /*17610*/  LDCU UR14, c[0x0][0x398] ;  /* 0x00007300ff0e77ac */ /* 0x000e220008000800 */
[----:B-----5:R-:W-:Y:S02]  /*17620*/  ISETP.GE.AND P5, PT, R84, UR4, PT ;  /* 0x0000000454007c0c */ /* 0x020fe4000bfa6270 */
[----:B------:R-:W-:Y:S01]  /*17630*/  ISETP.LT.AND P4, PT, R70, UR24, !P4 ;  /* 0x0000001846007c0c */ /* 0x000fe2000e781270 */
[----:B------:R-:W5:Y:S01]  /*17640*/  LDCU UR4, c[0x0][0x39c] ;  /* 0x00007380ff0477ac */ /* 0x000f620008000800 */
[----:B--2---:R-:W2:Y:S04]  /*17650*/  LDL.LU.64 R82, [R1+0x400] ;  /* 0x0004000001527983 */ /* 0x004ea80000300a00 */
[----:B------:R-:W2:Y:S04]  /*17660*/  LDL.LU R84, [R1+0x474] ;  /* 0x0004740001547983 */ /* 0x000ea80000300800 */
[----:B---3--:R3:W-:Y:S04]  /*17670*/  @P1 STG.E.U8 desc[UR18][R86.64], R85 ;  /* 0x0000005556001986 */ /* 0x0087e8000c101112 */
[----:B---3--:R-:W3:Y:S01]  /*17680*/  LDL.LU.64 R86, [R1+0x3f8] ;  /* 0x0003f80001567983 */ /* 0x008ee20000300a00 */
[----:B------:R-:W-:-:S05]  /*17690*/  VIADD R81, R0, 0xa ;  /* 0x0000000a00517836 */ /* 0x000fca0000000000 */
[----:B-----5:R-:W-:Y:S01]  /*176a0*/  ISETP.GE.AND P1, PT, R81, UR4, PT ;  /* 0x0000000451007c0c */ /* 0x020fe2000bf26270 */
[----:B------:R-:W5:Y:S01]  /*176b0*/  LDCU UR4, c[0x0][0x39c] ;  /* 0x00007380ff0477ac */ /* 0x000f620008000800 */
[----:B------:R-:W-:-:S04]  /*176c0*/  PRMT R81, R85, 0x9910, RZ ;  /* 0x0000991055517816 */ /* 0x000fc800000000ff */
[----:B------:R-:W-:Y:S01]  /*176d0*/  SHF.R.S32.HI R85, RZ, 0x8, R81 ;  /* 0x00000008ff557819 */ /* 0x000fe20000011451 */
[----:B----4-:R4:W-:Y:S04]  /*176e0*/  @P4 STG.E.U8 desc[UR18][R76.64], R79 ;  /* 0x0000004f4c004986 */ /* 0x0109e8000c101112 */
[----:B----4-:R-:W4:Y:S01]  /*176f0*/  LDL.LU.64 R76, [R1+0x3f0] ;  /* 0x0003f000014c7983 */ /* 0x010f220000300a00 */
[----:B------:R-:W-:Y:S01]  /*17700*/  ISETP.LT.AND P4, PT, R2, UR22, !P6 ;  /* 0x0000001602007c0c */ /* 0x000fe2000f781270 */
[----:B------:R-:W-:Y:S01]  /*17710*/  VIADD R81, R0, 0xb ;  /* 0x0000000b00517836 */ /* 0x000fe20000000000 */
[----:B------:R-:W-:Y:S01]  /*17720*/  PRMT R79, R79, 0x9910, RZ ;  /* 0x000099104f4f7816 */ /* 0x000fe200000000ff */
[----:B------:R-:W0:Y:S10]  /*17730*/  LDCU UR22, c[0x0][0x398] ;  /* 0x00007300ff1677ac */ /* 0x000e340008000800 */
[----:B------:R0:W-:Y:S04]  /*17740*/  @P4 STG.E.U8 desc[UR18][R88.64], R85 ;  /* 0x0000005558004986 */ /* 0x0001e8000c101112 */
[----:B0-----:R-:W4:Y:S01]  /*17750*/  LDL.LU.64 R88, [R1+0x3e8] ;  /* 0x0003e80001587983 */ /* 0x001f220000300a00 */
[----:B------:R-:W-:-:S02]  /*17760*/  ISETP.LT.AND P6, PT, R70, UR26, !P6 ;  /* 0x0000001a46007c0c */ /* 0x000fc4000f7c1270 */
[----:B------:R-:W-:Y:S01]  /*17770*/  SHF.R.S32.HI R79, RZ, 0x8, R79 ;  /* 0x00000008ff4f7819 */ /* 0x000fe2000001144f */
[----:B------:R-:W4:Y:S10]  /*17780*/  LDL.LU R85, [R1+0x204] ;  /* 0x0002040001557983 */ /* 0x000f340000300800 */
[----:B------:R0:W-:Y:S04]  /*17790*/  @P6 STG.E.U8 desc[UR18][R90.64], R79 ;  /* 0x0000004f5a006986 */ /* 0x0001e8000c101112 */
[----:B0-----:R-:W4:Y:S01]  /*177a0*/  LDL.LU.64 R90, [R1+0x3e0] ;  /* 0x0003e000015a7983 */ /* 0x001f220000300a00 */
[----:B-----5:R-:W-:Y:S01]  /*177b0*/  ISETP.GE.AND P4, PT, R81, UR4, PT ;  /* 0x0000000451007c0c */ /* 0x020fe2000bf86270 */
[----:B------:R-:W0:Y:S01]  /*177c0*/  LDCU UR4, c[0x0][0x39c] ;  /* 0x00007380ff0477ac */ /* 0x000e220008000800 */
[----:B------:R-:W-:-:S02]  /*177d0*/  ISETP.LT.AND P6, PT, R2, UR28, !P3 ;  /* 0x0000001c02007c0c */ /* 0x000fc4000dfc1270 */
[----:B------:R-:W-:Y:S01]  /*177e0*/  ISETP.LT.AND P3, PT, R70, UR30, !P3 ;  /* 0x0000001e46007c0c */ /* 0x000fe2000df61270 */
[----:B------:R-:W-:-:S10]  /*177f0*/  VIADD R79, R0, 0xc ;  /* 0x0000000c004f7836 */ /* 0x000fd40000000000 */
[----:B--2---:R2:W-:Y:S04]  /*17800*/  @P6 STG.E.U8 desc[UR18][R82.64], R84 ;  /* 0x0000005452006986 */ /* 0x0045e8000c101112 */
[----:B---3--:R3:W-:Y:S01]  /*17810*/  @P3 STG.E.U8 desc[UR18][R86.64], R78 ;  /* 0x0000004e56003986 */ /* 0x0087e2000c101112 */
[----:B------:R-:W-:Y:S01]  /*17820*/  ISETP.LT.AND P3, PT, R2, UR6, !P0 ;  /* 0x0000000602007c0c */ /* 0x000fe2000c761270 */
[----:B------:R-:W5:Y:S01]  /*17830*/  LDCU UR6, c[0x0][0x398] ;  /* 0x00007300ff0677ac */ /* 0x000f620008000800 */
[----:B0-----:R-:W-:Y:S02]  /*17840*/  ISETP.GE.AND P6, PT, R79, UR4, PT ;  /* 0x000000044f007c0c */ /* 0x001fe4000bfc6270 */
[----:B------:R-:W-:Y:S01]  /*17850*/  PRMT R79, R84, 0x9910, RZ ;  /* 0x00009910544f7816 */ /* 0x000fe200000000ff */
[----:B------:R-:W0:Y:S01]  /*17860*/  LDCU UR4, c[0x0][0x39c] ;  /* 0x00007380ff0477ac */ /* 0x000e220008000800 */
[----:B--2---:R-:W2:Y:S02]  /*17870*/  LDL.LU.64 R82, [R1+0x3d8] ;  /* 0x0003d80001527983 */ /* 0x004ea40000300a00 */
[----:B------:R-:W-:-:S02]  /*17880*/  SHF.R.S32.HI R81, RZ, 0x8, R79 ;  /* 0x00000008ff517819 */ /* 0x000fc4000001144f */
[----:B---3--:R-:W3:Y:S01]  /*17890*/  LDL.LU.64 R86, [R1+0x3d0] ;  /* 0x0003d00001567983 */ /* 0x008ee20000300a00 */
[----:B------:R-:W-:Y:S01]  /*178a0*/  VIADD R79, R0, 0xd ;  /* 0x0000000d004f7836 */ /* 0x000fe20000000000 */
[----:B------:R-:W-:-:S04]  /*178b0*/  PRMT R78, R78, 0x9910, RZ ;  /* 0x000099104e4e7816 */ /* 0x000fc800000000ff */
[----:B------:R-:W-:Y:S01]  /*178c0*/  SHF.R.S32.HI R84, RZ, 0x8, R78 ;  /* 0x00000008ff547819 */ /* 0x000fe2000001144e */
[----:B----4-:R4:W-:Y:S04]  /*178d0*/  @P3 STG.E.U8 desc[UR18][R76.64], R81 ;  /* 0x000000514c003986 */ /* 0x0109e8000c101112 */
[----:B----4-:R-:W2:Y:S01]  /*178e0*/  LDL.LU.64 R76, [R1+0x680] ;  /* 0x00068000014c7983 */ /* 0x010ea20000300a00 */
[----:B0-----:R-:W-:Y:S01]  /*178f0*/  ISETP.GE.AND P3, PT, R79, UR4, PT ;  /* 0x000000044f007c0c */ /* 0x001fe2000bf66270 */
[----:B------:R-:W0:Y:S02]  /*17900*/  LDCU UR4, c[0x0][0x398] ;  /* 0x00007300ff0477ac */ /* 0x000e240008000800 */
[----:B------:R-:W4:Y:S04]  /*17910*/  LDL.LU.64 R78, [R1+0x3c8] ;  /* 0x0003c800014e7983 */ /* 0x000f280000300a00 */
[----:B------:R-:W3:Y:S01]  /*17920*/  LDL.LU R81, [R1+0x208] ;  /* 0x0002080001517983 */ /* 0x000ee20000300800 */
[----:B0-----:R-:W-:Y:S01]  /*17930*/  ISETP.LT.AND P0, PT, R70, UR4, !P0 ;  /* 0x0000000446007c0c */ /* 0x001fe2000c701270 */
[----:B------:R-:W0:-:S12]  /*17940*/  LDCU UR4, c[0x0][0x39c] ;  /* 0x00007380ff0477ac */ /* 0x000e180008000800 */
[----:B------:R0:W-:Y:S04]  /*17950*/  @P0 STG.E.U8 desc[UR18][R88.64], R84 ;  /* 0x0000005458000986 */ /* 0x0001e8000c101112 */
[----:B0-----:R-:W4:Y:S01]  /*17960*/  LDL.LU.64 R88, [R1+0x3c0] ;  /* 0x0003c00001587983 */ /* 0x001f220000300a00 */
[----:B-----5:R-:W-:Y:S01]  /*17970*/  ISETP.LT.AND P0, PT, R2, UR6, !P2 ;  /* 0x0000000602007c0c */ /* 0x020fe2000d701270 */
[----:B------:R-:W-:Y:S01]  /*17980*/  VIADD R84, R0, 0xe ;  /* 0x0000000e00547836 */ /* 0x000fe20000000000 */
[----:B------:R-:W0:Y:S11]  /*17990*/  LDCU UR6, c[0x0][0x398] ;  /* 0x00007300ff0677ac */ /* 0x000e360008000800 */
[----:B------:R5:W-:Y:S04]  /*179a0*/  @P0 STG.E.U8 desc[UR18][R90.64], R85 ;  /* 0x000000555a000986 */ /* 0x000be8000c101112 */
[----:B-----5:R-:W5:Y:S01]  /*179b0*/  LDL.LU.64 R90, [R1+0x3b8] ;  /* 0x0003b800015a7983 */ /* 0x020f620000300a00 */
[----:B------:R-:W-:Y:S01]  /*179c0*/  ISETP.GE.AND P0, PT, R84, UR4, PT ;  /* 0x0000000454007c0c */ /* 0x000fe2000bf06270 */
[----:B------:R-:W0:Y:S02]  /*179d0*/  LDCU UR4, c[0x0][0x398] ;  /* 0x00007300ff0477ac */ /* 0x000e240008000800 */
[----:B0-----:R-:W-:Y:S01]  /*179e0*/  ISETP.LT.AND P2, PT, R70, UR4, !P2 ;  /* 0x0000000446007c0c */ /* 0x001fe2000d741270 */
[----:B------:R-:W0:-:S12]  /*179f0*/  LDCU UR4, c[0x0][0x39c] ;  /* 0x00007380ff0477ac */ /* 0x000e180008000800 */
[----:B--2---:R2:W-:Y:S01]  /*17a00*/  @P2 STG.E.U8 desc[UR18][R82.64], R77 ;  /* 0x0000004d52002986 */ /* 0x0045e2000c101112 */
[----:B------:R-:W-:Y:S01]  /*17a10*/  ISETP.LT.AND P2, PT, R2, UR6, !P5 ;  /* 0x0000000602007c0c */ /* 0x000fe2000ef41270 */
[----:B------:R-:W0:Y:S01]  /*17a20*/  LDCU UR6, c[0x0][0x398] ;  /* 0x00007300ff0677ac */ /* 0x000e220008000800 */
[----:B--2---:R-:W-:-:S05]  /*17a30*/  PRMT R82, R85, 0x9910, RZ ;  /* 0x0000991055527816 */ /* 0x004fca00000000ff */
[----:B------:R-:W-:Y:S02]  /*17a40*/  IMAD.MOV.U32 R84, RZ, RZ, R82 ;  /* 0x000000ffff547224 */ /* 0x000fe400078e0052 */
[----:B------:R-:W2:Y:S03]  /*17a50*/  LDL.LU.64 R82, [R1+0x3b0] ;  /* 0x0003b00001527983 */ /* 0x000ea60000300a00 */
[----:B------:R-:W-:Y:S01]  /*17a60*/  SHF.R.S32.HI R85, RZ, 0x8, R84 ;  /* 0x00000008ff557819 */ /* 0x000fe20000011454 */
[----:B------:R-:W-:-:S04]  /*17a70*/  VIADD R84, R0, 0xf ;  /* 0x0000000f00547836 */ /* 0x000fc80000000000 */
[----:B---3--:R3:W-:Y:S01]  /*17a80*/  @P2 STG.E.U8 desc[UR18][R86.64], R85 ;  /* 0x0000005556002986 */ /* 0x0087e2000c101112 */
[----:B0-----:R-:W-:Y:S01]  /*17a90*/  ISETP.GE.AND P2, PT, R84, UR4, PT ;  /* 0x0000000454007c0c */ /* 0x001fe2000bf46270 */
[----:B------:R-:W0:Y:S01]  /*17aa0*/  LDCU UR4, c[0x0][0x398] ;  /* 0x00007300ff0477ac */ /* 0x000e220008000800 */
[----:B------:R-:W-:Y:S01]  /*17ab0*/  PRMT R77, R77, 0x9910, RZ ;  /* 0x000099104d4d7816 */ /* 0x000fe200000000ff */
[----:B---3--:R-:W3:Y:S04]  /*17ac0*/  LDL.LU.64 R86, [R1+0x678] ;  /* 0x0006780001567983 */ /* 0x008ee80000300a00 */
[----:B------:R-:W3:Y:S01]  /*17ad0*/  LDL.LU.64 R84, [R1+0x3a8] ;  /* 0x0003a80001547983 */ /* 0x000ee20000300a00 */
[----:B0-----:R-:W-:Y:S01]  /*17ae0*/  ISETP.LT.AND P5, PT, R70, UR4, !P5 ;  /* 0x0000000446007c0c */ /* 0x001fe2000efa1270 */
[----:B------:R-:W0:Y:S01]  /*17af0*/  LDCU UR4, c[0x0][0x39c] ;  /* 0x00007380ff0477ac */ /* 0x000e220008000800 */
[----:B------:R-:W-:-:S11]  /*17b00*/  SHF.R.S32.HI R77, RZ, 0x8, R77 ;  /* 0x00000008ff4d7819 */ /* 0x000fd6000001144d */
[----:B----4-:R4:W-:Y:S01]  /*17b10*/  @P5 STG.E.U8 desc[UR18][R78.64], R77 ;  /* 0x0000004d4e005986 */ /* 0x0109e2000c101112 */
[----:B------:R-:W-:Y:S01]  /*17b20*/  ISETP.LT.AND P5, PT, R2, UR6, !P1 ;  /* 0x0000000602007c0c */ /* 0x000fe2000cfa1270 */
[----:B------:R-:W1:Y:S02]  /*17b30*/  LDCU UR6, c[0x0][0x398] ;  /* 0x00007300ff0677ac */ /* 0x000e640008000800 */
[----:B----4-:R-:W4:Y:S01]  /*17b40*/  LDL.LU.64 R78, [R1+0x3a0] ;  /* 0x0003a000014e7983 */ /* 0x010f220000300a00 */
[----:B------:R-:W-:-:S09]  /*17b50*/  VIADD R77, R0, 0x10 ;  /* 0x00000010004d7836 */ /* 0x000fd20000000000 */
[----:B------:R1:W-:Y:S01]  /*17b60*/  @P5 STG.E.U8 desc[UR18][R88.64], R81 ;  /* 0x0000005158005986 */ /* 0x0003e2000c101112 */
[----:B0-----:R-:W-:Y:S01]  /*17b70*/  ISETP.GE.AND P5, PT, R77, UR4, PT ;  /* 0x000000044d007c0c */ /* 0x001fe2000bfa6270 */
[----:B------:R-:W0:Y:S02]  /*17b80*/  LDCU UR4, c[0x0][0x398] ;  /* 0x00007300ff0477ac */ /* 0x000e240008000800 */
[----:B-1----:R-:W4:Y:S01]  /*17b90*/  LDL.LU.64 R88, [R1+0x398] ;  /* 0x0003980001587983 */ /* 0x002f220000300a00 */
[----:B0-----:R-:W-:Y:S01]  /*17ba0*/  ISETP.LT.AND P1, PT, R70, UR4, !P1 ;  /* 0x0000000446007c0c */ /* 0x001fe2000cf21270 */
[----:B------:R-:W0:-:S12]  /*17bb0*/  LDCU UR4, c[0x0][0x39c] ;  /* 0x00007380ff0477ac */ /* 0x000e180008000800 */
[----:B-----5:R1:W-:Y:S04]  /*17bc0*/  @P1 STG.E.U8 desc[UR18][R90.64], R76 ;  /* 0x0000004c5a001986 */ /* 0x0203e8000c101112 */
[----:B-1----:R-:W5:Y:S01]  /*17bd0*/  LDL.LU.64 R90, [R1+0x390] ;  /* 0x00039000015a7983 */ /* 0x002f620000300a00 */
[----:B------:R-:W-:Y:S01]  /*17be0*/  ISETP.LT.AND P1, PT, R2, UR6, !P4 ;  /* 0x0000000602007c0c */ /* 0x000fe2000e721270 */
[----:B------:R-:W1:Y:S01]  /*17bf0*/  LDCU UR6, c[0x0][0x398] ;  /* 0x00007300ff0677ac */ /* 0x000e620008000800 */
[----:B------:R-:W-:-:S04]  /*17c00*/  PRMT R77, R81, 0x9910, RZ ;  /* 0x00009910514d7816 */ /* 0x000fc800000000ff */
[----:B------:R-:W-:Y:S01]  /*17c10*/  SHF.R.S32.HI R81, RZ, 0x8, R77 ;  /* 0x00000008ff517819 */ /* 0x000fe2000001144d */
[----:B------:R-:W-:Y:S01]  /*17c20*/  VIADD R77, R0, 0x11 ;  /* 0x00000011004d7836 */ /* 0x000fe20000000000 */
[----:B------:R-:W-:-:S04]  /*17c30*/  PRMT R76, R76, 0x9910, RZ ;  /* 0x000099104c4c7816 */ /* 0x000fc800000000ff */
[----:B------:R-:W-:Y:S01]  /*17c40*/  SHF.R.S32.HI R76, RZ, 0x8, R76 ;  /* 0x00000008ff4c7819 */ /* 0x000fe2000001144c */
[----:B--2---:R2:W-:Y:S01]  /*17c50*/  @P1 STG.E.U8 desc[UR18][R82.64], R81 ;  /* 0x0000005152001986 */ /* 0x0045e2000c101112 */
[----:B0-----:R-:W-:Y:S01]  /*17c60*/  ISETP.GE.AND P1, PT, R77, UR4, PT ;  /* 0x000000044d007c0c */ /* 0x001fe2000bf26270 */
[----:B------:R-:W0:Y:S02]  /*17c70*/  LDCU UR4, c[0x0][0x398] ;  /* 0x00007300ff0477ac */ /* 0x000e240008000800 */
[----:B--2---:R-:W2:Y:S01]  /*17c80*/  LDL.LU.64 R82, [R1+0x388] ;  /* 0x0003880001527983 */ /* 0x004ea20000300a00 */
[----:B0-----:R-:W-:Y:S01]  /*17c90*/  ISETP.LT.AND P4, PT, R70, UR4, !P4 ;  /* 0x0000000446007c0c */ /* 0x001fe2000e781270 */
[----:B------:R-:W0:-:S12]  /*17ca0*/  LDCU UR4, c[0x0][0x39c] ;  /* 0x00007380ff0477ac */ /* 0x000e180008000800 */
[----:B---3--:R3:W-:Y:S01]  /*17cb0*/  @P4 STG.E.U8 desc[UR18][R84.64], R76 ;  /* 0x0000004c54004986 */ /* 0x0087e2000c101112 */
[----:B-1----:R-:W-:Y:S01]  /*17cc0*/  ISETP.LT.AND P4, PT, R2, UR6, !P6 ;  /* 0x0000000602007c0c */ /* 0x002fe2000f781270 */
[----:B------:R-:W1:Y:S01]  /*17cd0*/  LDCU UR6, c[0x0][0x398] ;  /* 0x00007300ff0677ac */ /* 0x000e620008000800 */
[----:B---3--:R-:W-:Y:S01]  /*17ce0*/  VIADD R76, R0, 0x12 ;  /* 0x00000012004c7836 */ /* 0x008fe20000000000 */
[----:B------:R-:W3:Y:S10]  /*17cf0*/  LDL.LU.64 R84, [R1+0x380] ;  /* 0x0003800001547983 */ /* 0x000ef40000300a00 */
[----:B----4-:R4:W-:Y:S01]  /*17d00*/  @P4 STG.E.U8 desc[UR18][R78.64], R74 ;  /* 0x0000004a4e004986 */ /* 0x0109e2000c101112 */
[----:B0-----:R-:W-:Y:S01]  /*17d10*/  ISETP.GE.AND P4, PT, R76, UR4, PT ;  /* 0x000000044c007c0c */ /* 0x001fe2000bf86270 */
[----:B------:R-:W0:Y:S02]  /*17d20*/  LDCU UR4, c[0x0][0x398] ;  /* 0x00007300ff0477ac */ /* 0x000e240008000800 */
[----:B----4-:R-:W4:Y:S01]  /*17d30*/  LDL.LU.64 R78, [R1+0x378] ;  /* 0x00037800014e7983 */ /* 0x010f220000300a00 */
[----:B0-----:R-:W-:Y:S01]  /*17d40*/  ISETP.LT.AND P6, PT, R70, UR4, !P6 ;  /* 0x0000000446007c0c */ /* 0x001fe2000f7c1270 */
[----:B------:R-:W0:Y:S01]  /*17d50*/  LDCU UR4, c[0x0][0x39c] ;  /* 0x00007380ff0477ac */ /* 0x000e220008000800 */
[----:B------:R-:W-:-:S02]  /*17d60*/  PRMT R76, R74, 0x9910, RZ ;  /* 0x000099104a4c7816 */ /* 0x000fc400000000ff */
[----:B------:R-:W3:Y:S09]  /*17d70*/  LDL.LU R74, [R1+0x674] ;  /* 0x00067400014a7983 */ /* 0x000ef20000300800 */
[----:B------:R0:W-:Y:S01]  /*17d80*/  @P6 STG.E.U8 desc[UR18][R88.64], R69 ;  /* 0x0000004558006986 */ /* 0x0001e2000c101112 */
[----:B-1----:R-:W-:Y:S01]  /*17d90*/  ISETP.LT.AND P6, PT, R2, UR6, !P3 ;  /* 0x0000000602007c0c */ /* 0x002fe2000dfc1270 */
[----:B------:R-:W1:Y:S01]  /*17da0*/  LDCU UR6, c[0x0][0x398] ;  /* 0x00007300ff0677ac */ /* 0x000e620008000800 */
[----:B------:R-:W-:Y:S01]  /*17db0*/  SHF.R.S32.HI R77, RZ, 0x8, R76 ;  /* 0x00000008ff4d7819 */ /* 0x000fe2000001144c */
[----:B0-----:R-:W3:Y:S10]  /*17dc0*/  LDL.LU.64 R88, [R1+0x370] ;  /* 0x0003700001587983 */ /* 0x001ef40000300a00 */
[----:B-----5:R0:W-:Y:S04]  /*17dd0*/  @P6 STG.E.U8 desc[UR18][R90.64], R77 ;  /* 0x0000004d5a006986 */ /* 0x0201e8000c101112 */
[----:B0-----:R-:W3:Y:S01]  /*17de0*/  LDL.LU R91, [R1+0x670] ;  /* 0x00067000015b7983 */ /* 0x001ee20000300800 */
[----:B------:R-:W-:-:S05]  /*17df0*/  VIADD R76, R0, 0x13 ;  /* 0x00000013004c7836 */ /* 0x000fca0000000000 */
[----:B------:R-:W-:Y:S01]  /*17e00*/  ISETP.GE.AND P6, PT, R76, UR4, PT ;  /* 0x000000044c007c0c */ /* 0x000fe2000bfc6270 */
[----:B------:R-:W0:Y:S01]  /*17e10*/  LDCU UR4, c[0x0][0x398] ;  /* 0x00007300ff0477ac */ /* 0x000e220008000800 */
[----:B------:R-:W5:Y:S01]  /*17e20*/  LDL.LU.64 R76, [R1+0x368] ;  /* 0x00036800014c7983 */ /* 0x000f620000300a00 */
[----:B------:R-:W-:-:S04]  /*17e30*/  PRMT R69, R69, 0x9910, RZ ;  /* 0x0000991045457816 */ /* 0x000fc800000000ff */
[----:B------:R-:W-:Y:S02]  /*17e40*/  SHF.R.S32.HI R69, RZ, 0x8, R69 ;  /* 0x00000008ff457819 */ /* 0x000fe40000011445 */
[----:B0-----:R-:W-:Y:S01]  /*17e50*/  ISETP.LT.AND P3, PT, R70, UR4, !P3 ;  /* 0x0000000446007c0c */ /* 0x001fe2000df61270 */
[----:B------:R-:W0:-:S12]  /*17e60*/  LDCU UR4, c[0x0][0x39c] ;  /* 0x00007380ff0477ac */ /* 0x000e180008000800 */
[----:B--2---:R2:W-:Y:S04]  /*17e70*/  @P3 STG.E.U8 desc[UR18][R82.64], R69 ;  /* 0x0000004552003986 */ /* 0x0045e8000c101112 */
[----:B--2---:R-:W2:Y:S01]  /*17e80*/  LDL.LU.64 R82, [R1+0x360] ;  /* 0x0003600001527983 */ /* 0x004ea20000300a00 */
[----:B-1----:R-:W-:Y:S01]  /*17e90*/  ISETP.LT.AND P3, PT, R2, UR6, !P0 ;  /* 0x0000000602007c0c */ /* 0x002fe2000c761270 */
[----:B------:R-:W-:Y:S01]  /*17ea0*/  VIADD R69, R0, 0x14 ;  /* 0x0000001400457836 */ /* 0x000fe20000000000 */
[----:B------:R-:W1:Y:S11]  /*17eb0*/  LDCU UR6, c[0x0][0x398] ;  /* 0x00007300ff0677ac */ /* 0x000e760008000800 */
[----:B---3--:R3:W-:Y:S01]  /*17ec0*/  @P3 STG.E.U8 desc[UR18][R84.64], R91 ;  /* 0x0000005b54003986 */ /* 0x0087e2000c101112 */
[----:B0-----:R-:W-:Y:S01]  /*17ed0*/  ISETP.GE.AND P3, PT, R69, UR4, PT ;  /* 0x0000000445007c0c */ /* 0x001fe2000bf66270 */
[----:B------:R-:W0:Y:S02]  /*17ee0*/  LDCU UR4, c[0x0][0x398] ;  /* 0x00007300ff0477ac */ /* 0x000e240008000800 */
[----:B---3--:R-:W3:Y:S01]  /*17ef0*/  LDL.LU.64 R84, [R1+0x358] ;  /* 0x0003580001547983 */ /* 0x008ee20000300a00 */
[----:B0-----:R-:W-:Y:S01]  /*17f00*/  ISETP.LT.AND P0, PT, R70, UR4, !P0 ;  /* 0x0000000446007c0c */ /* 0x001fe2000c701270 */
[----:B------:R-:W0:Y:S01]  /*17f10*/  LDCU UR4, c[0x0][0x39c] ;  /* 0x00007380ff0477ac */ /* 0x000e220008000800 */
[----:B------:R-:W-:-:S11]  /*17f20*/  PRMT R69, R91, 0x9910, RZ ;  /* 0x000099105b457816 */ /* 0x000fd600000000ff */
[----:B----4-:R4:W-:Y:S04]  /*17f30*/  @P0 STG.E.U8 desc[UR18][R78.64], R68 ;  /* 0x000000444e000986 */ /* 0x0109e8000c101112 */
[----:B----4-:R-:W4:Y:S04]  /*17f40*/  LDL.LU.64 R78, [R1+0x668] ;  /* 0x00066800014e7983 */ /* 0x010f280000300a00 */
[----:B------:R-:W4:Y:S01]  /*17f50*/  LDL.LU.64 R90, [R1+0x350] ;  /* 0x00035000015a7983 */ /* 0x000f220000300a00 */
[----:B-1----:R-:W-:Y:S01]  /*17f60*/  ISETP.LT.AND P0, PT, R2, UR6, !P2 ;  /* 0x0000000602007c0c */ /* 0x002fe2000d701270 */
[----:B------:R-:W1:Y:S01]  /*17f70*/  LDCU UR6, c[0x0][0x398] ;  /* 0x00007300ff0677ac */ /* 0x000e620008000800 */
[----:B------:R-:W-:Y:S01]  /*17f80*/  SHF.R.S32.HI R81, RZ, 0x8, R69 ;  /* 0x00000008ff517819 */ /* 0x000fe20000011445 */
[----:B------:R-:W-:-:S10]  /*17f90*/  VIADD R69, R0, 0x15 ;  /* 0x0000001500457836 */ /* 0x000fd40000000000 */
[----:B------:R1:W-:Y:S01]  /*17fa0*/  @P0 STG.E.U8 desc[UR18][R88.64], R81 ;  /* 0x0000005158000986 */ /* 0x0003e2000c101112 */
[----:B0-----:R-:W-:Y:S01]  /*17fb0*/  ISETP.GE.AND P0, PT, R69, UR4, PT ;  /* 0x0000000445007c0c */ /* 0x001fe2000bf06270 */
[----:B------:R-:W0:Y:S01]  /*17fc0*/  LDCU UR4, c[0x0][0x398] ;  /* 0x00007300ff0477ac */ /* 0x000e220008000800 */
[----:B------:R-:W-:-:S04]  /*17fd0*/  PRMT R68, R68, 0x9910, RZ ;  /* 0x0000991044447816 */ /* 0x000fc800000000ff */
[----:B------:R-:W-:Y:S01]  /*17fe0*/  SHF.R.S32.HI R68, RZ, 0x8, R68 ;  /* 0x00000008ff447819 */ /* 0x000fe20000011444 */
[----:B-1----:R-:W4:Y:S01]  /*17ff0*/  LDL.LU.64 R88, [R1+0x348] ;  /* 0x0003480001587983 */ /* 0x002f220000300a00 */
[----:B0-----:R-:W-:Y:S01]  /*18000*/  ISETP.LT.AND P2, PT, R70, UR4, !P2 ;  /* 0x0000000446007c0c */ /* 0x001fe2000d741270 */
[----:B------:R-:W0:-:S12]  /*18010*/  LDCU UR4, c[0x0][0x39c] ;  /* 0x00007380ff0477ac */ /* 0x000e180008000800 */
[----:B-----5:R1:W-:Y:S01]  /*18020*/  @P2 STG.E.U8 desc[UR18][R76.64], R68 ;  /* 0x000000444c002986 */ /* 0x0203e2000c101112 */
[----:B------:R-:W-:Y:S01]  /*18030*/  ISETP.LT.AND P2, PT, R2, UR6, !P5 ;  /* 0x0000000602007c0c */ /* 0x000fe2000ef41270 */
[----:B------:R-:W5:Y:S02]  /*18040*/  LDCU UR6, c[0x0][0x398] ;  /* 0x00007300ff0677ac */ /* 0x000f640008000800 */
[----:B-1----:R-:W4:Y:S01]  /*18050*/  LDL.LU.64 R76, [R1+0x340] ;  /* 0x00034000014c7983 */ /* 0x002f220000300a00 */
[----:B------:R-:W-:-:S09]  /*18060*/  VIADD R68, R0, 0x16 ;  /* 0x0000001600447836 */ /* 0x000fd20000000000 */
[----:B--2---:R1:W-:Y:S04]  /*18070*/  @P2 STG.E.U8 desc[UR18][R82.64], R73 ;  /* 0x0000004952002986 */ /* 0x0043e8000c101112 */
[----:B-1----:R-:W2:Y:S01]  /*18080*/  LDL.LU R83, [R1+0x660] ;  /* 0x0006600001537983 */ /* 0x002ea20000300800 */
[----:B0-----:R-:W-:Y:S01]  /*18090*/  ISETP.GE.AND P2, PT, R68, UR4, PT ;  /* 0x0000000444007c0c */ /* 0x001fe2000bf46270 */
[----:B------:R-:W0:Y:S02]  /*180a0*/  LDCU UR4, c[0x0][0x398] ;  /* 0x00007300ff0477ac */ /* 0x000e240008000800 */
[----:B------:R-:W2:Y:S01]  /*180b0*/  LDL.LU.64 R68, [R1+0x338] ;  /* 0x0003380001447983 */ /* 0x000ea20000300a00 */
[----:B0-----:R-:W-:Y:S01]  /*180c0*/  ISETP.LT.AND P5, PT, R70, UR4, !P5 ;  /* 0x0000000446007c0c */ /* 0x001fe2000efa1270 */
[----:B------:R-:W0:Y:S01]  /*180d0*/  LDCU UR4, c[0x0][0x39c] ;  /* 0x00007380ff0477ac */ /* 0x000e220008000800 */
[----:B------:R-:W-:-:S04]  /*180e0*/  PRMT R73, R73, 0x9910, RZ ;  /* 0x0000991049497816 */ /* 0x000fc800000000ff */
[----:B------:R-:W-:-:S07]  /*180f0*/  SHF.R.S32.HI R81, RZ, 0x8, R73 ;  /* 0x00000008ff517819 */ /* 0x000fce0000011449 */
[----:B---3--:R1:W-:Y:S04]  /*18100*/  @P5 STG.E.U8 desc[UR18][R84.64], R72 ;  /* 0x0000004854005986 */ /* 0x0083e8000c101112 */
[----:B-1----:R-:W3:Y:S01]  /*18110*/  LDL.LU.64 R84, [R1+0x330] ;  /* 0x0003300001547983 */ /* 0x002ee20000300a00 */
[----:B-----5:R-:W-:Y:S01]  /*18120*/  ISETP.LT.AND P5, PT, R2, UR6, !P1 ;  /* 0x0000000602007c0c */ /* 0x020fe2000cfa1270 */
[----:B------:R-:W-:Y:S01]  /*18130*/  VIADD R73, R0, 0x17 ;  /* 0x0000001700497836 */ /* 0x000fe20000000000 */
[----:B------:R-:W1:Y:S11]  /*18140*/  LDCU UR6, c[0x0][0x398] ;  /* 0x00007300ff0677ac */ /* 0x000e760008000800 */
[----:B----4-:R4:W-:Y:S04]  /*18150*/  @P5 STG.E.U8 desc[UR18][R90.64], R81 ;  /* 0x000000515a005986 */ /* 0x0109e8000c101112 */
[----:B----4-:R-:W4:Y:S01]  /*18160*/  LDL.LU.64 R90, [R1+0x328] ;  /* 0x00032800015a7983 */ /* 0x010f220000300a00 */
[----:B0-----:R-:W-:Y:S01]  /*18170*/  ISETP.GE.AND P5, PT, R73, UR4, PT ;  /* 0x0000000449007c0c */ /* 0x001fe2000bfa6270 */
[----:B------:R-:W0:Y:S01]  /*18180*/  LDCU UR4, c[0x0][0x398] ;  /* 0x00007300ff0477ac */ /* 0x000e220008000800 */
[----:B------:R-:W-:-:S04]  /*18190*/  PRMT R72, R72, 0x9910, RZ ;  /* 0x0000991048487816 */ /* 0x000fc800000000ff */
[----:B------:R-:W-:Y:S02]  /*181a0*/  SHF.R.S32.HI R72, RZ, 0x8, R72 ;  /* 0x00000008ff487819 */ /* 0x000fe40000011448 */
[----:B0-----:R-:W-:Y:S01]  /*181b0*/  ISETP.LT.AND P1, PT, R70, UR4, !P1 ;  /* 0x0000000446007c0c */ /* 0x001fe2000cf21270 */
[----:B------:R-:W0:-:S12]  /*181c0*/  LDCU UR4, c[0x0][0x39c] ;  /* 0x00007380ff0477ac */ /* 0x000e180008000800 */
[----:B------:R5:W-:Y:S01]  /*181d0*/  @P1 STG.E.U8 desc[UR18][R88.64], R72 ;  /* 0x0000004858001986 */ /* 0x000be2000c101112 */
[----:B-1----:R-:W-:Y:S01]  /*181e0*/  ISETP.LT.AND P1, PT, R2, UR6, !P4 ;  /* 0x0000000602007c0c */ /* 0x002fe2000e721270 */
[----:B------:R-:W1:Y:S01]  /*181f0*/  LDCU UR6, c[0x0][0x398] ;  /* 0x00007300ff0677ac */ /* 0x000e620008000800 */
[----:B-----5:R-:W-:Y:S01]  /*18200*/  VIADD R72, R0, 0x18 ;  /* 0x0000001800487836 */ /* 0x020fe20000000000 */
[----:B------:R-:W5:Y:S10]  /*18210*/  LDL.LU.64 R88, [R1+0x320] ;  /* 0x0003200001587983 */ /* 0x000f740000300a00 */
[----:B--2---:R2:W-:Y:S01]  /*18220*/  @P1 STG.E.U8 desc[UR18][R76.64], R83 ;  /* 0x000000534c001986 */ /* 0x0045e2000c101112 */
[----:B0-----:R-:W-:Y:S01]  /*18230*/  ISETP.GE.AND P1, PT, R72, UR4, PT ;  /* 0x0000000448007c0c */ /* 0x001fe2000bf26270 */
[----:B------:R-:W0:Y:S02]  /*18240*/  LDCU UR4, c[0x0][0x398] ;  /* 0x00007300ff0477ac */ /* 0x000e240008000800 */
[----:B--2---:R-:W2:Y:S04]  /*18250*/  LDL.LU.64 R76, [R1+0x658] ;  /* 0x00065800014c7983 */ /* 0x004ea80000300a00 */
[----:B------:R-:W2:Y:S01]  /*18260*/  LDL.LU.64 R72, [R1+0x318] ;  /* 0x0003180001487983 */ /* 0x000ea20000300a00 */
[----:B0-----:R-:W-:Y:S01]  /*18270*/  ISETP.LT.AND P4, PT, R70, UR4, !P4 ;  /* 0x0000000446007c0c */ /* 0x001fe2000e781270 */
[----:B------:R-:W0:-:S12]  /*18280*/  LDCU UR4, c[0x0][0x39c] ;  /* 0x00007380ff0477ac */ /* 0x000e180008000800 */
[----:B------:R0:W-:Y:S01]  /*18290*/  @P4 STG.E.U8 desc[UR18][R68.64], R80 ;  /* 0x0000005044004986 */ /* 0x0001e2000c101112 */
[----:B-1----:R-:W-:Y:S01]  /*182a0*/  ISETP.LT.AND P4, PT, R2, UR6, !P6 ;  /* 0x0000000602007c0c */ /* 0x002fe2000f781270 */
[----:B------:R-:W1:Y:S01]  /*182b0*/  LDCU UR6, c[0x0][0x398] ;  /* 0x00007300ff0677ac */ /* 0x000e620008000800 */
[----:B0-----:R-:W-:-:S05]  /*182c0*/  PRMT R68, R83, 0x9910, RZ ;  /* 0x0000991053447816 */ /* 0x001fca00000000ff */
[----:B------:R-:W-:Y:S01]  /*182d0*/  IMAD.MOV.U32 R81, RZ, RZ, R68 ;  /* 0x000000ffff517224 */ /* 0x000fe200078e0044 */
[----:B------:R-:W-:Y:S01]  /*182e0*/  PRMT R80, R80, 0x9910, RZ ;  /* 0x0000991050507816 */ /* 0x000fe200000000ff */
[----:B------:R-:W2:Y:S03]  /*182f0*/  LDL.LU.64 R68, [R1+0x310] ;  /* 0x0003100001447983 */ /* 0x000ea60000300a00 */
[----:B------:R-:W-:Y:S01]  /*18300*/  SHF.R.S32.HI R82, RZ, 0x8, R81 ;  /* 0x00000008ff527819 */ /* 0x000fe20000011451 */
[----:B------:R-:W-:-:S04]  /*18310*/  VIADD R81, R0, 0x19 ;  /* 0x0000001900517836 */ /* 0x000fc80000000000 */
[----:B---3--:R0:W-:Y:S01]  /*18320*/  @P4 STG.E.U8 desc[UR18][R84.64], R82 ;  /* 0x0000005254004986 */ /* 0x0081e2000c101112 */
[----:B------:R-:W-:Y:S01]  /*18330*/  ISETP.GE.AND P4, PT, R81, UR4, PT ;  /* 0x0000000451007c0c */ /* 0x000fe2000bf86270 */
[----:B------:R-:W3:Y:S01]  /*18340*/  LDCU UR4, c[0x0][0x398] ;  /* 0x00007300ff0477ac */ /* 0x000ee20008000800 */
[----:B0-----:R-:W-:Y:S02]  /*18350*/  IMAD.MOV.U32 R82, RZ, RZ, R80 ;  /* 0x000000ffff527224 */ /* 0x001fe400078e0050 */
[----:B------:R-:W2:Y:S01]  /*18360*/  LDL.LU.64 R80, [R1+0x308] ;  /* 0x0003080001507983 */ /* 0x000ea20000300a00 */
[----:B---3--:R-:W-:Y:S01]  /*18370*/  ISETP.LT.AND P6, PT, R70, UR4, !P6 ;  /* 0x0000000446007c0c */ /* 0x008fe2000f7c1270 */
[----:B------:R-:W0:Y:S01]  /*18380*/  LDCU UR4, c[0x0][0x39c] ;  /* 0x00007380ff0477ac */ /* 0x000e220008000800 */
[----:B------:R-:W-:Y:S02]  /*18390*/  SHF.R.S32.HI R84, RZ, 0x8, R82 ;  /* 0x00000008ff547819 */ /* 0x000fe40000011452 */
[----:B------:R-:W3:Y:S09]  /*183a0*/  LDL.LU.64 R82, [R1+0x2f8] ;  /* 0x0002f80001527983 */ /* 0x000ef20000300a00 */
[----:B----4-:R4:W-:Y:S04]  /*183b0*/  @P6 STG.E.U8 desc[UR18][R90.64], R84 ;  /* 0x000000545a006986 */ /* 0x0109e8000c101112 */
[----:B----4-:R-:W5:Y:S01]  /*183c0*/  LDL.LU R90, [R1+0x650] ;  /* 0x00065000015a7983 */ /* 0x010f620000300800 */
[----:B-1----:R-:W-:Y:S01]  /*183d0*/  ISETP.LT.AND P6, PT, R2, UR6, !P3 ;  /* 0x0000000602007c0c */ /* 0x002fe2000dfc1270 */
[----:B------:R-:W-:Y:S01]  /*183e0*/  VIADD R84, R0, 0x1a ;  /* 0x0000001a00547836 */ /* 0x000fe20000000000 */
[----:B------:R-:W1:Y:S11]  /*183f0*/  LDCU UR6, c[0x0][0x398] ;  /* 0x00007300ff0677ac */ /* 0x000e760008000800 */
[----:B-----5:R4:W-:Y:S04]  /*18400*/  @P6 STG.E.U8 desc[UR18][R88.64], R90 ;  /* 0x0000005a58006986 */ /* 0x0209e8000c101112 */
[----:B----4-:R-:W3:Y:S01]  /*18410*/  LDL.LU.64 R88, [R1+0x648] ;  /* 0x0006480001587983 */ /* 0x010ee20000300a00 */
[----:B0-----:R-:W-:Y:S01]  /*18420*/  ISETP.GE.AND P6, PT, R84, UR4, PT ;  /* 0x0000000454007c0c */ /* 0x001fe2000bfc6270 */
[----:B------:R-:W0:Y:S02]  /*18430*/  LDCU UR4, c[0x0][0x398] ;  /* 0x00007300ff0477ac */ /* 0x000e240008000800 */
[----:B------:R-:W4:Y:S01]  /*18440*/  LDL.LU.64 R84, [R1+0x2f0] ;  /* 0x0002f00001547983 */ /* 0x000f220000300a00 */
[----:B0-----:R-:W-:Y:S01]  /*18450*/  ISETP.LT.AND P3, PT, R70, UR4, !P3 ;  /* 0x0000000446007c0c */ /* 0x001fe2000df61270 */
[----:B------:R-:W0:-:S12]  /*18460*/  LDCU UR4, c[0x0][0x39c] ;  /* 0x00007380ff0477ac */ /* 0x000e180008000800 */
[----:B--2---:R2:W-:Y:S04]  /*18470*/  @P3 STG.E.U8 desc[UR18][R72.64], R92 ;  /* 0x0000005c48003986 */ /* 0x0045e8000c101112 */
[----:B--2---:R-:W2:Y:S01]  /*18480*/  LDL.LU.64 R72, [R1+0x2e8] ;  /* 0x0002e80001487983 */ /* 0x004ea20000300a00 */
[----:B-1----:R-:W-:Y:S01]  /*18490*/  ISETP.LT.AND P3, PT, R2, UR6, !P0 ;  /* 0x0000000602007c0c */ /* 0x002fe2000c761270 */
[----:B------:R-:W1:Y:S01]  /*184a0*/  LDCU UR6, c[0x0][0x398] ;  /* 0x00007300ff0677ac */ /* 0x000e620008000800 */
[----:B------:R-:W-:-:S04]  /*184b0*/  PRMT R90, R90, 0x9910, RZ ;  /* 0x000099105a5a7816 */ /* 0x000fc800000000ff */
[----:B------:R-:W-:Y:S01]  /*184c0*/  SHF.R.S32.HI R91, RZ, 0x8, R90 ;  /* 0x00000008ff5b7819 */ /* 0x000fe2000001145a */
[----:B------:R-:W-:-:S06]  /*184d0*/  VIADD R90, R0, 0x1b ;  /* 0x0000001b005a7836 */ /* 0x000fcc0000000000 */
[----:B------:R5:W-:Y:S01]  /*184e0*/  @P3 STG.E.U8 desc[UR18][R68.64], R91 ;  /* 0x0000005b44003986 */ /* 0x000be2000c101112 */
[----:B0-----:R-:W-:Y:S01]  /*184f0*/  ISETP.GE.AND P3, PT, R90, UR4, PT ;  /* 0x000000045a007c0c */ /* 0x001fe2000bf66270 */
[----:B------:R-:W0:Y:S02]  /*18500*/  LDCU UR4, c[0x0][0x398] ;  /* 0x00007300ff0477ac */ /* 0x000e240008000800 */
[----:B-----5:R-:W5:Y:S04]  /*18510*/  LDL.LU.64 R68, [R1+0x640] ;  /* 0x0006400001447983 */ /* 0x020f680000300a00 */
[----:B------:R-:W5:Y:S01]  /*18520*/  LDL.LU.64 R90, [R1+0x2e0] ;  /* 0x0002e000015a7983 */ /* 0x000f620000300a00 */
[----:B0-----:R-:W-:Y:S01]  /*18530*/  ISETP.LT.AND P0, PT, R70, UR4, !P0 ;  /* 0x0000000446007c0c */ /* 0x001fe2000c701270 */
[----:B------:R-:W0:Y:S01]  /*18540*/  LDCU UR4, c[0x0][0x39c] ;  /* 0x00007380ff0477ac */ /* 0x000e220008000800 */
[----:B------:R-:W-:-:S04]  /*18550*/  PRMT R92, R92, 0x9910, RZ ;  /* 0x000099105c5c7816 */ /* 0x000fc800000000ff */
[----:B------:R-:W-:-:S07]  /*18560*/  SHF.R.S32.HI R92, RZ, 0x8, R92 ;  /* 0x00000008ff5c7819 */ /* 0x000fce000001145c */
[----:B------:R0:W-:Y:S01]  /*18570*/  @P0 STG.E.U8 desc[UR18][R80.64], R92 ;  /* 0x0000005c50000986 */ /* 0x0001e2000c101112 */
[----:B-1----:R-:W-:Y:S01]  /*18580*/  ISETP.LT.AND P0, PT, R2, UR6, !P2 ;  /* 0x0000000602007c0c */ /* 0x002fe2000d701270 */
[----:B------:R-:W1:Y:S01]  /*18590*/  LDCU UR6, c[0x0][0x398] ;  /* 0x00007300ff0677ac */ /* 0x000e620008000800 */
[----:B0-----:R-:W-:Y:S01]  /*185a0*/  VIADD R92, R0, 0x1c ;  /* 0x0000001c005c7836 */ /* 0x001fe20000000000 */
[----:B------:R-:W5:Y:S10]  /*185b0*/  LDL.LU.64 R80, [R1+0x638] ;  /* 0x0006380001507983 */ /* 0x000f740000300a00 */
[----:B---3--:R0:W-:Y:S01]  /*185c0*/  @P0 STG.E.U8 desc[UR18][R82.64], R89 ;  /* 0x0000005952000986 */ /* 0x0081e2000c101112 */
[----:B------:R-:W-:Y:S01]  /*185d0*/  ISETP.GE.AND P0, PT, R92, UR4, PT ;  /* 0x000000045c007c0c */ /* 0x000fe2000bf06270 */
[----:B------:R-:W3:Y:S01]  /*185e0*/  LDCU UR4, c[0x0][0x398] ;  /* 0x00007300ff0477ac */ /* 0x000ee20008000800 */
[----:B0-----:R-:W-:Y:S01]  /*185f0*/  PRMT R89, R89, 0x9910, RZ ;  /* 0x0000991059597816 */ /* 0x001fe200000000ff */
[----:B------:R-:W5:Y:S01]  /*18600*/  LDL.LU.64 R82, [R1+0x630] ;  /* 0x0006300001527983 */ /* 0x000f620000300a00 */
[----:B---3--:R-:W-:Y:S01]  /*18610*/  ISETP.LT.AND P2, PT, R70, UR4, !P2 ;  /* 0x0000000446007c0c */ /* 0x008fe2000d741270 */
[----:B------:R-:W0:Y:S01]  /*18620*/  LDCU UR4, c[0x0][0x39c] ;  /* 0x00007380ff0477ac */ /* 0x000e220008000800 */
[----:B------:R-:W-:Y:S01]  /*18630*/  SHF.R.S32.HI R89, RZ, 0x8, R89 ;  /* 0x00000008ff597819 */ /* 0x000fe20000011459 */
[----:B------:R-:W-:-:S10]  /*18640*/  VIADD R92, R0, 0x1d ;  /* 0x0000001d005c7836 */ /* 0x000fd40000000000 */
[----:B----4-:R3:W-:Y:S01]  /*18650*/  @P2 STG.E.U8 desc[UR18][R84.64], R93 ;  /* 0x0000005d54002986 */ /* 0x0107e2000c101112 */
[----:B-1----:R-:W-:Y:S01]  /*18660*/  ISETP.LT.AND P2, PT, R2, UR6, !P5 ;  /* 0x0000000602007c0c */ /* 0x002fe2000ef41270 */
[----:B------:R-:W1:Y:S01]  /*18670*/  LDCU UR6, c[0x0][0x398] ;  /* 0x00007300ff0677ac */ /* 0x000e620008000800 */
[----:B---3--:R-:W-:Y:S01]  /*18680*/  PRMT R93, R93, 0x9910, RZ ;  /* 0x000099105d5d7816 */ /* 0x008fe200000000ff */
[----:B------:R-:W3:Y:S10]  /*18690*/  LDL.LU.64 R84, [R1+0x628] ;  /* 0x0006280001547983 */ /* 0x000ef40000300a00 */
[----:B--2---:R2:W-:Y:S01]  /*186a0*/  @P2 STG.E.U8 desc[UR18][R72.64], R89 ;  /* 0x0000005948002986 */ /* 0x0045e2000c101112 */
[----:B0-----:R-:W-:Y:S01]  /*186b0*/  ISETP.GE.AND P2, PT, R92, UR4, PT ;  /* 0x000000045c007c0c */ /* 0x001fe2000bf46270 */
[----:B------:R-:W0:Y:S01]  /*186c0*/  LDCU UR4, c[0x0][0x398] ;  /* 0x00007300ff0477ac */ /* 0x000e220008000800 */
[----:B------:R-:W-:Y:S01]  /*186d0*/  SHF.R.S32.HI R93, RZ, 0x8, R93 ;  /* 0x00000008ff5d7819 */ /* 0x000fe2000001145d */
[----:B--2---:R-:W2:Y:S04]  /*186e0*/  LDL.LU.64 R72, [R1+0x620] ;  /* 0x0006200001487983 */ /* 0x004ea80000300a00 */
[----:B------:R-:W4:Y:S01]  /*186f0*/  LDL.LU R89, [R1+0x61c] ;  /* 0x00061c0001597983 */ /* 0x000f220000300800 */
[----:B0-----:R-:W-:-:S03]  /*18700*/  ISETP.LT.AND P5, PT, R70, UR4, !P5 ;  /* 0x0000000446007c0c */ /* 0x001fc6000efa1270 */
[----:B------:R-:W2:Y:S01]  /*18710*/  LDL.LU R92, [R1+0x618] ;  /* 0x00061800015c7983 */ /* 0x000ea20000300800 */
[----:B------:R-:W0:Y:S09]  /*18720*/  LDCU UR4, c[0x0][0x39c] ;  /* 0x00007380ff0477ac */ /* 0x000e320008000800 */
[----:B-----5:R5:W-:Y:S04]  /*18730*/  @P5 STG.E.U8 desc[UR18][R90.64], R93 ;  /* 0x0000005d5a005986 */ /* 0x020be8000c101112 */
[----:B-----5:R-:W5:Y:S04]  /*18740*/  LDL.LU.64 R90, [R1+0x610] ;  /* 0x00061000015a7983 */ /* 0x020f680000300a00 */
[----:B------:R-:W2:Y:S01]  /*18750*/  LDL.LU R93, [R1+0x608] ;  /* 0x00060800015d7983 */ /* 0x000ea20000300800 */
[----:B-1----:R-:W-:Y:S01]  /*18760*/  ISETP.LT.AND P5, PT, R2, UR6, !P1 ;  /* 0x0000000602007c0c */ /* 0x002fe2000cfa1270 */
[----:B------:R-:W1:-:S12]  /*18770*/  LDCU UR6, c[0x0][0x398] ;  /* 0x00007300ff0677ac */ /* 0x000e580008000800 */
[----:B--2---:R2:W-:Y:S02]  /*18780*/  @P5 STG.E.U8 desc[UR18][R92.64], R77 ;  /* 0x0000004d5c005986 */ /* 0x0045e4000c101112 */
[----:B--2---:R-:W-:-:S05]  /*18790*/  VIADD R93, R0, 0x1e ;  /* 0x0000001e005d7836 */ /* 0x004fca0000000000 */
[----:B0-----:R-:W-:Y:S01]  /*187a0*/  ISETP.GE.AND P5, PT, R93, UR4, PT ;  /* 0x000000045d007c0c */ /* 0x001fe2000bfa6270 */
[----:B------:R-:W0:Y:S02]  /*187b0*/  LDCU UR4, c[0x0][0x398] ;  /* 0x00007300ff0477ac */ /* 0x000e240008000800 */
[----:B0-----:R-:W-:Y:S01]  /*187c0*/  ISETP.LT.AND P1, PT, R70, UR4, !P1 ;  /* 0x0000000446007c0c */ /* 0x001fe2000cf21270 */
[----:B------:R-:W0:-:S12]  /*187d0*/  LDCU UR4, c[0x0][0x39c] ;  /* 0x00007380ff0477ac */ /* 0x000e180008000800 */
[----:B-----5:R2:W-:Y:S02]  /*187e0*/  @P1 STG.E.U8 desc[UR18][R90.64], R75 ;  /* 0x0000004b5a001986 */ /* 0x0205e4000c101112 */
[----:B--2---:R-:W-:Y:S02]  /*187f0*/  PRMT R91, R77, 0x9910, RZ ;  /* 0x000099104d5b7816 */ /* 0x004fe400000000ff */
[----:B------:R-:W2:Y:S01]  /*18800*/  LDL.LU R77, [R1+0x604] ;  /* 0x00060400014d7983 */ /* 0x000ea20000300800 */
[----:B-1----:R-:W-:Y:S01]  /*18810*/  ISETP.LT.AND P1, PT, R2, UR6, !P4 ;  /* 0x0000000602007c0c */ /* 0x002fe2000e721270 */
[----:B------:R-:W-:Y:S01]  /*18820*/  VIADD R90, R0, 0x1f ;  /* 0x0000001f005a7836 */ /* 0x000fe20000000000 */
[----:B------:R-:W-:Y:S01]  /*18830*/  SHF.R.S32.HI R91, RZ, 0x8, R91 ;  /* 0x00000008ff5b7819 */ /* 0x000fe2000001145b */
[----:B------:R-:W5:Y:S01]  /*18840*/  LDL.LU.64 R92, [R1+0x300] ;  /* 0x00030000015c7983 */ /* 0x000f620000300a00 */
[----:B------:R-:W1:Y:S09]  /*18850*/  LDCU UR6, c[0x0][0x398] ;  /* 0x00007300ff0677ac */ /* 0x000e720008000800 */
[----:B----4-:R4:W-:Y:S01]  /*18860*/  @P1 STG.E.U8 desc[UR18][R88.64], R91 ;  /* 0x0000005b58001986 */ /* 0x0109e2000c101112 */
[----:B0-----:R-:W-:Y:S01]  /*18870*/  ISETP.GE.AND P1, PT, R90, UR4, PT ;  /* 0x000000045a007c0c */ /* 0x001fe2000bf26270 */
[----:B------:R-:W0:Y:S01]  /*18880*/  LDCU UR4, c[0x0][0x398] ;  /* 0x00007300ff0477ac */ /* 0x000e220008000800 */
[----:B----4-:R-:W-:Y:S01]  /*18890*/  PRMT R88, R75, 0x9910, RZ ;  /* 0x000099104b587816 */ /* 0x010fe200000000ff */
[----:B------:R-:W4:Y:S01]  /*188a0*/  LDL.LU R91, [R1+0x25c] ;  /* 0x00025c00015b7983 */ /* 0x000f220000300800 */
[----:B0-----:R-:W-:-:S03]  /*188b0*/  ISETP.LT.AND P4, PT, R70, UR4, !P4 ;  /* 0x0000000446007c0c */ /* 0x001fc6000e781270 */
[----:B------:R-:W3:Y:S01]  /*188c0*/  LDL.LU R89, [R1+0x6c] ;  /* 0x00006c0001597983 */ /* 0x000ee20000300800 */
[----:B------:R-:W-:Y:S01]  /*188d0*/  SHF.R.S32.HI R88, RZ, 0x8, R88 ;  /* 0x00000008ff587819 */ /* 0x000fe20000011458 */
[----:B------:R-:W0:Y:S02]  /*188e0*/  LDCU UR4, c[0x0][0x398] ;  /* 0x00007300ff0477ac */ /* 0x000e240008000800 */
[----:B------:R-:W3:Y:S04]  /*188f0*/  LDL.LU R90, [R1+0x254] ;  /* 0x00025400015a7983 */ /* 0x000ee80000300800 */
[----:B------:R-:W3:Y:S04]  /*18900*/  LDL.LU R75, [R1+0x600] ;  /* 0x00060000014b7983 */ /* 0x000ee80000300800 */
[----:B--2---:R2:W-:Y:S04]  /*18910*/  @P4 STG.E.U8 desc[UR18][R76.64], R88 ;  /* 0x000000584c004986 */ /* 0x0045e8000c101112 */
[----:B--2---:R-:W2:Y:S04]  /*18920*/  LDL.LU R88, [R1+0x250] ;  /* 0x0002500001587983 */ /* 0x004ea80000300800 */
[----:B------:R-:W4:Y:S04]  /*18930*/  LDL.LU R76, [R1+0x258] ;  /* 0x00025800014c7983 */ /* 0x000f280000300800 */
[----:B------:R-:W4:Y:S01]  /*18940*/  LDL.LU R77, [R1+0x68] ;  /* 0x00006800014d7983 */ /* 0x000f220000300800 */
[----:B-1----:R-:W-:Y:S01]  /*18950*/  ISETP.LT.AND P4, PT, R2, UR6, !P6 ;  /* 0x0000000602007c0c */ /* 0x002fe2000f781270 */
[----:B------:R-:W1:-:S12]  /*18960*/  LDCU UR6, c[0x0][0x39c] ;  /* 0x00007380ff0677ac */ /* 0x000e580008000800 */
[----:B---3--:R3:W-:Y:S02]  /*18970*/  @P4 STG.E.U8 desc[UR18][R74.64], R86 ;  /* 0x000000564a004986 */ /* 0x0087e4000c101112 */
[----:B---3--:R-:W-:Y:S02]  /*18980*/  PRMT R75, R86, 0x9910, RZ ;  /* 0x00009910564b7816 */ /* 0x008fe400000000ff */
[----:B------:R-:W3:Y:S01]  /*18990*/  LDL.LU R86, [R1+0x5fc] ;  /* 0x0005fc0001567983 */ /* 0x000ee20000300800 */
[----:B0-----:R-:W-:Y:S01]  /*189a0*/  ISETP.LT.AND P6, PT, R70, UR4, !P6 ;  /* 0x0000000446007c0c */ /* 0x001fe2000f7c1270 */
[----:B------:R-:W0:Y:S01]  /*189b0*/  LDCU UR4, c[0x0][0x39c] ;  /* 0x00007380ff0477ac */ /* 0x000e220008000800 */
[----:B--2---:R-:W-:Y:S02]  /*189c0*/  F2FP.SATFINITE.E5M2.F32.PACK_AB_MERGE_C R90, R90, R88, RZ ;  /* 0x000000585a5a723e */ /* 0x004fe400048060ff */
[----:B----4-:R-:W-:Y:S02]  /*189d0*/  F2FP.SATFINITE.E5M2.F32.PACK_AB_MERGE_C R88, R89, R77, RZ ;  /* 0x0000004d5958723e */ /* 0x010fe400048060ff */
[----:B------:R-:W-:-:S02]  /*189e0*/  F2FP.SATFINITE.E5M2.F32.PACK_AB_MERGE_C R89, R73, R72, RZ ;  /* 0x000000484959723e */ /* 0x000fc400048060ff */
[----:B------:R-:W2:Y:S04]  /*189f0*/  LDL.LU R72, [R1+0x5f8] ;  /* 0x0005f80001487983 */ /* 0x000ea80000300800 */
[----:B------:R-:W2:Y:S01]  /*18a00*/  LDL.LU R73, [R1+0x5f4] ;  /* 0x0005f40001497983 */ /* 0x000ea20000300800 */
[----:B------:R-:W-:Y:S01]  /*18a10*/  F2FP.SATFINITE.E5M2.F32.PACK_AB_MERGE_C R91, R91, R76, RZ ;  /* 0x0000004c5b5b723e */ /* 0x000fe200048060ff */
[----:B------:R-:W-:Y:S02]  /*18a20*/  VIADD R76, R87, UR21 ;  /* 0x00000015574c7c36 */ /* 0x000fe40008000000 */
[----:B------:R-:W3:Y:S04]  /*18a30*/  LDL.LU R87, [R1+0x5f0] ;  /* 0x0005f00001577983 */ /* 0x000ee80000300800 */
[----:B-----5:R4:W-:Y:S04]  /*18a40*/  @P6 STG.E.U8 desc[UR18][R92.64], R88 ;  /* 0x000000585c006986 */ /* 0x0209e8000c101112 */
[----:B----4-:R-:W4:Y:S04]  /*18a50*/  LDL.LU R92, [R1+0x78] ;  /* 0x00007800015c7983 */ /* 0x010f280000300800 */
[----:B------:R-:W4:Y:S01]  /*18a60*/  LDL.LU R93, [R1+0x7c] ;  /* 0x00007c00015d7983 */ /* 0x000f220000300800 */
[----:B------:R-:W-:Y:S01]  /*18a70*/  ISETP.LT.AND P4, PT, R2, UR8, !P3 ;  /* 0x0000000802007c0c */ /* 0x000fe2000df81270 */
[----:B------:R-:W5:Y:S01]  /*18a80*/  LDCU UR8, c[0x0][0x398] ;  /* 0x00007300ff0877ac */ /* 0x000f620008000800 */
[----:B------:R-:W-:-:S02]  /*18a90*/  SHF.R.S32.HI R75, RZ, 0x8, R75 ;  /* 0x00000008ff4b7819 */ /* 0x000fc4000001144b */
[----:B------:R-:W-:Y:S02]  /*18aa0*/  SHF.R.S32.HI R77, RZ, 0x1f, R76 ;  /* 0x0000001fff4d7819 */ /* 0x000fe4000001144c */
[----:B------:R-:W-:Y:S02]  /*18ab0*/  IADD3 R74, P6, PT, R76, R68, RZ ;  /* 0x000000444c4a7210 */ /* 0x000fe40007fde0ff */
[----:B------:R-:W-:Y:S01]  /*18ac0*/  ISETP.LT.AND P3, PT, R70, UR10, !P3 ;  /* 0x0000000a46007c0c */ /* 0x000fe2000df61270 */
[----:B------:R-:W0:Y:S01]  /*18ad0*/  LDCU UR10, c[0x0][0x398] ;  /* 0x00007300ff0a77ac */ /* 0x000e220008000800 */
[----:B------:R-:W-:-:S04]  /*18ae0*/  PRMT R88, R88, 0x9910, RZ ;  /* 0x0000991058587816 */ /* 0x000fc800000000ff */
[----:B------:R-:W-:Y:S01]  /*18af0*/  SHF.R.S32.HI R88, RZ, 0x8, R88 ;  /* 0x00000008ff587819 */ /* 0x000fe20000011458 */
[----:B--2---:R2:W-:Y:S02]  /*18b00*/  @P4 STG.E.U8 desc[UR18][R72.64], R75 ;  /* 0x0000004b48004986 */ /* 0x0045e4000c101112 */
[----:B--2---:R-:W-:Y:S01]  /*18b10*/  IADD3 R72, P4, PT, R76, R69, RZ ;  /* 0x000000454c487210 */ /* 0x004fe20007f9e0ff */
[----:B------:R-:W-:-:S04]  /*18b20*/  IMAD.X R75, R77, 0x1, R3, P6 ;  /* 0x000000014d4b7824 */ /* 0x000fc800030e0603 */
[----:B------:R-:W-:Y:S01]  /*18b30*/  IMAD.X R73, R77, 0x1, R71, P4 ;  /* 0x000000014d497824 */ /* 0x000fe200020e0647 */
[----:B------:R-:W-:Y:S01]  /*18b40*/  ISETP.LT.AND P4, PT, R2, UR12, !P0 ;  /* 0x0000000c02007c0c */ /* 0x000fe2000c781270 */
[----:B------:R-:W-:Y:S01]  /*18b50*/  VIADD R77, R0, 0x20 ;  /* 0x00000020004d7836 */ /* 0x000fe20000000000 */
[----:B------:R-:W-:Y:S01]  /*18b60*/  ISETP.LT.AND P6, PT, R70, UR14, !P0 ;  /* 0x0000000e46007c0c */ /* 0x000fe2000c7c1270 */
[----:B---3--:R2:W-:Y:S01]  /*18b70*/  @P3 STG.E.U8 desc[UR18][R86.64], R88 ;  /* 0x0000005856003986 */ /* 0x0085e2000c101112 */
[----:B------:R-:W3:Y:S02]  /*18b80*/  LDCU UR12, c[0x0][0x398] ;  /* 0x00007300ff0c77ac */ /* 0x000ee40008000800 */
[----:B0-----:R-:W-:Y:S01]  /*18b90*/  ISETP.GE.AND P0, PT, R77, UR4, PT ;  /* 0x000000044d007c0c */ /* 0x001fe2000bf06270 */
[----:B------:R-:W-:Y:S01]  /*18ba0*/  VIADD R77, R0, 0x21 ;  /* 0x00000021004d7836 */ /* 0x000fe20000000000 */
[----:B------:R-:W0:Y:S04]  /*18bb0*/  LDCU UR4, c[0x0][0x39c] ;  /* 0x00007380ff0477ac */ /* 0x000e280008000800 */
[----:B-1----:R-:W-:Y:S01]  /*18bc0*/  ISETP.GE.AND P3, PT, R77, UR6, PT ;  /* 0x000000064d007c0c */ /* 0x002fe2000bf66270 */
[----:B------:R-:W-:Y:S01]  /*18bd0*/  @P4 STG.E.U8 desc[UR18][R84.64], R90 ;  /* 0x0000005a54004986 */ /* 0x000fe2000c101112 */
[----:B------:R-:W-:Y:S01]  /*18be0*/  PRMT R77, R90, 0x9910, RZ ;  /* 0x000099105a4d7816 */ /* 0x000fe200000000ff */
[----:B------:R-:W1:Y:S01]  /*18bf0*/  LDCU UR14, c[0x0][0x398] ;  /* 0x00007300ff0e77ac */ /* 0x000e620008000800 */
[----:B------:R-:W-:Y:S01]  /*18c00*/  ISETP.LT.AND P4, PT, R2, UR16, !P2 ;  /* 0x0000001002007c0c */ /* 0x000fe2000d781270 */
[----:B------:R0:W-:Y:S01]  /*18c10*/  @P6 STG.E.U8 desc[UR18][R82.64], R89 ;  /* 0x0000005952006986 */ /* 0x0001e2000c101112 */
[----:B------:R-:W-:Y:S01]  /*18c20*/  VIADD R76, R76, UR21 ;  /* 0x000000154c4c7c36 */ /* 0x000fe20008000000 */
[----:B------:R-:W1:Y:S02]  /*18c30*/  LDCU UR16, c[0x0][0x398] ;  /* 0x00007300ff1077ac */ /* 0x000e640008000800 */
[----:B--2---:R-:W2:Y:S01]  /*18c40*/  LDL.LU R86, [R1+0x260] ;  /* 0x0002600001567983 */ /* 0x004ea20000300800 */
[----:B------:R-:W1:Y:S03]  /*18c50*/  LDCU UR6, c[0x0][0x39c] ;  /* 0x00007380ff0677ac */ /* 0x000e660008000800 */
[----:B------:R-:W2:Y:S01]  /*18c60*/  LDL.LU R87, [R1+0x264] ;  /* 0x0002640001577983 */ /* 0x000ea20000300800 */
[----:B0-----:R-:W-:-:S05]  /*18c70*/  IMAD.MOV.U32 R82, RZ, RZ, R77 ;  /* 0x000000ffff527224 */ /* 0x001fca00078e004d */
[----:B------:R-:W-:-:S05]  /*18c80*/  SHF.R.S32.HI R82, RZ, 0x8, R82 ;  /* 0x00000008ff527819 */ /* 0x000fca0000011452 */
[----:B------:R4:W-:Y:S02]  /*18c90*/  @P4 STG.E.U8 desc[UR18][R80.64], R82 ;  /* 0x0000005250004986 */ /* 0x0009e4000c101112 */
[----:B----4-:R-:W-:Y:S02]  /*18ca0*/  F2FP.SATFINITE.E5M2.F32.PACK_AB_MERGE_C R81, R93, R92, RZ ;  /* 0x0000005c5d51723e */ /* 0x010fe400048060ff */
[----:B------:R-:W4:Y:S04]  /*18cb0*/  LDL.LU R92, [R1+0x80] ;  /* 0x00008000015c7983 */ /* 0x000f280000300800 */
[----:B------:R-:W4:Y:S01]  /*18cc0*/  LDL.LU R93, [R1+0x84] ;  /* 0x00008400015d7983 */ /* 0x000f220000300800 */
[----:B-----5:R-:W-:Y:S02]  /*18cd0*/  ISETP.LT.AND P2, PT, R70, UR8, !P2 ;  /* 0x0000000846007c0c */ /* 0x020fe4000d741270 */
[----:B------:R-:W-:-:S02]  /*18ce0*/  ISETP.LT.AND P6, PT, R2, UR10, !P5 ;  /* 0x0000000a02007c0c */ /* 0x000fc4000efc1270 */
[----:B------:R-:W-:Y:S01]  /*18cf0*/  PRMT R83, R89, 0x9910, RZ ;  /* 0x0000991059537816 */ /* 0x000fe200000000ff */
[----:B------:R-:W-:Y:S01]  /*18d00*/  VIADD R77, R0, 0x22 ;  /* 0x00000022004d7836 */ /* 0x000fe20000000000 */
[----:B---3--:R-:W-:Y:S01]  /*18d10*/  ISETP.LT.AND P5, PT, R70, UR12, !P5 ;  /* 0x0000000c46007c0c */ /* 0x008fe2000efa1270 */
[----:B------:R-:W0:Y:S01]  /*18d20*/  LDCU UR8, c[0x0][0x398] ;  /* 0x00007300ff0877ac */ /* 0x000e220008000800 */
[----:B------:R-:W-:Y:S02]  /*18d30*/  SHF.R.S32.HI R80, RZ, 0x8, R83 ;  /* 0x00000008ff507819 */ /* 0x000fe40000011453 */
[----:B------:R-:W-:Y:S01]  /*18d40*/  ISETP.GE.AND P4, PT, R77, UR4, PT ;  /* 0x000000044d007c0c */ /* 0x000fe2000bf86270 */
[----:B------:R-:W3:Y:S02]  /*18d50*/  LDCU UR4, c[0x0][0x39c] ;  /* 0x00007380ff0477ac */ /* 0x000ee40008000800 */
[----:B------:R5:W-:Y:S01]  /*18d60*/  @P2 STG.E.U8 desc[UR18][R78.64], R80 ;  /* 0x000000504e002986 */ /* 0x000be2000c101112 */
[----:B------:R-:W0:Y:S03]  /*18d70*/  LDCU UR10, c[0x0][0x398] ;  /* 0x00007300ff0a77ac */ /* 0x000e260008000800 */
[----:B------:R3:W-:Y:S01]  /*18d80*/  @P6 STG.E.U8 desc[UR18][R74.64], R91 ;  /* 0x0000005b4a006986 */ /* 0x0007e2000c101112 */
[----:B------:R-:W0:Y:S03]  /*18d90*/  LDCU UR12, c[0x0][0x398] ;  /* 0x00007300ff0c77ac */ /* 0x000e260008000800 */
[----:B------:R0:W-:Y:S01]  /*18da0*/  @P5 STG.E.U8 desc[UR18][R72.64], R81 ;  /* 0x0000005148005986 */ /* 0x0001e2000c101112 */
[----:B-1----:R-:W-:Y:S01]  /*18db0*/  ISETP.LT.AND P5, PT, R2, UR14, !P1 ;  /* 0x0000000e02007c0c */ /* 0x002fe2000cfa1270 */
[----:B------:R-:W-:Y:S01]  /*18dc0*/  VIADD R77, R0, 0x23 ;  /* 0x00000023004d7836 */ /* 0x000fe20000000000 */
[----:B-----5:R-:W-:Y:S01]  /*18dd0*/  PRMT R78, R91, 0x9910, RZ ;  /* 0x000099105b4e7816 */ /* 0x020fe200000000ff */
[----:B------:R-:W1:Y:S01]  /*18de0*/  LDCU UR14, c[0x0][0x398] ;  /* 0x00007300ff0e77ac */ /* 0x000e620008000800 */
[----:B---3--:R-:W-:-:S02]  /*18df0*/  IADD3 R74, P6, PT, R76, R68, RZ ;  /* 0x000000444c4a7210 */ /* 0x008fc40007fde0ff */
[----:B0-----:R-:W-:Y:S02]  /*18e00*/  SHF.R.S32.HI R73, RZ, 0x1f, R76 ;  /* 0x0000001fff497819 */ /* 0x001fe4000001144c */
[----:B------:R-:W-:-:S03]  /*18e10*/  SHF.R.S32.HI R78, RZ, 0x8, R78 ;  /* 0x00000008ff4e7819 */ /* 0x000fc6000001144e */
[----:B------:R-:W-:Y:S01]  /*18e20*/  IMAD.X R75, R73, 0x1, R3, P6 ;  /* 0x00000001494b7824 */ /* 0x000fe200030e0603 */
[----:B------:R-:W-:Y:S02]  /*18e30*/  PRMT R79, R81, 0x9910, RZ ;  /* 0x00009910514f7816 */ /* 0x000fe400000000ff */
[----:B------:R-:W-:Y:S02]  /*18e40*/  ISETP.LT.AND P2, PT, R70, UR22, !P1 ;  /* 0x0000001646007c0c */ /* 0x000fe4000cf41270 */
[----:B------:R2:W-:Y:S01]  /*18e50*/  @P5 STG.E.U8 desc[UR18][R74.64], R78 ;  /* 0x0000004e4a005986 */ /* 0x0005e2000c101112 */
[----:B------:R-:W-:Y:S01]  /*18e60*/  ISETP.GE.AND P1, PT, R77, UR4, PT ;  /* 0x000000044d007c0c */ /* 0x000fe2000bf26270 */
[----:B------:R-:W0:Y:S01]  /*18e70*/  LDCU UR4, c[0x0][0x39c] ;  /* 0x00007380ff0477ac */ /* 0x000e220008000800 */
[----:B------:R-:W-:Y:S02]  /*18e80*/  SHF.R.S32.HI R77, RZ, 0x8, R79 ;  /* 0x00000008ff4d7819 */ /* 0x000fe4000001144f */
[----:B--2---:R-:W-:-:S02]  /*18e90*/  F2FP.SATFINITE.E5M2.F32.PACK_AB_MERGE_C R78, R87, R86, RZ ;  /* 0x00000056574e723e */ /* 0x004fc400048060ff */
[----:B------:R-:W2:Y:S04]  /*18ea0*/  LDL.LU R86, [R1+0x268] ;  /* 0x0002680001567983 */ /* 0x000ea80000300800 */
[----:B------:R-:W2:Y:S01]  /*18eb0*/  LDL.LU R87, [R1+0x26c] ;  /* 0x00026c0001577983 */ /* 0x000ea20000300800 */
[----:B----4-:R-:W-:-:S03]  /*18ec0*/  F2FP.SATFINITE.E5M2.F32.PACK_AB_MERGE_C R79, R93, R92, RZ ;  /* 0x0000005c5d4f723e */ /* 0x010fc600048060ff */
[----:B------:R-:W3:Y:S04]  /*18ed0*/  LDL.LU R92, [R1+0x88] ;  /* 0x00008800015c7983 */ /* 0x000ee80000300800 */
[----:B------:R-:W3:Y:S01]  /*18ee0*/  LDL.LU R93, [R1+0x8c] ;  /* 0x00008c00015d7983 */ /* 0x000ee20000300800 */
[C---:B------:R-:W-:Y:S01]  /*18ef0*/  IADD3 R72, P6, PT, R76.reuse, R69, RZ ;  /* 0x000000454c487210 */ /* 0x040fe20007fde0ff */
[----:B------:R-:W-:-:S04]  /*18f00*/  VIADD R76, R76, UR21 ;  /* 0x000000154c4c7c36 */ /* 0x000fc80008000000 */
[----:B------:R-:W-:Y:S01]  /*18f10*/  IMAD.X R73, R73, 0x1, R71, P6 ;  /* 0x0000000149497824 */ /* 0x000fe200030e0647 */
[----:B------:R-:W-:-:S04]  /*18f20*/  ISETP.LT.AND P5, PT, R2, UR16, !P0 ;  /* 0x0000001002007c0c */ /* 0x000fc8000c7a1270 */
[----:B------:R4:W-:Y:S01]  /*18f30*/  @P2 STG.E.U8 desc[UR18][R72.64], R77 ;  /* 0x0000004d48002986 */ /* 0x0009e2000c101112 */
[----:B------:R-:W-:Y:S02]  /*18f40*/  IADD3 R74, P2, PT, R76, R68, RZ ;  /* 0x000000444c4a7210 */ /* 0x000fe40007f5e0ff */
[----:B------:R-:W-:Y:S01]  /*18f50*/  ISETP.LT.AND P6, PT, R70, UR8, !P0 ;  /* 0x0000000846007c0c */ /* 0x000fe2000c7c1270 */
[----:B------:R-:W5:Y:S01]  /*18f60*/  LDCU UR8, c[0x0][0x398] ;  /* 0x00007300ff0877ac */ /* 0x000f620008000800 */
[----:B----4-:R-:W-:Y:S01]  /*18f70*/  VIADD R72, R0, 0x24 ;  /* 0x0000002400487836 */ /* 0x010fe20000000000 */
[----:B------:R-:W-:-:S04]  /*18f80*/  SHF.R.S32.HI R73, RZ, 0x1f, R76 ;  /* 0x0000001fff497819 */ /* 0x000fc8000001144c */
[----:B------:R-:W-:Y:S01]  /*18f90*/  ISETP.GE.AND P0, PT, R72, UR6, PT ;  /* 0x0000000648007c0c */ /* 0x000fe2000bf06270 */
[C---:B------:R-:W-:Y:S01]  /*18fa0*/  IMAD.X R75, R73.reuse, 0x1, R3, P2 ;  /* 0x00000001494b7824 */ /* 0x040fe200010e0603 */
[C---:B------:R-:W-:Y:S01]  /*18fb0*/  IADD3 R72, P2, PT, R76.reuse, R69, RZ ;  /* 0x000000454c487210 */ /* 0x040fe20007f5e0ff */
[----:B------:R-:W-:Y:S01]  /*18fc0*/  VIADD R76, R76, UR21 ;  /* 0x000000154c4c7c36 */ /* 0x000fe20008000000 */
[----:B------:R-:W4:Y:S03]  /*18fd0*/  LDCU UR6, c[0x0][0x398] ;  /* 0x00007300ff0677ac */ /* 0x000f260008000800 */
[----:B------:R-:W-:Y:S01]  /*18fe0*/  IMAD.X R73, R73, 0x1, R71, P2 ;  /* 0x0000000149497824 */ /* 0x000fe200010e0647 */
[----:B------:R0:W-:Y:S01]  /*18ff0*/  @P5 STG.E.U8 desc[UR18][R74.64], R78 ;  /* 0x0000004e4a005986 */ /* 0x0001e2000c101112 */
[----:B------:R-:W-:Y:S01]  /*19000*/  ISETP.LT.AND P5, PT, R2, UR10, !P3 ;  /* 0x0000000a02007c0c */ /* 0x000fe2000dfa1270 */
[----:B------:R-:W-:Y:S01]  /*19010*/  VIADD R77, R0, 0x25 ;  /* 0x00000025004d7836 */ /* 0x000fe20000000000 */
[----:B------:R-:W1:Y:S01]  /*19020*/  LDCU UR10, c[0x0][0x398] ;  /* 0x00007300ff0a77ac */ /* 0x000e620008000800 */
[----:B------:R4:W-:Y:S01]  /*19030*/  @P6 STG.E.U8 desc[UR18][R72.64], R79 ;  /* 0x0000004f48006986 */ /* 0x0009e2000c101112 */
[----:B0-----:R-:W-:-:S02]  /*19040*/  IADD3 R74, P6, PT, R76, R68, RZ ;  /* 0x000000444c4a7210 */ /* 0x001fc40007fde0ff */
[----:B------:R-:W-:Y:S02]  /*19050*/  PRMT R78, R78, 0x9910, RZ ;  /* 0x000099104e4e7816 */ /* 0x000fe400000000ff */
[----:B----4-:R-:W-:Y:S02]  /*19060*/  SHF.R.S32.HI R73, RZ, 0x1f, R76 ;  /* 0x0000001fff497819 */ /* 0x010fe4000001144c */
[----:B------:R-:W-:-:S03]  /*19070*/  SHF.R.S32.HI R78, RZ, 0x8, R78 ;  /* 0x00000008ff4e7819 */ /* 0x000fc6000001144e */
[----:B------:R-:W-:Y:S01]  /*19080*/  IMAD.X R75, R73, 0x1, R3, P6 ;  /* 0x00000001494b7824 */ /* 0x000fe200030e0603 */
[----:B------:R-:W-:Y:S01]  /*19090*/  ISETP.GE.AND P2, PT, R77, UR4, PT ;  /* 0x000000044d007c0c */ /* 0x000fe2000bf46270 */
[----:B------:R-:W0:Y:S01]  /*190a0*/  LDCU UR4, c[0x0][0x39c] ;  /* 0x00007380ff0477ac */ /* 0x000e220008000800 */
[----:B------:R-:W-:Y:S02]  /*190b0*/  PRMT R77, R79, 0x9910, RZ ;  /* 0x000099104f4d7816 */ /* 0x000fe400000000ff */
[----:B------:R3:W-:Y:S01]  /*190c0*/  @P5 STG.E.U8 desc[UR18][R74.64], R78 ;  /* 0x0000004e4a005986 */ /* 0x0007e2000c101112 */
[----:B--2---:R-:W-:-:S03]  /*190d0*/  F2FP.SATFINITE.E5M2.F32.PACK_AB_MERGE_C R79, R87, R86, RZ ;  /* 0x00000056574f723e */ /* 0x004fc600048060ff */
[----:B------:R-:W2:Y:S04]  /*190e0*/  LDL.LU R86, [R1+0x270] ;  /* 0x0002700001567983 */ /* 0x000ea80000300800 */
[----:B------:R-:W2:Y:S01]  /*190f0*/  LDL.LU R87, [R1+0x274] ;  /* 0x0002740001577983 */ /* 0x000ea20000300800 */
[----:B---3--:R-:W-:-:S03]  /*19100*/  F2FP.SATFINITE.E5M2.F32.PACK_AB_MERGE_C R78, R93, R92, RZ ;  /* 0x0000005c5d4e723e */ /* 0x008fc600048060ff */
[----:B------:R-:W3:Y:S04]  /*19110*/  LDL.LU R92, [R1+0x90] ;  /* 0x00009000015c7983 */ /* 0x000ee80000300800 */
[----:B------:R-:W3:Y:S01]  /*19120*/  LDL.LU R93, [R1+0x94] ;  /* 0x00009400015d7983 */ /* 0x000ee20000300800 */
[----:B------:R-:W-:Y:S01]  /*19130*/  ISETP.LT.AND P3, PT, R70, UR6, !P3 ;  /* 0x0000000646007c0c */ /* 0x000fe2000df61270 */
[----:B------:R-:W4:Y:S01]  /*19140*/  LDCU UR6, c[0x0][0x39c] ;  /* 0x00007380ff0677ac */ /* 0x000f220008000800 */
[C---:B------:R-:W-:Y:S01]  /*19150*/  IADD3 R72, P6, PT, R76.reuse, R69, RZ ;  /* 0x000000454c487210 */ /* 0x040fe20007fde0ff */
[----:B------:R-:W-:Y:S01]  /*19160*/  VIADD R76, R76, UR21 ;  /* 0x000000154c4c7c36 */ /* 0x000fe20008000000 */
[----:B------:R-:W-:-:S03]  /*19170*/  SHF.R.S32.HI R77, RZ, 0x8, R77 ;  /* 0x00000008ff4d7819 */ /* 0x000fc6000001144d */
[----:B------:R-:W-:Y:S01]  /*19180*/  IMAD.X R73, R73, 0x1, R71, P6 ;  /* 0x0000000149497824 */ /* 0x000fe200030e0647 */
[----:B-----5:R-:W-:Y:S01]  /*19190*/  ISETP.LT.AND P5, PT, R2, UR8, !P4 ;  /* 0x0000000802007c0c */ /* 0x020fe2000e7a1270 */
[----:B------:R-:W5:Y:S01]  /*191a0*/  LDCU UR8, c[0x0][0x398] ;  /* 0x00007300ff0877ac */ /* 0x000f620008000800 */
[----:B------:R-:W-:-:S03]  /*191b0*/  ISETP.LT.AND P4, PT, R70, UR12, !P4 ;  /* 0x0000000c46007c0c */ /* 0x000fc6000e781270 */
[----:B------:R0:W-:Y:S01]  /*191c0*/  @P3 STG.E.U8 desc[UR18][R72.64], R77 ;  /* 0x0000004d48003986 */ /* 0x0001e2000c101112 */
[C---:B------:R-:W-:Y:S01]  /*191d0*/  IADD3 R74, P3, PT, R76.reuse, R68, RZ ;  /* 0x000000444c4a7210 */ /* 0x040fe20007f7e0ff */
[----:B------:R-:W1:Y:S01]  /*191e0*/  LDCU UR12, c[0x0][0x398] ;  /* 0x00007300ff0c77ac */ /* 0x000e620008000800 */
[----:B0-----:R-:W-:Y:S02]  /*191f0*/  SHF.R.S32.HI R73, RZ, 0x1f, R76 ;  /* 0x0000001fff497819 */ /* 0x001fe4000001144c */
[----:B------:R-:W-:Y:S01]  /*19200*/  IADD3 R72, P6, PT, R76, R69, RZ ;  /* 0x000000454c487210 */ /* 0x000fe20007fde0ff */
[----:B------:R-:W-:Y:S02]  /*19210*/  VIADD R77, R0, 0x26 ;  /* 0x00000026004d7836 */ /* 0x000fe40000000000 */
[C---:B------:R-:W-:Y:S02]  /*19220*/  IMAD.X R75, R73.reuse, 0x1, R3, P3 ;  /* 0x00000001494b7824 */ /* 0x040fe400018e0603 */
[----:B------:R-:W-:Y:S01]  /*19230*/  IMAD.X R73, R73, 0x1, R71, P6 ;  /* 0x0000000149497824 */ /* 0x000fe200030e0647 */
[----:B------:R-:W-:Y:S01]  /*19240*/  ISETP.GE.AND P3, PT, R77, UR4, PT ;  /* 0x000000044d007c0c */ /* 0x000fe2000bf66270 */
[----:B------:R-:W0:Y:S01]  /*19250*/  LDCU UR4, c[0x0][0x39c] ;  /* 0x00007380ff0477ac */ /* 0x000e220008000800 */
[----:B------:R-:W-:Y:S01]  /*19260*/  @P5 STG.E.U8 desc[UR18][R74.64], R79 ;  /* 0x0000004f4a005986 */ /* 0x000fe2000c101112 */
[----:B------:R-:W-:-:S03]  /*19270*/  VIADD R76, R76, UR21 ;  /* 0x000000154c4c7c36 */ /* 0x000fc60008000000 */
[----:B------:R4:W-:Y:S01]  /*19280*/  @P4 STG.E.U8 desc[UR18][R72.64], R78 ;  /* 0x0000004e48004986 */ /* 0x0009e2000c101112 */
[----:B-1----:R-:W-:Y:S01]  /*19290*/  ISETP.LT.AND P5, PT, R2, UR10, !P1 ;  /* 0x0000000a02007c0c */ /* 0x002fe2000cfa1270 */
[----:B------:R-:W-:Y:S01]  /*192a0*/  VIADD R77, R0, 0x27 ;  /* 0x00000027004d7836 */ /* 0x000fe20000000000 */
[----:B------:R-:W-:Y:S01]  /*192b0*/  ISETP.LT.AND P4, PT, R70, UR14, !P1 ;  /* 0x0000000e46007c0c */ /* 0x000fe2000cf81270 */
[----:B------:R-:W1:Y:S01]  /*192c0*/  LDCU UR10, c[0x0][0x398] ;  /* 0x00007300ff0a77ac */ /* 0x000e620008000800 */
[----:B----4-:R-:W-:Y:S01]  /*192d0*/  PRMT R72, R79, 0x9910, RZ ;  /* 0x000099104f487816 */ /* 0x010fe200000000ff */
[----:B------:R-:W4:Y:S01]  /*192e0*/  LDCU UR14, c[0x0][0x398] ;  /* 0x00007300ff0e77ac */ /* 0x000f220008000800 */
[----:B------:R-:W-:Y:S02]  /*192f0*/  PRMT R79, R78, 0x9910, RZ ;  /* 0x000099104e4f7816 */ /* 0x000fe400000000ff */
[----:B------:R-:W-:Y:S01]  /*19300*/  SHF.R.S32.HI R73, RZ, 0x1f, R76 ;  /* 0x0000001fff497819 */ /* 0x000fe2000001144c */
[----:B------:R-:W-:Y:S01]  /*19310*/  IMAD.MOV.U32 R78, RZ, RZ, R72 ;  /* 0x000000ffff4e7224 */ /* 0x000fe200078e0048 */
[----:B------:R-:W-:-:S04]  /*19320*/  IADD3 R74, P1, PT, R76, R68, RZ ;  /* 0x000000444c4a7210 */ /* 0x000fc80007f3e0ff */
[----:B------:R-:W-:Y:S01]  /*19330*/  SHF.R.S32.HI R78, RZ, 0x8, R78 ;  /* 0x00000008ff4e7819 */ /* 0x000fe2000001144e */
[----:B------:R-:W-:Y:S01]  /*19340*/  IMAD.X R75, R73, 0x1, R3, P1 ;  /* 0x00000001494b7824 */ /* 0x000fe200008e0603 */
[----:B0-----:R-:W-:Y:S01]  /*19350*/  ISETP.GE.AND P1, PT, R77, UR4, PT ;  /* 0x000000044d007c0c */ /* 0x001fe2000bf26270 */
[----:B------:R-:W0:Y:S01]  /*19360*/  LDCU UR4, c[0x0][0x39c] ;  /* 0x00007380ff0477ac */ /* 0x000e220008000800 */
[----:B------:R-:W-:Y:S02]  /*19370*/  SHF.R.S32.HI R77, RZ, 0x8, R79 ;  /* 0x00000008ff4d7819 */ /* 0x000fe4000001144f */
[----:B------:R2:W-:Y:S02]  /*19380*/  @P5 STG.E.U8 desc[UR18][R74.64], R78 ;  /* 0x0000004e4a005986 */ /* 0x0005e4000c101112 */
[----:B--2---:R-:W-:Y:S02]  /*19390*/  F2FP.SATFINITE.E5M2.F32.PACK_AB_MERGE_C R78, R87, R86, RZ ;  /* 0x00000056574e723e */ /* 0x004fe400048060ff */
[----:B------:R-:W2:Y:S04]  /*193a0*/  LDL.LU R86, [R1+0x278] ;  /* 0x0002780001567983 */ /* 0x000ea80000300800 */
[----:B------:R-:W2:Y:S01]  /*193b0*/  LDL.LU R87, [R1+0x27c] ;  /* 0x00027c0001577983 */ /* 0x000ea20000300800 */
[----:B---3--:R-:W-:-:S03]  /*193c0*/  F2FP.SATFINITE.E5M2.F32.PACK_AB_MERGE_C R79, R93, R92, RZ ;  /* 0x0000005c5d4f723e */ /* 0x008fc600048060ff */
[----:B------:R-:W3:Y:S04]  /*193d0*/  LDL.LU R92, [R1+0x98] ;  /* 0x00009800015c7983 */ /* 0x000ee80000300800 */
[----:B------:R-:W3:Y:S01]  /*193e0*/  LDL.LU R93, [R1+0x9c] ;  /* 0x00009c00015d7983 */ /* 0x000ee20000300800 */
[C---:B------:R-:W-:Y:S01]  /*193f0*/  IADD3 R72, P6, PT, R76.reuse, R69, RZ ;  /* 0x000000454c487210 */ /* 0x040fe20007fde0ff */
[----:B------:R-:W-:-:S04]  /*19400*/  VIADD R76, R76, UR21 ;  /* 0x000000154c4c7c36 */ /* 0x000fc80008000000 */
[----:B------:R-:W-:Y:S01]  /*19410*/  IMAD.X R73, R73, 0x1, R71, P6 ;  /* 0x0000000149497824 */ /* 0x000fe200030e0647 */
[----:B-----5:R-:W-:Y:S01]  /*19420*/  ISETP.LT.AND P5, PT, R2, UR8, !P0 ;  /* 0x0000000802007c0c */ /* 0x020fe2000c7a1270 */
[----:B------:R-:W5:Y:S03]  /*19430*/  LDCU UR8, c[0x0][0x398] ;  /* 0x00007300ff0877ac */ /* 0x000f660008000800 */
[----:B------:R0:W-:Y:S01]  /*19440*/  @P4 STG.E.U8 desc[UR18][R72.64], R77 ;  /* 0x0000004d48004986 */ /* 0x0001e2000c101112 */
[----:B------:R-:W-:Y:S02]  /*19450*/  IADD3 R74, P4, PT, R76, R68, RZ ;  /* 0x000000444c4a7210 */ /* 0x000fe40007f9e0ff */
[----:B------:R-:W-:Y:S01]  /*19460*/  ISETP.LT.AND P6, PT, R70, UR12, !P0 ;  /* 0x0000000c46007c0c */ /* 0x000fe2000c7c1270 */
[----:B------:R-:W1:Y:S01]  /*19470*/  LDCU UR12, c[0x0][0x398] ;  /* 0x00007300ff0c77ac */ /* 0x000e620008000800 */
[----:B0-----:R-:W-:Y:S01]  /*19480*/  VIADD R72, R0, 0x28 ;  /* 0x0000002800487836 */ /* 0x001fe20000000000 */
[----:B------:R-:W-:-:S04]  /*19490*/  SHF.R.S32.HI R73, RZ, 0x1f, R76 ;  /* 0x0000001fff497819 */ /* 0x000fc8000001144c */
[----:B------:R-:W-:Y:S01]  /*194a0*/  ISETP.GE.AND P0, PT, R72, UR6, PT ;  /* 0x0000000648007c0c */ /* 0x000fe2000bf06270 */
[C---:B------:R-:W-:Y:S01]  /*194b0*/  IMAD.X R75, R73.reuse, 0x1, R3, P4 ;  /* 0x00000001494b7824 */ /* 0x040fe200020e0603 */
[C---:B------:R-:W-:Y:S01]  /*194c0*/  IADD3 R72, P4, PT, R76.reuse, R69, RZ ;  /* 0x000000454c487210 */ /* 0x040fe20007f9e0ff */
[----:B------:R-:W-:Y:S01]  /*194d0*/  VIADD R76, R76, UR21 ;  /* 0x000000154c4c7c36 */ /* 0x000fe20008000000 */
[----:B------:R-:W0:Y:S03]  /*194e0*/  LDCU UR6, c[0x0][0x398] ;  /* 0x00007300ff0677ac */ /* 0x000e260008000800 */
[----:B------:R-:W-:Y:S01]  /*194f0*/  IMAD.X R73, R73, 0x1, R71, P4 ;  /* 0x0000000149497824 */ /* 0x000fe200020e0647 */
[----:B------:R4:W-:Y:S01]  /*19500*/  @P5 STG.E.U8 desc[UR18][R74.64], R78 ;  /* 0x0000004e4a005986 */ /* 0x0009e2000c101112 */
[----:B-1----:R-:W-:Y:S01]  /*19510*/  ISETP.LT.AND P5, PT, R2, UR10, !P2 ;  /* 0x0000000a02007c0c */ /* 0x002fe2000d7a1270 */
[----:B------:R-:W-:Y:S01]  /*19520*/  VIADD R77, R0, 0x29 ;  /* 0x00000029004d7836 */ /* 0x000fe20000000000 */
[----:B------:R-:W1:Y:S01]  /*19530*/  LDCU UR10, c[0x0][0x398] ;  /* 0x00007300ff0a77ac */ /* 0x000e620008000800 */
[----:B------:R0:W-:Y:S01]  /*19540*/  @P6 STG.E.U8 desc[UR18][R72.64], R79 ;  /* 0x0000004f48006986 */ /* 0x0001e2000c101112 */
[----:B----4-:R-:W-:-:S02]  /*19550*/  IADD3 R74, P6, PT, R76, R68, RZ ;  /* 0x000000444c4a7210 */ /* 0x010fc40007fde0ff */
[----:B------:R-:W-:Y:S02]  /*19560*/  PRMT R78, R78, 0x9910, RZ ;  /* 0x000099104e4e7816 */ /* 0x000fe400000000ff */
[----:B0-----:R-:W-:Y:S02]  /*19570*/  SHF.R.S32.HI R73, RZ, 0x1f, R76 ;  /* 0x0000001fff497819 */ /* 0x001fe4000001144c */
        /* <DEDUP_REMOVED lines=95> */
[----:B------:R-:W-:Y:S02]  /*19b70*/  IADD3 R72, P6, PT, R76, R69, RZ ;  /* 0x000000454c487210 */ /* 0x000fe40007fde0ff */
[----:B------:R-:W-:-:S03]  /*19b80*/  SHF.R.S32.HI R77, RZ, 0x8, R77 ;  /* 0x00000008ff4d7819 */ /* 0x000fc6000001144d */
[----:B------:R-:W-:Y:S02]  /*19b90*/  IMAD.X R73, R73, 0x1, R71, P6 ;  /* 0x0000000149497824 */ /* 0x000fe400030e0647 */
[----:B------:R-:W-:Y:S01]  /*19ba0*/  VIADD R76, R76, UR21 ;  /* 0x000000154c4c7c36 */ /* 0x000fe20008000000 */
[----:B-----5:R-:W-:Y:S01]  /*19bb0*/  ISETP.LT.AND P5, PT, R2, UR8, !P2 ;  /* 0x0000000802007c0c */ /* 0x020fe2000d7a1270 */
[----:B------:R-:W5:Y:S02]  /*19bc0*/  LDCU UR8, c[0x0][0x398] ;  /* 0x00007300ff0877ac */ /* 0x000f640008000800 */
[----:B------:R0:W-:Y:S01]  /*19bd0*/  @P4 STG.E.U8 desc[UR18][R72.64], R77 ;  /* 0x0000004d48004986 */ /* 0x0001e2000c101112 */
[----:B------:R-:W-:Y:S01]  /*19be0*/  ISETP.LT.AND P4, PT, R70, UR12, !P2 ;  /* 0x0000000c46007c0c */ /* 0x000fe2000d781270 */
[----:B------:R-:W1:Y:S01]  /*19bf0*/  LDCU UR12, c[0x0][0x398] ;  /* 0x00007300ff0c77ac */ /* 0x000e620008000800 */
[----:B------:R-:W-:Y:S02]  /*19c00*/  IADD3 R74, P2, PT, R76, R68, RZ ;  /* 0x000000444c4a7210 */ /* 0x000fe40007f5e0ff */
[----:B0-----:R-:W-:-:S02]  /*19c10*/  SHF.R.S32.HI R73, RZ, 0x1f, R76 ;  /* 0x0000001fff497819 */ /* 0x001fc4000001144c */
        /* <DEDUP_REMOVED lines=354> */
[----:B------:R-:W3:Y:S04]  /*1b240*/  LDL.LU R93, [R1+0xfc] ;  /* 0x0000fc00015d7983 */ /* 0x000ee80000300800 */
[----:B------:R-:W4:Y:S04]  /*1b250*/  LDL.LU R85, [R1+0x100] ;  /* 0x0001000001557983 */ /* 0x000f280000300800 */
[----:B------:R-:W4:Y:S01]  /*1b260*/  LDL.LU R88, [R1+0x104] ;  /* 0x0001040001587983 */ /* 0x000f220000300800 */
[----:B------:R-:W-:-:S05]  /*1b270*/  IADD3 R72, P6, PT, R76, R69, RZ ;  /* 0x000000454c487210 */ /* 0x000fca0007fde0ff */
[----:B------:R-:W-:Y:S02]  /*1b280*/  IMAD.X R73, R73, 0x1, R71, P6 ;  /* 0x0000000149497824 */ /* 0x000fe400030e0647 */
[----:B------:R-:W-:-:S03]  /*1b290*/  VIADD R76, R76, UR21 ;  /* 0x000000154c4c7c36 */ /* 0x000fc60008000000 */
[----:B------:R0:W-:Y:S01]  /*1b2a0*/  @P4 STG.E.U8 desc[UR18][R72.64], R77 ;  /* 0x0000004d48004986 */ /* 0x0001e2000c101112 */
[----:B-----5:R-:W-:Y:S01]  /*1b2b0*/  ISETP.LT.AND P5, PT, R2, UR8, !P0 ;  /* 0x0000000802007c0c */ /* 0x020fe2000c7a1270 */
[----:B------:R-:W5:Y:S01]  /*1b2c0*/  LDCU UR8, c[0x0][0x398] ;  /* 0x00007300ff0877ac */ /* 0x000f620008000800 */
[----:B------:R-:W-:Y:S02]  /*1b2d0*/  IADD3 R74, P4, PT, R76, R68, RZ ;  /* 0x000000444c4a7210 */ /* 0x000fe40007f9e0ff */
[----:B------:R-:W-:Y:S01]  /*1b2e0*/  ISETP.LT.AND P6, PT, R70, UR12, !P0 ;  /* 0x0000000c46007c0c */ /* 0x000fe2000c7c1270 */
[----:B------:R-:W1:Y:S01]  /*1b2f0*/  LDCU UR12, c[0x0][0x398] ;  /* 0x00007300ff0c77ac */ /* 0x000e620008000800 */
[----:B0-----:R-:W-:Y:S01]  /*1b300*/  VIADD R72, R0, 0x40 ;  /* 0x0000004000487836 */ /* 0x001fe20000000000 */
[----:B------:R-:W-:-:S04]  /*1b310*/  SHF.R.S32.HI R73, RZ, 0x1f, R76 ;  /* 0x0000001fff497819 */ /* 0x000fc8000001144c */
[----:B------:R-:W-:Y:S01]  /*1b320*/  ISETP.GE.AND P0, PT, R72, UR6, PT ;  /* 0x0000000648007c0c */ /* 0x000fe2000bf06270 */
[----:B------:R-:W0:Y:S01]  /*1b330*/  LDCU UR6, c[0x0][0x398] ;  /* 0x00007300ff0677ac */ /* 0x000e220008000800 */
[----:B------:R-:W-:Y:S01]  /*1b340*/  IMAD.X R75, R73, 0x1, R3, P4 ;  /* 0x00000001494b7824 */ /* 0x000fe200020e0603 */
[C---:B------:R-:W-:Y:S01]  /*1b350*/  IADD3 R72, P4, PT, R76.reuse, R69, RZ ;  /* 0x000000454c487210 */ /* 0x040fe20007f9e0ff */
[----:B------:R-:W-:-:S04]  /*1b360*/  VIADD R76, R76, UR21 ;  /* 0x000000154c4c7c36 */ /* 0x000fc80008000000 */
[----:B------:R-:W-:Y:S01]  /*1b370*/  IMAD.X R73, R73, 0x1, R71, P4 ;  /* 0x0000000149497824 */ /* 0x000fe200020e0647 */
[----:B------:R0:W-:Y:S01]  /*1b380*/  @P5 STG.E.U8 desc[UR18][R74.64], R78 ;  /* 0x0000004e4a005986 */ /* 0x0001e2000c101112 */
[----:B------:R-:W-:-:S03]  /*1b390*/  VIADD R77, R0, 0x41 ;  /* 0x00000041004d7836 */ /* 0x000fc60000000000 */
[----:B------:R5:W-:Y:S01]  /*1b3a0*/  @P6 STG.E.U8 desc[UR18][R72.64], R79 ;  /* 0x0000004f48006986 */ /* 0x000be2000c101112 */
[----:B-1----:R-:W-:Y:S01]  /*1b3b0*/  ISETP.LT.AND P5, PT, R2, UR10, !P3 ;  /* 0x0000000a02007c0c */ /* 0x002fe2000dfa1270 */
[----:B------:R-:W1:Y:S01]  /*1b3c0*/  LDCU UR10, c[0x0][0x398] ;  /* 0x00007300ff0a77ac */ /* 0x000e620008000800 */
[----:B------:R-:W-:Y:S02]  /*1b3d0*/  ISETP.GE.AND P4, PT, R77, UR4, PT ;  /* 0x000000044d007c0c */ /* 0x000fe4000bf86270 */
[----:B0-----:R-:W-:Y:S01]  /*1b3e0*/  IADD3 R74, P6, PT, R76, R68, RZ ;  /* 0x000000444c4a7210 */ /* 0x001fe20007fde0ff */
[----:B------:R-:W0:Y:S01]  /*1b3f0*/  LDCU UR4, c[0x0][0x39c] ;  /* 0x00007380ff0477ac */ /* 0x000e220008000800 */
[----:B-----5:R-:W-:Y:S02]  /*1b400*/  SHF.R.S32.HI R73, RZ, 0x1f, R76 ;  /* 0x0000001fff497819 */ /* 0x020fe4000001144c */
[----:B------:R-:W-:Y:S01]  /*1b410*/  ISETP.LT.AND P3, PT, R70, UR6, !P3 ;  /* 0x0000000646007c0c */ /* 0x000fe2000df61270 */
[----:B------:R-:W5:Y:S01]  /*1b420*/  LDCU UR6, c[0x0][0x39c] ;  /* 0x00007380ff0677ac */ /* 0x000f620008000800 */
[----:B------:R-:W-:Y:S01]  /*1b430*/  PRMT R78, R78, 0x9910, RZ ;  /* 0x000099104e4e7816 */ /* 0x000fe200000000ff */
[----:B------:R-:W-:Y:S01]  /*1b440*/  IMAD.X R75, R73, 0x1, R3, P6 ;  /* 0x00000001494b7824 */ /* 0x000fe200030e0603 */
[----:B------:R-:W-:-:S02]  /*1b450*/  IADD3 R72, P6, PT, R76, R69, RZ ;  /* 0x000000454c487210 */ /* 0x000fc40007fde0ff */
[----:B------:R-:W-:Y:S02]  /*1b460*/  PRMT R77, R79, 0x9910, RZ ;  /* 0x000099104f4d7816 */ /* 0x000fe400000000ff */
[----:B------:R-:W-:Y:S01]  /*1b470*/  SHF.R.S32.HI R78, RZ, 0x8, R78 ;  /* 0x00000008ff4e7819 */ /* 0x000fe2000001144e */
[----:B------:R-:W-:Y:S01]  /*1b480*/  IMAD.X R73, R73, 0x1, R71, P6 ;  /* 0x0000000149497824 */ /* 0x000fe200030e0647 */
[----:B------:R-:W-:Y:S01]  /*1b490*/  SHF.R.S32.HI R77, RZ, 0x8, R77 ;  /* 0x00000008ff4d7819 */ /* 0x000fe2000001144d */
[----:B------:R-:W-:Y:S02]  /*1b4a0*/  VIADD R76, R76, UR21 ;  /* 0x000000154c4c7c36 */ /* 0x000fe40008000000 */
[----:B------:R0:W-:Y:S01]  /*1b4b0*/  @P5 STG.E.U8 desc[UR18][R74.64], R78 ;  /* 0x0000004e4a005986 */ /* 0x0001e2000c101112 */
[----:B------:R-:W-:Y:S01]  /*1b4c0*/  ISETP.LT.AND P5, PT, R2, UR8, !P2 ;  /* 0x0000000802007c0c */ /* 0x000fe2000d7a1270 */
[----:B------:R-:W1:Y:S02]  /*1b4d0*/  LDCU UR8, c[0x0][0x398] ;  /* 0x00007300ff0877ac */ /* 0x000e640008000800 */
[----:B------:R5:W-:Y:S01]  /*1b4e0*/  @P3 STG.E.U8 desc[UR18][R72.64], R77 ;  /* 0x0000004d48003986 */ /* 0x000be2000c101112 */
[----:B------:R-:W-:Y:S01]  /*1b4f0*/  ISETP.LT.AND P3, PT, R70, UR12, !P2 ;  /* 0x0000000c46007c0c */ /* 0x000fe2000d761270 */
[----:B------:R-:W1:Y:S01]  /*1b500*/  LDCU UR12, c[0x0][0x398] ;  /* 0x00007300ff0c77ac */ /* 0x000e620008000800 */
[----:B0-----:R-:W-:-:S02]  /*1b510*/  IADD3 R74, P2, PT, R76, R68, RZ ;  /* 0x000000444c4a7210 */ /* 0x001fc40007f5e0ff */
[----:B-----5:R-:W-:Y:S01]  /*1b520*/  SHF.R.S32.HI R73, RZ, 0x1f, R76 ;  /* 0x0000001fff497819 */ /* 0x020fe2000001144c */
[----:B------:R-:W-:Y:S01]  /*1b530*/  VIADD R77, R0, 0x42 ;  /* 0x00000042004d7836 */ /* 0x000fe20000000000 */
[----:B------:R-:W-:-:S03]  /*1b540*/  IADD3 R72, P6, PT, R76, R69, RZ ;  /* 0x000000454c487210 */ /* 0x000fc60007fde0ff */
[----:B------:R-:W-:Y:S01]  /*1b550*/  IMAD.X R75, R73, 0x1, R3, P2 ;  /* 0x00000001494b7824 */ /* 0x000fe200010e0603 */
[----:B------:R-:W-:Y:S01]  /*1b560*/  ISETP.GE.AND P2, PT, R77, UR4, PT ;  /* 0x000000044d007c0c */ /* 0x000fe2000bf46270 */
[----:B------:R-:W0:Y:S01]  /*1b570*/  LDCU UR4, c[0x0][0x39c] ;  /* 0x00007380ff0477ac */ /* 0x000e220008000800 */
[----:B------:R-:W-:Y:S02]  /*1b580*/  IMAD.X R73, R73, 0x1, R71, P6 ;  /* 0x0000000149497824 */ /* 0x000fe400030e0647 */
[----:B------:R-:W-:Y:S02]  /*1b590*/  VIADD R76, R76, UR21 ;  /* 0x000000154c4c7c36 */ /* 0x000fe40008000000 */
[----:B------:R-:W-:Y:S01]  /*1b5a0*/  VIADD R77, R0, 0x43 ;  /* 0x00000043004d7836 */ /* 0x000fe20000000000 */
[----:B--2---:R-:W-:Y:S02]  /*1b5b0*/  F2FP.SATFINITE.E5M2.F32.PACK_AB_MERGE_C R79, R87, R86, RZ ;  /* 0x00000056574f723e */ /* 0x004fe400048060ff */
[----:B------:R-:W2:Y:S04]  /*1b5c0*/  LDL.LU R86, [R1+0x1b0] ;  /* 0x0001b00001567983 */ /* 0x000ea80000300800 */
[----:B------:R5:W-:Y:S01]  /*1b5d0*/  @P5 STG.E.U8 desc[UR18][R74.64], R79 ;  /* 0x0000004f4a005986 */ /* 0x000be2000c101112 */
[----:B-1----:R-:W-:Y:S01]  /*1b5e0*/  ISETP.LT.AND P5, PT, R2, UR10, !P1 ;  /* 0x0000000a02007c0c */ /* 0x002fe2000cfa1270 */
[----:B------:R-:W1:Y:S02]  /*1b5f0*/  LDCU UR10, c[0x0][0x398] ;  /* 0x00007300ff0a77ac */ /* 0x000e640008000800 */
[----:B------:R-:W2:Y:S01]  /*1b600*/  LDL.LU R87, [R1+0x1b4] ;  /* 0x0001b40001577983 */ /* 0x000ea20000300800 */
[----:B---3--:R-:W-:-:S03]  /*1b610*/  F2FP.SATFINITE.E5M2.F32.PACK_AB_MERGE_C R78, R93, R92, RZ ;  /* 0x0000005c5d4e723e */ /* 0x008fc600048060ff */
[----:B------:R-:W3:Y:S04]  /*1b620*/  LDL.LU R92, [R1+0x1f0] ;  /* 0x0001f000015c7983 */ /* 0x000ee80000300800 */
[----:B------:R0:W-:Y:S01]  /*1b630*/  @P3 STG.E.U8 desc[UR18][R72.64], R78 ;  /* 0x0000004e48003986 */ /* 0x0001e2000c101112 */
[----:B----4-:R-:W-:Y:S01]  /*1b640*/  ISETP.LT.AND P3, PT, R70, UR14, !P1 ;  /* 0x0000000e46007c0c */ /* 0x010fe2000cf61270 */
[----:B------:R-:W4:Y:S01]  /*1b650*/  LDCU UR14, c[0x0][0x398] ;  /* 0x00007300ff0e77ac */ /* 0x000f220008000800 */
[----:B-----5:R-:W-:Y:S01]  /*1b660*/  IADD3 R74, P1, PT, R76, R68, RZ ;  /* 0x000000444c4a7210 */ /* 0x020fe20007f3e0ff */
[----:B------:R-:W3:Y:S01]  /*1b670*/  LDL.LU R93, [R1+0x1f4] ;  /* 0x0001f400015d7983 */ /* 0x000ee20000300800 */
[----:B0-----:R-:W-:Y:S02]  /*1b680*/  PRMT R72, R79, 0x9910, RZ ;  /* 0x000099104f487816 */ /* 0x001fe400000000ff */
[----:B------:R-:W-:-:S02]  /*1b690*/  PRMT R79, R78, 0x9910, RZ ;  /* 0x000099104e4f7816 */ /* 0x000fc400000000ff */
[----:B------:R-:W-:Y:S01]  /*1b6a0*/  SHF.R.S32.HI R73, RZ, 0x1f, R76 ;  /* 0x0000001fff497819 */ /* 0x000fe2000001144c */
[----:B------:R-:W-:Y:S01]  /*1b6b0*/  IMAD.MOV.U32 R78, RZ, RZ, R72 ;  /* 0x000000ffff4e7224 */ /* 0x000fe200078e0048 */
[----:B------:R-:W-:-:S03]  /*1b6c0*/  IADD3 R72, P6, PT, R76, R69, RZ ;  /* 0x000000454c487210 */ /* 0x000fc60007fde0ff */
[C---:B------:R-:W-:Y:S01]  /*1b6d0*/  IMAD.X R75, R73.reuse, 0x1, R3, P1 ;  /* 0x00000001494b7824 */ /* 0x040fe200008e0603 */
[----:B------:R-:W-:Y:S01]  /*1b6e0*/  SHF.R.S32.HI R78, RZ, 0x8, R78 ;  /* 0x00000008ff4e7819 */ /* 0x000fe2000001144e */
[----:B------:R-:W-:Y:S01]  /*1b6f0*/  IMAD.X R73, R73, 0x1, R71, P6 ;  /* 0x0000000149497824 */ /* 0x000fe200030e0647 */
[----:B------:R-:W-:Y:S01]  /*1b700*/  ISETP.GE.AND P1, PT, R77, UR4, PT ;  /* 0x000000044d007c0c */ /* 0x000fe2000bf26270 */
[----:B------:R-:W-:Y:S01]  /*1b710*/  VIADD R76, R76, UR21 ;  /* 0x000000154c4c7c36 */ /* 0x000fe20008000000 */
[----:B------:R-:W-:Y:S01]  /*1b720*/  SHF.R.S32.HI R77, RZ, 0x8, R79 ;  /* 0x00000008ff4d7819 */ /* 0x000fe2000001144f */
[----:B------:R-:W-:Y:S01]  /*1b730*/  @P5 STG.E.U8 desc[UR18][R74.64], R78 ;  /* 0x0000004e4a005986 */ /* 0x000fe2000c101112 */
[----:B------:R-:W-:Y:S01]  /*1b740*/  ISETP.LT.AND P6, PT, R70, UR12, !P0 ;  /* 0x0000000c46007c0c */ /* 0x000fe2000c7c1270 */
[----:B------:R-:W0:Y:S02]  /*1b750*/  LDCU UR4, c[0x0][0x39c] ;  /* 0x00007380ff0477ac */ /* 0x000e240008000800 */
[----:B------:R5:W-:Y:S01]  /*1b760*/  @P3 STG.E.U8 desc[UR18][R72.64], R77 ;  /* 0x0000004d48003986 */ /* 0x000be2000c101112 */
[----:B------:R-:W-:Y:S01]  /*1b770*/  ISETP.LT.AND P5, PT, R2, UR8, !P0 ;  /* 0x0000000802007c0c */ /* 0x000fe2000c7a1270 */
[----:B------:R-:W0:Y:S01]  /*1b780*/  LDCU UR8, c[0x0][0x398] ;  /* 0x00007300ff0877ac */ /* 0x000e220008000800 */
[----:B------:R-:W0:Y:S01]  /*1b790*/  LDCU UR12, c[0x0][0x398] ;  /* 0x00007300ff0c77ac */ /* 0x000e220008000800 */
[----:B-----5:R-:W-:-:S02]  /*1b7a0*/  F2FP.SATFINITE.E5M2.F32.PACK_AB_MERGE_C R77, R88, R85, RZ ;  /* 0x00000055584d723e */ /* 0x020fc400048060ff */
[----:B------:R-:W5:Y:S04]  /*1b7b0*/  LDL.LU R85, [R1+0x108] ;  /* 0x0001080001557983 */ /* 0x000f680000300800 */
[----:B------:R-:W5:Y:S01]  /*1b7c0*/  LDL.LU R88, [R1+0x10c] ;  /* 0x00010c0001587983 */ /* 0x000f620000300800 */
[----:B------:R-:W-:Y:S01]  /*1b7d0*/  VIADD R72, R0, 0x44 ;  /* 0x0000004400487836 */ /* 0x000fe20000000000 */
[----:B------:R-:W-:Y:S02]  /*1b7e0*/  SHF.R.S32.HI R73, RZ, 0x1f, R76 ;  /* 0x0000001fff497819 */ /* 0x000fe4000001144c */
[----:B------:R-:W-:Y:S02]  /*1b7f0*/  IADD3 R74, P3, PT, R76, R68, RZ ;  /* 0x000000444c4a7210 */ /* 0x000fe40007f7e0ff */
[----:B------:R-:W-:Y:S01]  /*1b800*/  ISETP.GE.AND P0, PT, R72, UR6, PT ;  /* 0x0000000648007c0c */ /* 0x000fe2000bf06270 */
[----:B------:R-:W0:Y:S02]  /*1b810*/  LDCU UR6, c[0x0][0x398] ;  /* 0x00007300ff0677ac */ /* 0x000e240008000800 */
[----:B------:R-:W-:Y:S01]  /*1b820*/  IMAD.X R75, R73, 0x1, R3, P3 ;  /* 0x00000001494b7824 */ /* 0x000fe200018e0603 */
[----:B------:R-:W-:-:S02]  /*1b830*/  IADD3 R72, P3, PT, R76, R69, RZ ;  /* 0x000000454c487210 */ /* 0x000fc40007f7e0ff */
[----:B------:R-:W-:Y:S02]  /*1b840*/  F2FP.SATFINITE.E5M2.F32.PACK_AB_MERGE_C R78, R5, R4, RZ ;  /* 0x00000004054e723e */ /* 0x000fe400048060ff */
[----:B------:R0:W-:Y:S01]  /*1b850*/  @P5 STG.E.U8 desc[UR18][R74.64], R77 ;  /* 0x0000004d4a005986 */ /* 0x0001e2000c101112 */
[----:B------:R-:W-:Y:S02]  /*1b860*/  IMAD.X R73, R73, 0x1, R71, P3 ;  /* 0x0000000149497824 */ /* 0x000fe400018e0647 */
[----:B------:R-:W-:-:S03]  /*1b870*/  VIADD R4, R0, 0x45 ;  /* 0x0000004500047836 */ /* 0x000fc60000000000 */
[----:B------:R4:W-:Y:S01]  /*1b880*/  @P6 STG.E.U8 desc[UR18][R72.64], R78 ;  /* 0x0000004e48006986 */ /* 0x0009e2000c101112 */
[----:B0-----:R-:W-:Y:S01]  /*1b890*/  VIADD R74, R76, UR21 ;  /* 0x000000154c4a7c36 */ /* 0x001fe20008000000 */
[----:B-1----:R-:W-:Y:S01]  /*1b8a0*/  ISETP.LT.AND P5, PT, R2, UR10, !P4 ;  /* 0x0000000a02007c0c */ /* 0x002fe2000e7a1270 */
[----:B------:R-:W0:Y:S03]  /*1b8b0*/  LDCU UR10, c[0x0][0x398] ;  /* 0x00007300ff0a77ac */ /* 0x000e260008000800 */
[----:B------:R-:W-:Y:S02]  /*1b8c0*/  SHF.R.S32.HI R5, RZ, 0x1f, R74 ;  /* 0x0000001fff057819 */ /* 0x000fe4000001144a */
[----:B----4-:R-:W-:Y:S02]  /*1b8d0*/  IADD3 R72, P6, PT, R74, R68, RZ ;  /* 0x000000444a487210 */ /* 0x010fe40007fde0ff */
[----:B------:R-:W-:Y:S01]  /*1b8e0*/  ISETP.LT.AND P4, PT, R70, UR6, !P4 ;  /* 0x0000000646007c0c */ /* 0x000fe2000e781270 */
[----:B------:R-:W1:Y:S01]  /*1b8f0*/  LDCU UR6, c[0x0][0x39c] ;  /* 0x00007380ff0677ac */ /* 0x000e620008000800 */
[----:B------:R-:W-:Y:S01]  /*1b900*/  ISETP.GE.AND P3, PT, R4, UR4, PT ;  /* 0x0000000404007c0c */ /* 0x000fe2000bf66270 */
[----:B------:R-:W-:Y:S01]  /*1b910*/  IMAD.X R73, R5, 0x1, R3, P6 ;  /* 0x0000000105497824 */ /* 0x000fe200030e0603 */
[----:B------:R-:W-:Y:S01]  /*1b920*/  PRMT R76, R77, 0x9910, RZ ;  /* 0x000099104d4c7816 */ /* 0x000fe200000000ff */
[----:B------:R-:W4:Y:S01]  /*1b930*/  LDCU UR4, c[0x0][0x39c] ;  /* 0x00007380ff0477ac */ /* 0x000f220008000800 */
        /* <DEDUP_REMOVED lines=13> */
[----:B----4-:R-:W-:Y:S01]  /*1ba10*/  SHF.R.S32.HI R5, RZ, 0x1f, R74 ;  /* 0x0000001fff057819 */ /* 0x010fe2000001144a */
[----:B------:R-:W-:-:S04]  /*1ba20*/  VIADD R75, R0, 0x46 ;  /* 0x00000046004b7836 */ /* 0x000fc80000000000 */
[----:B------:R-:W-:Y:S01]  /*1ba30*/  IMAD.X R73, R5, 0x1, R3, P2 ;  /* 0x0000000105497824 */ /* 0x000fe200010e0603 */
[----:B------:R-:W-:Y:S01]  /*1ba40*/  ISETP.GE.AND P2, PT, R75, UR4, PT ;  /* 0x000000044b007c0c */ /* 0x000fe2000bf46270 */
[----:B------:R-:W0:Y:S01]  /*1ba50*/  LDCU UR4, c[0x0][0x39c] ;  /* 0x00007380ff0477ac */ /* 0x000e220008000800 */
[----:B-----5:R-:W-:Y:S02]  /*1ba60*/  F2FP.SATFINITE.E5M2.F32.PACK_AB_MERGE_C R75, R88, R85, RZ ;  /* 0x00000055584b723e */ /* 0x020fe400048060ff */
[----:B------:R-:W4:Y:S04]  /*1ba70*/  LDL.LU R85, [R1+0x110] ;  /* 0x0001100001557983 */ /* 0x000f280000300800 */
[----:B------:R-:W4:Y:S01]  /*1ba80*/  LDL.LU R88, [R1+0x114] ;  /* 0x0001140001587983 */ /* 0x000f220000300800 */
[----:B------:R-:W-:-:S02]  /*1ba90*/  IADD3 R4, P6, PT, R74, R69, RZ ;  /* 0x000000454a047210 */ /* 0x000fc40007fde0ff */
[----:B------:R-:W-:Y:S01]  /*1baa0*/  F2FP.SATFINITE.E5M2.F32.PACK_AB_MERGE_C R6, R7, R6, RZ ;  /* 0x000000060706723e */ /* 0x000fe200048060ff */
[----:B------:R5:W-:Y:S02]  /*1bab0*/  @P5 STG.E.U8 desc[UR18][R72.64], R75 ;  /* 0x0000004b48005986 */ /* 0x000be4000c101112 */
[----:B------:R-:W-:Y:S01]  /*1bac0*/  IMAD.X R5, R5, 0x1, R71, P6 ;  /* 0x0000000105057824 */ /* 0x000fe200030e0647 */
[----:B------:R-:W-:Y:S01]  /*1bad0*/  ISETP.LT.AND P5, PT, R2, UR10, !P1 ;  /* 0x0000000a02007c0c */ /* 0x000fe2000cfa1270 */
[----:B------:R-:W0:Y:S03]  /*1bae0*/  LDCU UR10, c[0x0][0x398] ;  /* 0x00007300ff0a77ac */ /* 0x000e260008000800 */
[----:B------:R1:W-:Y:S01]  /*1baf0*/  @P4 STG.E.U8 desc[UR18][R4.64], R6 ;  /* 0x0000000604004986 */ /* 0x0003e2000c101112 */
[----:B------:R-:W-:Y:S01]  /*1bb00*/  ISETP.LT.AND P4, PT, R70, UR14, !P1 ;  /* 0x0000000e46007c0c */ /* 0x000fe2000cf81270 */
[----:B------:R-:W0:Y:S01]  /*1bb10*/  LDCU UR14, c[0x0][0x398] ;  /* 0x00007300ff0e77ac */ /* 0x000e220008000800 */
[----:B-----5:R-:W-:Y:S01]  /*1bb20*/  VIADD R72, R74, UR21 ;  /* 0x000000154a487c36 */ /* 0x020fe20008000000 */
[----:B------:R-:W-:-:S02]  /*1bb30*/  PRMT R74, R75, 0x9910, RZ ;  /* 0x000099104b4a7816 */ /* 0x000fc400000000ff */
[----:B------:R-:W-:Y:S01]  /*1bb40*/  PRMT R75, R6, 0x9910, RZ ;  /* 0x00009910064b7816 */ /* 0x000fe200000000ff */
[----:B------:R-:W-:Y:S01]  /*1bb50*/  VIADD R73, R0, 0x47 ;  /* 0x0000004700497836 */ /* 0x000fe20000000000 */
[----:B-1----:R-:W-:Y:S02]  /*1bb60*/  SHF.R.S32.HI R5, RZ, 0x1f, R72 ;  /* 0x0000001fff057819 */ /* 0x002fe40000011448 */
[C---:B------:R-:W-:Y:S02]  /*1bb70*/  IADD3 R6, P1, PT, R72.reuse, R68, RZ ;  /* 0x0000004448067210 */ /* 0x040fe40007f3e0ff */
[----:B------:R-:W-:Y:S02]  /*1bb80*/  IADD3 R4, P6, PT, R72, R69, RZ ;  /* 0x0000004548047210 */ /* 0x000fe40007fde0ff */
[----:B------:R-:W-:Y:S01]  /*1bb90*/  SHF.R.S32.HI R74, RZ, 0x8, R74 ;  /* 0x00000008ff4a7819 */ /* 0x000fe2000001144a */
[----:B------:R-:W-:Y:S01]  /*1bba0*/  IMAD.X R7, R5, 0x1, R3, P1 ;  /* 0x0000000105077824 */ /* 0x000fe200008e0603 */
[----:B0-----:R-:W-:Y:S01]  /*1bbb0*/  ISETP.GE.AND P1, PT, R73, UR4, PT ;  /* 0x0000000449007c0c */ /* 0x001fe2000bf26270 */
[----:B------:R-:W-:Y:S01]  /*1bbc0*/  IMAD.X R5, R5, 0x1, R71, P6 ;  /* 0x0000000105057824 */ /* 0x000fe200030e0647 */
[----:B------:R-:W-:Y:S01]  /*1bbd0*/  SHF.R.S32.HI R73, RZ, 0x8, R75 ;  /* 0x00000008ff497819 */ /* 0x000fe2000001144b */
[----:B------:R-:W0:Y:S01]  /*1bbe0*/  LDCU UR4, c[0x0][0x39c] ;  /* 0x00007380ff0477ac */ /* 0x000e220008000800 */
[----:B------:R-:W-:Y:S04]  /*1bbf0*/  @P5 STG.E.U8 desc[UR18][R6.64], R74 ;  /* 0x0000004a06005986 */ /* 0x000fe8000c101112 */
[----:B------:R4:W-:Y:S02]  /*1bc00*/  @P4 STG.E.U8 desc[UR18][R4.64], R73 ;  /* 0x0000004904004986 */ /* 0x0009e4000c101112 */
[----:B----4-:R-:W-:-:S02]  /*1bc10*/  F2FP.SATFINITE.E5M2.F32.PACK_AB_MERGE_C R73, R88, R85, RZ ;  /* 0x000000555849723e */ /* 0x010fc400048060ff */
[----:B------:R-:W4:Y:S04]  /*1bc20*/  LDL.LU R85, [R1+0x118] ;  /* 0x0001180001557983 */ /* 0x000f280000300800 */
[----:B------:R-:W4:Y:S01]  /*1bc30*/  LDL.LU R88, [R1+0x11c] ;  /* 0x00011c0001587983 */ /* 0x000f220000300800 */
[----:B------:R-:W-:Y:S01]  /*1bc40*/  VIADD R72, R72, UR21 ;  /* 0x0000001548487c36 */ /* 0x000fe20008000000 */
[----:B------:R-:W-:Y:S01]  /*1bc50*/  ISETP.LT.AND P5, PT, R2, UR8, !P0 ;  /* 0x0000000802007c0c */ /* 0x000fe2000c7a1270 */
[----:B------:R-:W-:Y:S01]  /*1bc60*/  VIADD R4, R0, 0x48 ;  /* 0x0000004800047836 */ /* 0x000fe20000000000 */
[----:B------:R-:W-:Y:S01]  /*1bc70*/  ISETP.LT.AND P6, PT, R70, UR12, !P0 ;  /* 0x0000000c46007c0c */ /* 0x000fe2000c7c1270 */
[----:B------:R-:W1:Y:S01]  /*1bc80*/  LDCU UR8, c[0x0][0x398] ;  /* 0x00007300ff0877ac */ /* 0x000e620008000800 */
[----:B------:R-:W-:-:S02]  /*1bc90*/  SHF.R.S32.HI R5, RZ, 0x1f, R72 ;  /* 0x0000001fff057819 */ /* 0x000fc40000011448 */
[----:B------:R-:W-:Y:S01]  /*1bca0*/  IADD3 R6, P4, PT, R72, R68, RZ ;  /* 0x0000004448067210 */ /* 0x000fe20007f9e0ff */
[----:B------:R-:W5:Y:S01]  /*1bcb0*/  LDCU UR12, c[0x0][0x398] ;  /* 0x00007300ff0c77ac */ /* 0x000f620008000800 */
[----:B------:R-:W-:Y:S02]  /*1bcc0*/  ISETP.GE.AND P0, PT, R4, UR6, PT ;  /* 0x0000000604007c0c */ /* 0x000fe4000bf06270 */
[----:B------:R-:W-:Y:S01]  /*1bcd0*/  F2FP.SATFINITE.E5M2.F32.PACK_AB_MERGE_C R9, R9, R8, RZ ;  /* 0x000000080909723e */ /* 0x000fe200048060ff */
[C---:B------:R-:W-:Y:S01]  /*1bce0*/  IMAD.X R7, R5.reuse, 0x1, R3, P4 ;  /* 0x0000000105077824 */ /* 0x040fe200020e0603 */
[----:B------:R-:W-:Y:S01]  /*1bcf0*/  IADD3 R4, P4, PT, R72, R69, RZ ;  /* 0x0000004548047210 */ /* 0x000fe20007f9e0ff */
[----:B------:R-:W-:Y:S01]  /*1bd00*/  VIADD R8, R0, 0x49 ;  /* 0x0000004900087836 */ /* 0x000fe20000000000 */
[----:B------:R-:W1:Y:S03]  /*1bd10*/  LDCU UR6, c[0x0][0x398] ;  /* 0x00007300ff0677ac */ /* 0x000e660008000800 */
[----:B------:R-:W-:Y:S01]  /*1bd20*/  IMAD.X R5, R5, 0x1, R71, P4 ;  /* 0x0000000105057824 */ /* 0x000fe200020e0647 */
[----:B0-----:R-:W-:Y:S01]  /*1bd30*/  ISETP.GE.AND P4, PT, R8, UR4, PT ;  /* 0x0000000408007c0c */ /* 0x001fe2000bf86270 */
[----:B------:R-:W-:Y:S01]  /*1bd40*/  VIADD R8, R72, UR21 ;  /* 0x0000001548087c36 */ /* 0x000fe20008000000 */
[----:B------:R0:W-:Y:S01]  /*1bd50*/  @P5 STG.E.U8 desc[UR18][R6.64], R73 ;  /* 0x0000004906005986 */ /* 0x0001e2000c101112 */
[----:B------:R-:W-:Y:S01]  /*1bd60*/  ISETP.LT.AND P5, PT, R2, UR10, !P3 ;  /* 0x0000000a02007c0c */ /* 0x000fe2000dfa1270 */
[----:B------:R-:W1:Y:S02]  /*1bd70*/  LDCU UR10, c[0x0][0x398] ;  /* 0x00007300ff0a77ac */ /* 0x000e640008000800 */
[----:B------:R2:W-:Y:S01]  /*1bd80*/  @P6 STG.E.U8 desc[UR18][R4.64], R9 ;  /* 0x0000000904006986 */ /* 0x0005e2000c101112 */
[----:B------:R-:W-:Y:S01]  /*1bd90*/  PRMT R72, R73, 0x9910, RZ ;  /* 0x0000991049487816 */ /* 0x000fe200000000ff */
[----:B------:R-:W1:Y:S01]  /*1bda0*/  LDCU UR4, c[0x0][0x39c] ;  /* 0x00007380ff0477ac */ /* 0x000e620008000800 */
[----:B0-----:R-:W-:-:S02]  /*1bdb0*/  IADD3 R6, P6, PT, R8, R68, RZ ;  /* 0x0000004408067210 */ /* 0x001fc40007fde0ff */
[----:B--2---:R-:W-:Y:S02]  /*1bdc0*/  SHF.R.S32.HI R5, RZ, 0x1f, R8 ;  /* 0x0000001fff057819 */ /* 0x004fe40000011408 */
[----:B------:R-:W-:-:S03]  /*1bdd0*/  SHF.R.S32.HI R72, RZ, 0x8, R72 ;  /* 0x00000008ff487819 */ /* 0x000fc60000011448 */
[----:B------:R-:W-:-:S05]  /*1bde0*/  IMAD.X R7, R5, 0x1, R3, P6 ;  /* 0x0000000105077824 */ /* 0x000fca00030e0603 */
[----:B------:R4:W-:Y:S02]  /*1bdf0*/  @P5 STG.E.U8 desc[UR18][R6.64], R72 ;  /* 0x0000004806005986 */ /* 0x0009e4000c101112 */
[----:B----4-:R-:W-:Y:S02]  /*1be00*/  F2FP.SATFINITE.E5M2.F32.PACK_AB_MERGE_C R72, R88, R85, RZ ;  /* 0x000000555848723e */ /* 0x010fe400048060ff */
[----:B------:R-:W2:Y:S04]  /*1be10*/  LDL.LU R85, [R1+0x120] ;  /* 0x0001200001557983 */ /* 0x000ea80000300800 */
[----:B------:R-:W2:Y:S01]  /*1be20*/  LDL.LU R88, [R1+0x124] ;  /* 0x0001240001587983 */ /* 0x000ea20000300800 */
[----:B-1----:R-:W-:Y:S01]  /*1be30*/  ISETP.LT.AND P3, PT, R70, UR6, !P3 ;  /* 0x0000000646007c0c */ /* 0x002fe2000df61270 */
[----:B------:R-:W0:Y:S01]  /*1be40*/  LDCU UR6, c[0x0][0x39c] ;  /* 0x00007380ff0677ac */ /* 0x000e220008000800 */
[----:B------:R-:W-:-:S02]  /*1be50*/  IADD3 R4, P6, PT, R8, R69, RZ ;  /* 0x0000004508047210 */ /* 0x000fc40007fde0ff */
[----:B------:R-:W-:Y:S01]  /*1be60*/  PRMT R9, R9, 0x9910, RZ ;  /* 0x0000991009097816 */ /* 0x000fe200000000ff */
[----:B------:R-:W-:Y:S02]  /*1be70*/  VIADD R8, R8, UR21 ;  /* 0x0000001508087c36 */ /* 0x000fe40008000000 */
[----:B------:R-:W-:Y:S01]  /*1be80*/  IMAD.X R5, R5, 0x1, R71, P6 ;  /* 0x0000000105057824 */ /* 0x000fe200030e0647 */
[----:B------:R-:W-:Y:S02]  /*1be90*/  SHF.R.S32.HI R9, RZ, 0x8, R9 ;  /* 0x00000008ff097819 */ /* 0x000fe40000011409 */
[----:B------:R-:W-:Y:S01]  /*1bea0*/  ISETP.LT.AND P5, PT, R2, UR8, !P2 ;  /* 0x0000000802007c0c */ /* 0x000fe2000d7a1270 */
[----:B------:R-:W1:Y:S02]  /*1beb0*/  LDCU UR8, c[0x0][0x398] ;  /* 0x00007300ff0877ac */ /* 0x000e640008000800 */
[----:B------:R4:W-:Y:S01]  /*1bec0*/  @P3 STG.E.U8 desc[UR18][R4.64], R9 ;  /* 0x0000000904003986 */ /* 0x0009e2000c101112 */
[----:B-----5:R-:W-:Y:S01]  /*1bed0*/  ISETP.LT.AND P3, PT, R70, UR12, !P2 ;  /* 0x0000000c46007c0c */ /* 0x020fe2000d761270 */
[----:B------:R-:W5:Y:S01]  /*1bee0*/  LDCU UR12, c[0x0][0x398] ;  /* 0x00007300ff0c77ac */ /* 0x000f620008000800 */
[----:B------:R-:W-:-:S02]  /*1bef0*/  IADD3 R6, P2, PT, R8, R68, RZ ;  /* 0x0000004408067210 */ /* 0x000fc40007f5e0ff */
[----:B----4-:R-:W-:Y:S02]  /*1bf00*/  SHF.R.S32.HI R5, RZ, 0x1f, R8 ;  /* 0x0000001fff057819 */ /* 0x010fe40000011408 */
[----:B------:R-:W-:-:S03]  /*1bf10*/  IADD3 R4, P6, PT, R8, R69, RZ ;  /* 0x0000004508047210 */ /* 0x000fc60007fde0ff */
[----:B------:R-:W-:Y:S01]  /*1bf20*/  IMAD.X R7, R5, 0x1, R3, P2 ;  /* 0x0000000105077824 */ /* 0x000fe200010e0603 */
[----:B------:R-:W-:Y:S01]  /*1bf30*/  F2FP.SATFINITE.E5M2.F32.PACK_AB_MERGE_C R10, R11, R10, RZ ;  /* 0x0000000a0b0a723e */ /* 0x000fe200048060ff */
[----:B------:R-:W-:Y:S02]  /*1bf40*/  IMAD.X R5, R5, 0x1, R71, P6 ;  /* 0x0000000105057824 */ /* 0x000fe400030e0647 */
[----:B------:R-:W-:Y:S01]  /*1bf50*/  VIADD R8, R8, UR21 ;  /* 0x0000001508087c36 */ /* 0x000fe20008000000 */
[----:B------:R4:W-:Y:S01]  /*1bf60*/  @P5 STG.E.U8 desc[UR18][R6.64], R72 ;  /* 0x0000004806005986 */ /* 0x0009e2000c101112 */
[----:B------:R-:W-:Y:S01]  /*1bf70*/  ISETP.LT.AND P5, PT, R2, UR10, !P1 ;  /* 0x0000000a02007c0c */ /* 0x000fe2000cfa1270 */
[----:B------:R-:W-:Y:S01]  /*1bf80*/  VIADD R9, R0, 0x4a ;  /* 0x0000004a00097836 */ /* 0x000fe20000000000 */
[----:B------:R-:W-:Y:S01]  /*1bf90*/  PRMT R11, R10, 0x9910, RZ ;  /* 0x000099100a0b7816 */ /* 0x000fe200000000ff */
[----:B------:R0:W-:Y:S01]  /*1bfa0*/  @P3 STG.E.U8 desc[UR18][R4.64], R10 ;  /* 0x0000000a04003986 */ /* 0x0001e2000c101112 */
[----:B------:R-:W-:Y:S01]  /*1bfb0*/  ISETP.LT.AND P3, PT, R70, UR14, !P1 ;  /* 0x0000000e46007c0c */ /* 0x000fe2000cf61270 */
[----:B------:R-:W1:Y:S01]  /*1bfc0*/  LDCU UR10, c[0x0][0x398] ;  /* 0x00007300ff0a77ac */ /* 0x000e620008000800 */
[----:B----4-:R-:W-:Y:S01]  /*1bfd0*/  PRMT R72, R72, 0x9910, RZ ;  /* 0x0000991048487816 */ /* 0x010fe200000000ff */
[----:B------:R-:W4:Y:S01]  /*1bfe0*/  LDCU UR14, c[0x0][0x398] ;  /* 0x00007300ff0e77ac */ /* 0x000f220008000800 */
[----:B------:R-:W-:-:S02]  /*1bff0*/  IADD3 R6, P1, PT, R8, R68, RZ ;  /* 0x0000004408067210 */ /* 0x000fc40007f3e0ff */
[----:B0-----:R-:W-:Y:S01]  /*1c000*/  SHF.R.S32.HI R5, RZ, 0x1f, R8 ;  /* 0x0000001fff057819 */ /* 0x001fe20000011408 */
[----:B------:R-:W-:-:S04]  /*1c010*/  IMAD.MOV.U32 R10, RZ, RZ, R72 ;  /* 0x000000ffff0a7224 */ /* 0x000fc800078e0048 */
[----:B------:R-:W-:Y:S01]  /*1c020*/  IMAD.X R7, R5, 0x1, R3, P1 ;  /* 0x0000000105077824 */ /* 0x000fe200008e0603 */
[----:B------:R-:W-:-:S05]  /*1c030*/  SHF.R.S32.HI R10, RZ, 0x8, R10 ;  /* 0x00000008ff0a7819 */ /* 0x000fca000001140a */
[----:B------:R2:W-:Y:S02]  /*1c040*/  @P5 STG.E.U8 desc[UR18][R6.64], R10 ;  /* 0x0000000a06005986 */ /* 0x0005e4000c101112 */
[----:B--2---:R-:W-:Y:S02]  /*1c050*/  F2FP.SATFINITE.E5M2.F32.PACK_AB_MERGE_C R10, R88, R85, RZ ;  /* 0x00000055580a723e */ /* 0x004fe400048060ff */
[----:B------:R-:W2:Y:S04]  /*1c060*/  LDL.LU R85, [R1+0x128] ;  /* 0x0001280001557983 */ /* 0x000ea80000300800 */
[----:B------:R-:W2:Y:S01]  /*1c070*/  LDL.LU R88, [R1+0x12c] ;  /* 0x00012c0001587983 */ /* 0x000ea20000300800 */
[----:B------:R-:W-:Y:S01]  /*1c080*/  ISETP.GE.AND P2, PT, R9, UR4, PT ;  /* 0x0000000409007c0c */ /* 0x000fe2000bf46270 */
[----:B------:R-:W0:Y:S01]  /*1c090*/  LDCU UR4, c[0x0][0x39c] ;  /* 0x00007380ff0477ac */ /* 0x000e220008000800 */
[----:B------:R-:W-:Y:S01]  /*1c0a0*/  VIADD R9, R0, 0x4b ;  /* 0x0000004b00097836 */ /* 0x000fe20000000000 */
[C---:B------:R-:W-:Y:S01]  /*1c0b0*/  IADD3 R4, P6, PT, R8.reuse, R69, RZ ;  /* 0x0000004508047210 */ /* 0x040fe20007fde0ff */
[----:B------:R-:W-:-:S04]  /*1c0c0*/  VIADD R8, R8, UR21 ;  /* 0x0000001508087c36 */ /* 0x000fc80008000000 */
[----:B------:R-:W-:Y:S01]  /*1c0d0*/  IMAD.X R5, R5, 0x1, R71, P6 ;  /* 0x0000000105057824 */ /* 0x000fe200030e0647 */
[----:B-1----:R-:W-:Y:S01]  /*1c0e0*/  ISETP.LT.AND P5, PT, R2, UR8, !P0 ;  /* 0x0000000802007c0c */ /* 0x002fe2000c7a1270 */
[----:B------:R-:W1:Y:S01]  /*1c0f0*/  LDCU UR8, c[0x0][0x398] ;  /* 0x00007300ff0877ac */ /* 0x000e620008000800 */
[----:B0-----:R-:W-:Y:S01]  /*1c100*/  ISETP.GE.AND P1, PT, R9, UR4, PT ;  /* 0x0000000409007c0c */ /* 0x001fe2000bf26270 */
[----:B------:R-:W0:Y:S01]  /*1c110*/  LDCU UR4, c[0x0][0x39c] ;  /* 0x00007380ff0477ac */ /* 0x000e220008000800 */
[----:B------:R-:W-:-:S05]  /*1c120*/  SHF.R.S32.HI R9, RZ, 0x8, R11 ;  /* 0x00000008ff097819 */ /* 0x000fca000001140b */
[----:B------:R0:W-:Y:S01]  /*1c130*/  @P3 STG.E.U8 desc[UR18][R4.64], R9 ;  /* 0x0000000904003986 */ /* 0x0001e2000c101112 */
[----:B------:R-:W-:Y:S02]  /*1c140*/  IADD3 R6, P3, PT, R8, R68, RZ ;  /* 0x0000004408067210 */ /* 0x000fe40007f7e0ff */
[----:B-----5:R-:W-:Y:S01]  /*1c150*/  ISETP.LT.AND P6, PT, R70, UR12, !P0 ;  /* 0x0000000c46007c0c */ /* 0x020fe2000c7c1270 */
[----:B------:R-:W5:Y:S01]  /*1c160*/  LDCU UR12, c[0x0][0x398] ;  /* 0x00007300ff0c77ac */ /* 0x000f620008000800 */
[----:B0-----:R-:W-:Y:S01]  /*1c170*/  VIADD R4, R0, 0x4c ;  /* 0x0000004c00047836 */ /* 0x001fe20000000000 */
[----:B------:R-:W-:-:S04]  /*1c180*/  SHF.R.S32.HI R5, RZ, 0x1f, R8 ;  /* 0x0000001fff057819 */ /* 0x000fc80000011408 */
[----:B------:R-:W-:Y:S01]  /*1c190*/  ISETP.GE.AND P0, PT, R4, UR6, PT ;  /* 0x0000000604007c0c */ /* 0x000fe2000bf06270 */
[----:B------:R-:W-:Y:S01]  /*1c1a0*/  IMAD.X R7, R5, 0x1, R3, P3 ;  /* 0x0000000105077824 */ /* 0x000fe200018e0603 */
[C---:B------:R-:W-:Y:S01]  /*1c1b0*/  IADD3 R4, P3, PT, R8.reuse, R69, RZ ;  /* 0x0000004508047210 */ /* 0x040fe20007f7e0ff */
[----:B------:R-:W-:Y:S01]  /*1c1c0*/  VIADD R8, R8, UR21 ;  /* 0x0000001508087c36 */ /* 0x000fe20008000000 */
[----:B------:R-:W-:Y:S01]  /*1c1d0*/  F2FP.SATFINITE.E5M2.F32.PACK_AB_MERGE_C R12, R13, R12, RZ ;  /* 0x0000000c0d0c723e */ /* 0x000fe200048060ff */
[----:B------:R-:W0:Y:S02]  /*1c1e0*/  LDCU UR6, c[0x0][0x398] ;  /* 0x00007300ff0677ac */ /* 0x000e240008000800 */
[----:B------:R-:W-:Y:S01]  /*1c1f0*/  IMAD.X R5, R5, 0x1, R71, P3 ;  /* 0x0000000105057824 */ /* 0x000fe200018e0647 */
[----:B------:R1:W-:Y:S01]  /*1c200*/  @P5 STG.E.U8 desc[UR18][R6.64], R10 ;  /* 0x0000000a06005986 */ /* 0x0003e2000c101112 */
[----:B------:R-:W-:Y:S01]  /*1c210*/  ISETP.LT.AND P5, PT, R2, UR10, !P4 ;  /* 0x0000000a02007c0c */ /* 0x000fe2000e7a1270 */
[----:B------:R-:W-:Y:S01]  /*1c220*/  VIADD R9, R0, 0x4d ;  /* 0x0000004d00097836 */ /* 0x000fe20000000000 */
[----:B------:R-:W0:Y:S01]  /*1c230*/  LDCU UR10, c[0x0][0x398] ;  /* 0x00007300ff0a77ac */ /* 0x000e220008000800 */
[----:B------:R3:W-:Y:S01]  /*1c240*/  @P6 STG.E.U8 desc[UR18][R4.64], R12 ;  /* 0x0000000c04006986 */ /* 0x0007e2000c101112 */
[----:B-1----:R-:W-:-:S02]  /*1c250*/  IADD3 R6, P6, PT, R8, R68, RZ ;  /* 0x0000004408067210 */ /* 0x002fc40007fde0ff */
[----:B------:R-:W-:Y:S02]  /*1c260*/  PRMT R10, R10, 0x9910, RZ ;  /* 0x000099100a0a7816 */ /* 0x000fe400000000ff */
[----:B---3--:R-:W-:Y:S02]  /*1c270*/  SHF.R.S32.HI R5, RZ, 0x1f, R8 ;  /* 0x0000001fff057819 */ /* 0x008fe40000011408 */
[----:B------:R-:W-:-:S03]  /*1c280*/  SHF.R.S32.HI R10, RZ, 0x8, R10 ;  /* 0x00000008ff0a7819 */ /* 0x000fc6000001140a */
[----:B------:R-:W-:-:S05]  /*1c290*/  IMAD.X R7, R5, 0x1, R3, P6 ;  /* 0x0000000105077824 */ /* 0x000fca00030e0603 */
[----:B------:R2:W-:Y:S02]  /*1c2a0*/  @P5 STG.E.U8 desc[UR18][R6.64], R10 ;  /* 0x0000000a06005986 */ /* 0x0005e4000c101112 */
[----:B--2---:R-:W-:Y:S02]  /*1c2b0*/  F2FP.SATFINITE.E5M2.F32.PACK_AB_MERGE_C R10, R88, R85, RZ ;  /* 0x00000055580a723e */ /* 0x004fe400048060ff */
[----:B------:R-:W2:Y:S04]  /*1c2c0*/  LDL.LU R85, [R1+0x130] ;  /* 0x0001300001557983 */ /* 0x000ea80000300800 */
[----:B------:R-:W2:Y:S01]  /*1c2d0*/  LDL.LU R88, [R1+0x134] ;  /* 0x0001340001587983 */ /* 0x000ea20000300800 */
[----:B0-----:R-:W-:Y:S01]  /*1c2e0*/  ISETP.LT.AND P4, PT, R70, UR6, !P4 ;  /* 0x0000000646007c0c */ /* 0x001fe2000e781270 */
[----:B------:R-:W0:Y:S01]  /*1c2f0*/  LDCU UR6, c[0x0][0x39c] ;  /* 0x00007380ff0677ac */ /* 0x000e220008000800 */
[----:B------:R-:W-:-:S02]  /*1c300*/  ISETP.GE.AND P3, PT, R9, UR4, PT ;  /* 0x0000000409007c0c */ /* 0x000fc4000bf66270 */
[----:B------:R-:W-:Y:S02]  /*1c310*/  IADD3 R4, P6, PT, R8, R69, RZ ;  /* 0x0000004508047210 */ /* 0x000fe40007fde0ff */
[----:B------:R-:W-:Y:S01]  /*1c320*/  PRMT R9, R12, 0x9910, RZ ;  /* 0x000099100c097816 */ /* 0x000fe200000000ff */
[----:B------:R-:W-:Y:S01]  /*1c330*/  VIADD R8, R8, UR21 ;  /* 0x0000001508087c36 */ /* 0x000fe20008000000 */
[----:B------:R-:W-:Y:S01]  /*1c340*/  ISETP.LT.AND P5, PT, R2, UR8, !P2 ;  /* 0x0000000802007c0c */ /* 0x000fe2000d7a1270 */
[----:B------:R-:W-:Y:S01]  /*1c350*/  IMAD.X R5, R5, 0x1, R71, P6 ;  /* 0x0000000105057824 */ /* 0x000fe200030e0647 */
[----:B------:R-:W-:Y:S01]  /*1c360*/  SHF.R.S32.HI R9, RZ, 0x8, R9 ;  /* 0x00000008ff097819 */ /* 0x000fe20000011409 */
[----:B------:R-:W1:Y:S04]  /*1c370*/  LDCU UR4, c[0x0][0x39c] ;  /* 0x00007380ff0477ac */ /* 0x000e680008000800 */
[----:B------:R3:W-:Y:S01]  /*1c380*/  @P4 STG.E.U8 desc[UR18][R4.64], R9 ;  /* 0x0000000904004986 */ /* 0x0007e2000c101112 */
[----:B-----5:R-:W-:Y:S01]  /*1c390*/  ISETP.LT.AND P4, PT, R70, UR12, !P2 ;  /* 0x0000000c46007c0c */ /* 0x020fe2000d781270 */
[----:B------:R-:W5:Y:S01]  /*1c3a0*/  LDCU UR8, c[0x0][0x398] ;  /* 0x00007300ff0877ac */ /* 0x000f620008000800 */
[----:B------:R-:W-:-:S02]  /*1c3b0*/  IADD3 R6, P2, PT, R8, R68, RZ ;  /* 0x0000004408067210 */ /* 0x000fc40007f5e0ff */
[----:B------:R-:W-:Y:S01]  /*1c3c0*/  F2FP.SATFINITE.E5M2.F32.PACK_AB_MERGE_C R14, R15, R14, RZ ;  /* 0x0000000e0f0e723e */ /* 0x000fe200048060ff */
[----:B------:R-:W0:Y:S01]  /*1c3d0*/  LDCU UR12, c[0x0][0x398] ;  /* 0x00007300ff0c77ac */ /* 0x000e220008000800 */
[----:B---3--:R-:W-:Y:S02]  /*1c3e0*/  SHF.R.S32.HI R5, RZ, 0x1f, R8 ;  /* 0x0000001fff057819 */ /* 0x008fe40000011408 */
[----:B------:R-:W-:-:S03]  /*1c3f0*/  IADD3 R4, P6, PT, R8, R69, RZ ;  /* 0x0000004508047210 */ /* 0x000fc60007fde0ff */
[C---:B------:R-:W-:Y:S02]  /*1c400*/  IMAD.X R7, R5.reuse, 0x1, R3, P2 ;  /* 0x0000000105077824 */ /* 0x040fe400010e0603 */
[----:B------:R-:W-:Y:S02]  /*1c410*/  IMAD.X R5, R5, 0x1, R71, P6 ;  /* 0x0000000105057824 */ /* 0x000fe400030e0647 */
[----:B------:R-:W-:Y:S01]  /*1c420*/  VIADD R8, R8, UR21 ;  /* 0x0000001508087c36 */ /* 0x000fe20008000000 */
[----:B------:R3:W-:Y:S01]  /*1c430*/  @P5 STG.E.U8 desc[UR18][R6.64], R10 ;  /* 0x0000000a06005986 */ /* 0x0007e2000c101112 */
[----:B------:R-:W-:Y:S01]  /*1c440*/  ISETP.LT.AND P5, PT, R2, UR10, !P1 ;  /* 0x0000000a02007c0c */ /* 0x000fe2000cfa1270 */
[----:B------:R-:W-:Y:S01]  /*1c450*/  VIADD R9, R0, 0x4e ;  /* 0x0000004e00097836 */ /* 0x000fe20000000000 */
[----:B------:R-:W-:Y:S01]  /*1c460*/  PRMT R11, R14, 0x9910, RZ ;  /* 0x000099100e0b7816 */ /* 0x000fe200000000ff */
[----:B------:R0:W-:Y:S01]  /*1c470*/  @P4 STG.E.U8 desc[UR18][R4.64], R14 ;  /* 0x0000000e04004986 */ /* 0x0001e2000c101112 */
[----:B----4-:R-:W-:Y:S01]  /*1c480*/  ISETP.LT.AND P4, PT, R70, UR14, !P1 ;  /* 0x0000000e46007c0c */ /* 0x010fe2000cf81270 */
[----:B------:R-:W4:Y:S01]  /*1c490*/  LDCU UR10, c[0x0][0x398] ;  /* 0x00007300ff0a77ac */ /* 0x000f220008000800 */
[----:B---3--:R-:W-:Y:S01]  /*1c4a0*/  PRMT R10, R10, 0x9910, RZ ;  /* 0x000099100a0a7816 */ /* 0x008fe200000000ff */
[----:B------:R-:W3:Y:S01]  /*1c4b0*/  LDCU UR14, c[0x0][0x398] ;  /* 0x00007300ff0e77ac */ /* 0x000ee20008000800 */
[----:B------:R-:W-:-:S02]  /*1c4c0*/  IADD3 R6, P1, PT, R8, R68, RZ ;  /* 0x0000004408067210 */ /* 0x000fc40007f3e0ff */
[----:B0-----:R-:W-:Y:S02]  /*1c4d0*/  SHF.R.S32.HI R5, RZ, 0x1f, R8 ;  /* 0x0000001fff057819 */ /* 0x001fe40000011408 */
[----:B------:R-:W-:-:S03]  /*1c4e0*/  SHF.R.S32.HI R10, RZ, 0x8, R10 ;  /* 0x00000008ff0a7819 */ /* 0x000fc6000001140a */
[----:B------:R-:W-:-:S05]  /*1c4f0*/  IMAD.X R7, R5, 0x1, R3, P1 ;  /* 0x0000000105077824 */ /* 0x000fca00008e0603 */
[----:B------:R2:W-:Y:S02]  /*1c500*/  @P5 STG.E.U8 desc[UR18][R6.64], R10 ;  /* 0x0000000a06005986 */ /* 0x0005e4000c101112 */
[----:B--2---:R-:W-:Y:S02]  /*1c510*/  F2FP.SATFINITE.E5M2.F32.PACK_AB_MERGE_C R10, R88, R85, RZ ;  /* 0x00000055580a723e */ /* 0x004fe400048060ff */
[----:B------:R-:W2:Y:S04]  /*1c520*/  LDL.LU R85, [R1+0x138] ;  /* 0x0001380001557983 */ /* 0x000ea80000300800 */
[----:B------:R-:W2:Y:S01]  /*1c530*/  LDL.LU R88, [R1+0x13c] ;  /* 0x00013c0001587983 */ /* 0x000ea20000300800 */
[----:B-1----:R-:W-:Y:S01]  /*1c540*/  ISETP.GE.AND P2, PT, R9, UR4, PT ;  /* 0x0000000409007c0c */ /* 0x002fe2000bf46270 */
[----:B------:R-:W0:Y:S01]  /*1c550*/  LDCU UR4, c[0x0][0x39c] ;  /* 0x00007380ff0477ac */ /* 0x000e220008000800 */
[----:B------:R-:W-:Y:S01]  /*1c560*/  VIADD R9, R0, 0x4f ;  /* 0x0000004f00097836 */ /* 0x000fe20000000000 */
[C---:B------:R-:W-:Y:S01]  /*1c570*/  IADD3 R4, P6, PT, R8.reuse, R69, RZ ;  /* 0x0000004508047210 */ /* 0x040fe20007fde0ff */
[----:B------:R-:W-:-:S04]  /*1c580*/  VIADD R8, R8, UR21 ;  /* 0x0000001508087c36 */ /* 0x000fc80008000000 */
[----:B------:R-:W-:Y:S01]  /*1c590*/  IMAD.X R5, R5, 0x1, R71, P6 ;  /* 0x0000000105057824 */ /* 0x000fe200030e0647 */
[----:B-----5:R-:W-:Y:S01]  /*1c5a0*/  ISETP.LT.AND P5, PT, R2, UR8, !P0 ;  /* 0x0000000802007c0c */ /* 0x020fe2000c7a1270 */
[----:B------:R-:W1:Y:S01]  /*1c5b0*/  LDCU UR8, c[0x0][0x398] ;  /* 0x00007300ff0877ac */ /* 0x000e620008000800 */
[----:B0-----:R-:W-:Y:S01]  /*1c5c0*/  ISETP.GE.AND P1, PT, R9, UR4, PT ;  /* 0x0000000409007c0c */ /* 0x001fe2000bf26270 */
[----:B------:R-:W0:Y:S01]  /*1c5d0*/  LDCU UR4, c[0x0][0x39c] ;  /* 0x00007380ff0477ac */ /* 0x000e220008000800 */
[----:B------:R-:W-:-:S05]  /*1c5e0*/  SHF.R.S32.HI R9, RZ, 0x8, R11 ;  /* 0x00000008ff097819 */ /* 0x000fca000001140b */
[----:B------:R5:W-:Y:S01]  /*1c5f0*/  @P4 STG.E.U8 desc[UR18][R4.64], R9 ;  /* 0x0000000904004986 */ /* 0x000be2000c101112 */
[----:B------:R-:W-:Y:S02]  /*1c600*/  IADD3 R6, P4, PT, R8, R68, RZ ;  /* 0x0000004408067210 */ /* 0x000fe40007f9e0ff */
[----:B------:R-:W-:Y:S01]  /*1c610*/  ISETP.LT.AND P6, PT, R70, UR12, !P0 ;  /* 0x0000000c46007c0c */ /* 0x000fe2000c7c1270 */
[----:B------:R-:W0:Y:S01]  /*1c620*/  LDCU UR12, c[0x0][0x398] ;  /* 0x00007300ff0c77ac */ /* 0x000e220008000800 */
[----:B-----5:R-:W-:Y:S01]  /*1c630*/  VIADD R4, R0, 0x50 ;  /* 0x0000005000047836 */ /* 0x020fe20000000000 */
[----:B------:R-:W-:-:S04]  /*1c640*/  SHF.R.S32.HI R5, RZ, 0x1f, R8 ;  /* 0x0000001fff057819 */ /* 0x000fc80000011408 */
[----:B------:R-:W-:Y:S01]  /*1c650*/  ISETP.GE.AND P0, PT, R4, UR6, PT ;  /* 0x0000000604007c0c */ /* 0x000fe2000bf06270 */
[----:B------:R-:W-:Y:S01]  /*1c660*/  IMAD.X R7, R5, 0x1, R3, P4 ;  /* 0x0000000105077824 */ /* 0x000fe200020e0603 */
[C---:B------:R-:W-:Y:S01]  /*1c670*/  IADD3 R4, P4, PT, R8.reuse, R69, RZ ;  /* 0x0000004508047210 */ /* 0x040fe20007f9e0ff */
[----:B------:R-:W-:Y:S01]  /*1c680*/  VIADD R8, R8, UR21 ;  /* 0x0000001508087c36 */ /* 0x000fe20008000000 */
[----:B------:R-:W-:Y:S01]  /*1c690*/  F2FP.SATFINITE.E5M2.F32.PACK_AB_MERGE_C R16, R17, R16, RZ ;  /* 0x000000101110723e */ /* 0x000fe200048060ff */
[----:B------:R-:W5:Y:S02]  /*1c6a0*/  LDCU UR6, c[0x0][0x398] ;  /* 0x00007300ff0677ac */ /* 0x000f640008000800 */
[----:B------:R-:W-:Y:S01]  /*1c6b0*/  IMAD.X R5, R5, 0x1, R71, P4 ;  /* 0x0000000105057824 */ /* 0x000fe200020e0647 */
[----:B------:R0:W-:Y:S01]  /*1c6c0*/  @P5 STG.E.U8 desc[UR18][R6.64], R10 ;  /* 0x0000000a06005986 */ /* 0x0001e2000c101112 */
[----:B----4-:R-:W-:Y:S01]  /*1c6d0*/  ISETP.LT.AND P5, PT, R2, UR10, !P3 ;  /* 0x0000000a02007c0c */ /* 0x010fe2000dfa1270 */
[----:B------:R-:W-:Y:S01]  /*1c6e0*/  VIADD R9, R0, 0x51 ;  /* 0x0000005100097836 */ /* 0x000fe20000000000 */
[----:B------:R-:W4:Y:S01]  /*1c6f0*/  LDCU UR10, c[0x0][0x398] ;  /* 0x00007300ff0a77ac */ /* 0x000f220008000800 */
[----:B------:R1:W-:Y:S01]  /*1c700*/  @P6 STG.E.U8 desc[UR18][R4.64], R16 ;  /* 0x0000001004006986 */ /* 0x0003e2000c101112 */
[----:B0-----:R-:W-:-:S02]  /*1c710*/  IADD3 R6, P6, PT, R8, R68, RZ ;  /* 0x0000004408067210 */ /* 0x001fc40007fde0ff */
[----:B------:R-:W-:Y:S02]  /*1c720*/  PRMT R10, R10, 0x9910, RZ ;  /* 0x000099100a0a7816 */ /* 0x000fe400000000ff */
[----:B-1----:R-:W-:Y:S02]  /*1c730*/  SHF.R.S32.HI R5, RZ, 0x1f, R8 ;  /* 0x0000001fff057819 */ /* 0x002fe40000011408 */
[----:B------:R-:W-:-:S03]  /*1c740*/  SHF.R.S32.HI R10, RZ, 0x8, R10 ;  /* 0x00000008ff0a7819 */ /* 0x000fc6000001140a */
[----:B------:R-:W-:-:S05]  /*1c750*/  IMAD.X R7, R5, 0x1, R3, P6 ;  /* 0x0000000105077824 */ /* 0x000fca00030e0603 */
[----:B------:R2:W-:Y:S02]  /*1c760*/  @P5 STG.E.U8 desc[UR18][R6.64], R10 ;  /* 0x0000000a06005986 */ /* 0x0005e4000c101112 */
[----:B--2---:R-:W-:Y:S02]  /*1c770*/  F2FP.SATFINITE.E5M2.F32.PACK_AB_MERGE_C R10, R88, R85, RZ ;  /* 0x00000055580a723e */ /* 0x004fe400048060ff */
[----:B------:R-:W2:Y:S04]  /*1c780*/  LDL.LU R85, [R1+0x140] ;  /* 0x0001400001557983 */ /* 0x000ea80000300800 */
[----:B------:R-:W2:Y:S01]  /*1c790*/  LDL.LU R88, [R1+0x144] ;  /* 0x0001440001587983 */ /* 0x000ea20000300800 */
[----:B-----5:R-:W-:Y:S01]  /*1c7a0*/  ISETP.LT.AND P3, PT, R70, UR6, !P3 ;  /* 0x0000000646007c0c */ /* 0x020fe2000df61270 */
        /* <DEDUP_REMOVED lines=10> */
[----:B------:R-:W-:Y:S01]  /*1c850*/  ISETP.LT.AND P3, PT, R70, UR12, !P2 ;  /* 0x0000000c46007c0c */ /* 0x000fe2000d761270 */
[----:B------:R-:W0:Y:S01]  /*1c860*/  LDCU UR8, c[0x0][0x398] ;  /* 0x00007300ff0877ac */ /* 0x000e220008000800 */
[----:B------:R-:W-:-:S02]  /*1c870*/  IADD3 R6, P2, PT, R8, R68, RZ ;  /* 0x0000004408067210 */ /* 0x000fc40007f5e0ff */
[----:B------:R-:W-:Y:S01]  /*1c880*/  F2FP.SATFINITE.E5M2.F32.PACK_AB_MERGE_C R18, R19, R18, RZ ;  /* 0x000000121312723e */ /* 0x000fe200048060ff */
[----:B------:R-:W0:Y:S01]  /*1c890*/  LDCU UR12, c[0x0][0x398] ;  /* 0x00007300ff0c77ac */ /* 0x000e220008000800 */
[----:B-----5:R-:W-:Y:S02]  /*1c8a0*/  SHF.R.S32.HI R5, RZ, 0x1f, R8 ;  /* 0x0000001fff057819 */ /* 0x020fe40000011408 */
[----:B------:R-:W-:-:S03]  /*1c8b0*/  IADD3 R4, P6, PT, R8, R69, RZ ;  /* 0x0000004508047210 */ /* 0x000fc60007fde0ff */
[C---:B------:R-:W-:Y:S02]  /*1c8c0*/  IMAD.X R7, R5.reuse, 0x1, R3, P2 ;  /* 0x0000000105077824 */ /* 0x040fe400010e0603 */
[----:B------:R-:W-:Y:S02]  /*1c8d0*/  IMAD.X R5, R5, 0x1, R71, P6 ;  /* 0x0000000105057824 */ /* 0x000fe400030e0647 */
[----:B------:R-:W-:Y:S01]  /*1c8e0*/  VIADD R8, R8, UR21 ;  /* 0x0000001508087c36 */ /* 0x000fe20008000000 */
[----:B------:R5:W-:Y:S01]  /*1c8f0*/  @P5 STG.E.U8 desc[UR18][R6.64], R10 ;  /* 0x0000000a06005986 */ /* 0x000be2000c101112 */
[----:B----4-:R-:W-:Y:S01]  /*1c900*/  ISETP.LT.AND P5, PT, R2, UR10, !P1 ;  /* 0x0000000a02007c0c */ /* 0x010fe2000cfa1270 */
[----:B------:R-:W-:Y:S01]  /*1c910*/  VIADD R9, R0, 0x52 ;  /* 0x0000005200097836 */ /* 0x000fe20000000000 */
[----:B------:R-:W-:Y:S01]  /*1c920*/  PRMT R11, R18, 0x9910, RZ ;  /* 0x00009910120b7816 */ /* 0x000fe200000000ff */
[----:B------:R4:W-:Y:S01]  /*1c930*/  @P3 STG.E.U8 desc[UR18][R4.64], R18 ;  /* 0x0000001204003986 */ /* 0x0009e2000c101112 */
[----:B---3--:R-:W-:Y:S01]  /*1c940*/  ISETP.LT.AND P3, PT, R70, UR14, !P1 ;  /* 0x0000000e46007c0c */ /* 0x008fe2000cf61270 */
[----:B------:R-:W3:Y:S01]  /*1c950*/  LDCU UR10, c[0x0][0x398] ;  /* 0x00007300ff0a77ac */ /* 0x000ee20008000800 */
[----:B-----5:R-:W-:Y:S01]  /*1c960*/  PRMT R10, R10, 0x9910, RZ ;  /* 0x000099100a0a7816 */ /* 0x020fe200000000ff */
[----:B------:R-:W5:Y:S01]  /*1c970*/  LDCU UR14, c[0x0][0x398] ;  /* 0x00007300ff0e77ac */ /* 0x000f620008000800 */
[----:B------:R-:W-:-:S02]  /*1c980*/  IADD3 R6, P1, PT, R8, R68, RZ ;  /* 0x0000004408067210 */ /* 0x000fc40007f3e0ff */
[----:B----4-:R-:W-:Y:S02]  /*1c990*/  SHF.R.S32.HI R5, RZ, 0x1f, R8 ;  /* 0x0000001fff057819 */ /* 0x010fe40000011408 */
[----:B------:R-:W-:-:S03]  /*1c9a0*/  SHF.R.S32.HI R10, RZ, 0x8, R10 ;  /* 0x00000008ff0a7819 */ /* 0x000fc6000001140a */
[----:B------:R-:W-:-:S05]  /*1c9b0*/  IMAD.X R7, R5, 0x1, R3, P1 ;  /* 0x0000000105077824 */ /* 0x000fca00008e0603 */
[----:B------:R2:W-:Y:S02]  /*1c9c0*/  @P5 STG.E.U8 desc[UR18][R6.64], R10 ;  /* 0x0000000a06005986 */ /* 0x0005e4000c101112 */
[----:B--2---:R-:W-:Y:S02]  /*1c9d0*/  F2FP.SATFINITE.E5M2.F32.PACK_AB_MERGE_C R10, R88, R85, RZ ;  /* 0x00000055580a723e */ /* 0x004fe400048060ff */
[----:B------:R-:W2:Y:S04]  /*1c9e0*/  LDL.LU R85, [R1+0x148] ;  /* 0x0001480001557983 */ /* 0x000ea80000300800 */
[----:B------:R-:W2:Y:S01]  /*1c9f0*/  LDL.LU R88, [R1+0x14c] ;  /* 0x00014c0001587983 */ /* 0x000ea20000300800 */
[----:B-1----:R-:W-:Y:S01]  /*1ca00*/  ISETP.GE.AND P2, PT, R9, UR4, PT ;  /* 0x0000000409007c0c */ /* 0x002fe2000bf46270 */
[----:B------:R-:W1:Y:S01]  /*1ca10*/  LDCU UR4, c[0x0][0x39c] ;  /* 0x00007380ff0477ac */ /* 0x000e620008000800 */
[----:B------:R-:W-:Y:S01]  /*1ca20*/  VIADD R9, R0, 0x53 ;  /* 0x0000005300097836 */ /* 0x000fe20000000000 */
[C---:B------:R-:W-:Y:S01]  /*1ca30*/  IADD3 R4, P6, PT, R8.reuse, R69, RZ ;  /* 0x0000004508047210 */ /* 0x040fe20007fde0ff */
[----:B------:R-:W-:-:S04]  /*1ca40*/  VIADD R8, R8, UR21 ;  /* 0x0000001508087c36 */ /* 0x000fc80008000000 */
[----:B------:R-:W-:Y:S01]  /*1ca50*/  IMAD.X R5, R5, 0x1, R71, P6 ;  /* 0x0000000105057824 */ /* 0x000fe200030e0647 */
[----:B0-----:R-:W-:Y:S01]  /*1ca60*/  ISETP.LT.AND P5, PT, R2, UR8, !P0 ;  /* 0x0000000802007c0c */ /* 0x001fe2000c7a1270 */
[----:B------:R-:W0:Y:S01]  /*1ca70*/  LDCU UR8, c[0x0][0x398] ;  /* 0x00007300ff0877ac */ /* 0x000e220008000800 */
[----:B-1----:R-:W-:Y:S01]  /*1ca80*/  ISETP.GE.AND P1, PT, R9, UR4, PT ;  /* 0x0000000409007c0c */ /* 0x002fe2000bf26270 */
[----:B------:R-:W1:Y:S01]  /*1ca90*/  LDCU UR4, c[0x0][0x39c] ;  /* 0x00007380ff0477ac */ /* 0x000e620008000800 */
[----:B------:R-:W-:-:S05]  /*1caa0*/  SHF.R.S32.HI R9, RZ, 0x8, R11 ;  /* 0x00000008ff097819 */ /* 0x000fca000001140b */
[----:B------:R4:W-:Y:S01]  /*1cab0*/  @P3 STG.E.U8 desc[UR18][R4.64], R9 ;  /* 0x0000000904003986 */ /* 0x0009e2000c101112 */
[----:B------:R-:W-:Y:S02]  /*1cac0*/  IADD3 R6, P3, PT, R8, R68, RZ ;  /* 0x0000004408067210 */ /* 0x000fe40007f7e0ff */
[----:B------:R-:W-:Y:S01]  /*1cad0*/  ISETP.LT.AND P6, PT, R70, UR12, !P0 ;  /* 0x0000000c46007c0c */ /* 0x000fe2000c7c1270 */
[----:B------:R-:W0:Y:S01]  /*1cae0*/  LDCU UR12, c[0x0][0x398] ;  /* 0x00007300ff0c77ac */ /* 0x000e220008000800 */
[----:B----4-:R-:W-:Y:S01]  /*1caf0*/  VIADD R4, R0, 0x54 ;  /* 0x0000005400047836 */ /* 0x010fe20000000000 */
[----:B------:R-:W-:-:S04]  /*1cb00*/  SHF.R.S32.HI R5, RZ, 0x1f, R8 ;  /* 0x0000001fff057819 */ /* 0x000fc80000011408 */
[----:B------:R-:W-:Y:S01]  /*1cb10*/  ISETP.GE.AND P0, PT, R4, UR6, PT ;  /* 0x0000000604007c0c */ /* 0x000fe2000bf06270 */
[----:B------:R-:W-:Y:S01]  /*1cb20*/  IMAD.X R7, R5, 0x1, R3, P3 ;  /* 0x0000000105077824 */ /* 0x000fe200018e0603 */
[C---:B------:R-:W-:Y:S01]  /*1cb30*/  IADD3 R4, P3, PT, R8.reuse, R69, RZ ;  /* 0x0000004508047210 */ /* 0x040fe20007f7e0ff */
[----:B------:R-:W-:Y:S01]  /*1cb40*/  VIADD R8, R8, UR21 ;  /* 0x0000001508087c36 */ /* 0x000fe20008000000 */
[----:B------:R-:W-:Y:S01]  /*1cb50*/  F2FP.SATFINITE.E5M2.F32.PACK_AB_MERGE_C R20, R21, R20, RZ ;  /* 0x000000141514723e */ /* 0x000fe200048060ff */
[----:B------:R-:W4:Y:S02]  /*1cb60*/  LDCU UR6, c[0x0][0x398] ;  /* 0x00007300ff0677ac */ /* 0x000f240008000800 */
[----:B------:R-:W-:Y:S01]  /*1cb70*/  IMAD.X R5, R5, 0x1, R71, P3 ;  /* 0x0000000105057824 */ /* 0x000fe200018e0647 */
[----:B------:R0:W-:Y:S01]  /*1cb80*/  @P5 STG.E.U8 desc[UR18][R6.64], R10 ;  /* 0x0000000a06005986 */ /* 0x0001e2000c101112 */
[----:B---3--:R-:W-:Y:S01]  /*1cb90*/  ISETP.LT.AND P5, PT, R2, UR10, !P4 ;  /* 0x0000000a02007c0c */ /* 0x008fe2000e7a1270 */
[----:B------:R-:W-:Y:S01]  /*1cba0*/  VIADD R9, R0, 0x55 ;  /* 0x0000005500097836 */ /* 0x000fe20000000000 */
[----:B------:R-:W3:Y:S01]  /*1cbb0*/  LDCU UR10, c[0x0][0x398] ;  /* 0x00007300ff0a77ac */ /* 0x000ee20008000800 */
        /* <DEDUP_REMOVED lines=10> */
[----:B----4-:R-:W-:Y:S01]  /*1cc60*/  ISETP.LT.AND P4, PT, R70, UR6, !P4 ;  /* 0x0000000646007c0c */ /* 0x010fe2000e781270 */
        /* <DEDUP_REMOVED lines=15> */
[----:B----4-:R-:W-:Y:S02]  /*1cd60*/  SHF.R.S32.HI R5, RZ, 0x1f, R8 ;  /* 0x0000001fff057819 */ /* 0x010fe40000011408 */
[----:B------:R-:W-:-:S03]  /*1cd70*/  IADD3 R4, P6, PT, R8, R69, RZ ;  /* 0x0000004508047210 */ /* 0x000fc60007fde0ff */
[C---:B------:R-:W-:Y:S02]  /*1cd80*/  IMAD.X R7, R5.reuse, 0x1, R3, P2 ;  /* 0x0000000105077824 */ /* 0x040fe400010e0603 */
[----:B------:R-:W-:Y:S02]  /*1cd90*/  IMAD.X R5, R5, 0x1, R71, P6 ;  /* 0x0000000105057824 */ /* 0x000fe400030e0647 */
[----:B------:R-:W-:Y:S01]  /*1cda0*/  VIADD R8, R8, UR21 ;  /* 0x0000001508087c36 */ /* 0x000fe20008000000 */
[----:B------:R4:W-:Y:S01]  /*1cdb0*/  @P5 STG.E.U8 desc[UR18][R6.64], R10 ;  /* 0x0000000a06005986 */ /* 0x0009e2000c101112 */
[----:B---3--:R-:W-:Y:S01]  /*1cdc0*/  ISETP.LT.AND P5, PT, R2, UR10, !P1 ;  /* 0x0000000a02007c0c */ /* 0x008fe2000cfa1270 */
[----:B------:R-:W-:Y:S01]  /*1cdd0*/  VIADD R9, R0, 0x56 ;  /* 0x0000005600097836 */ /* 0x000fe20000000000 */
[----:B------:R-:W-:Y:S01]  /*1cde0*/  PRMT R11, R22, 0x9910, RZ ;  /* 0x00009910160b7816 */ /* 0x000fe200000000ff */
[----:B------:R3:W-:Y:S01]  /*1cdf0*/  @P4 STG.E.U8 desc[UR18][R4.64], R22 ;  /* 0x0000001604004986 */ /* 0x0007e2000c101112 */
[----:B-----5:R-:W-:Y:S01]  /*1ce00*/  ISETP.LT.AND P4, PT, R70, UR14, !P1 ;  /* 0x0000000e46007c0c */ /* 0x020fe2000cf81270 */
[----:B------:R-:W5:Y:S01]  /*1ce10*/  LDCU UR10, c[0x0][0x398] ;  /* 0x00007300ff0a77ac */ /* 0x000f620008000800 */
[----:B----4-:R-:W-:Y:S01]  /*1ce20*/  PRMT R10, R10, 0x9910, RZ ;  /* 0x000099100a0a7816 */ /* 0x010fe200000000ff */
[----:B------:R-:W4:Y:S01]  /*1ce30*/  LDCU UR14, c[0x0][0x398] ;  /* 0x00007300ff0e77ac */ /* 0x000f220008000800 */
[----:B------:R-:W-:-:S02]  /*1ce40*/  IADD3 R6, P1, PT, R8, R68, RZ ;  /* 0x0000004408067210 */ /* 0x000fc40007f3e0ff */
[----:B---3--:R-:W-:Y:S02]  /*1ce50*/  SHF.R.S32.HI R5, RZ, 0x1f, R8 ;  /* 0x0000001fff057819 */ /* 0x008fe40000011408 */
        /* <DEDUP_REMOVED lines=21> */
[----:B---3--:R-:W-:Y:S01]  /*1cfb0*/  VIADD R4, R0, 0x58 ;  /* 0x0000005800047836 */ /* 0x008fe20000000000 */
[----:B------:R-:W-:-:S04]  /*1cfc0*/  SHF.R.S32.HI R5, RZ, 0x1f, R8 ;  /* 0x0000001fff057819 */ /* 0x000fc80000011408 */
[----:B------:R-:W-:Y:S01]  /*1cfd0*/  ISETP.GE.AND P0, PT, R4, UR6, PT ;  /* 0x0000000604007c0c */ /* 0x000fe2000bf06270 */
[----:B------:R-:W-:Y:S01]  /*1cfe0*/  IMAD.X R7, R5, 0x1, R3, P4 ;  /* 0x0000000105077824 */ /* 0x000fe200020e0603 */
[C---:B------:R-:W-:Y:S01]  /*1cff0*/  IADD3 R4, P4, PT, R8.reuse, R69, RZ ;  /* 0x0000004508047210 */ /* 0x040fe20007f9e0ff */
[----:B------:R-:W-:Y:S01]  /*1d000*/  VIADD R8, R8, UR21 ;  /* 0x0000001508087c36 */ /* 0x000fe20008000000 */
[----:B------:R-:W-:Y:S01]  /*1d010*/  F2FP.SATFINITE.E5M2.F32.PACK_AB_MERGE_C R24, R25, R24, RZ ;  /* 0x000000181918723e */ /* 0x000fe200048060ff */
[----:B------:R-:W3:Y:S02]  /*1d020*/  LDCU UR6, c[0x0][0x398] ;  /* 0x00007300ff0677ac */ /* 0x000ee40008000800 */
[----:B------:R-:W-:Y:S01]  /*1d030*/  IMAD.X R5, R5, 0x1, R71, P4 ;  /* 0x0000000105057824 */ /* 0x000fe200020e0647 */
[----:B------:R0:W-:Y:S01]  /*1d040*/  @P5 STG.E.U8 desc[UR18][R6.64], R10 ;  /* 0x0000000a06005986 */ /* 0x0001e2000c101112 */
[----:B-----5:R-:W-:Y:S01]  /*1d050*/  ISETP.LT.AND P5, PT, R2, UR10, !P3 ;  /* 0x0000000a02007c0c */ /* 0x020fe2000dfa1270 */
[----:B------:R-:W-:Y:S01]  /*1d060*/  VIADD R9, R0, 0x59 ;  /* 0x0000005900097836 */ /* 0x000fe20000000000 */
[----:B------:R-:W5:Y:S01]  /*1d070*/  LDCU UR10, c[0x0][0x398] ;  /* 0x00007300ff0a77ac */ /* 0x000f620008000800 */
        /* <DEDUP_REMOVED lines=10> */
[----:B---3--:R-:W-:Y:S01]  /*1d120*/  ISETP.LT.AND P3, PT, R70, UR6, !P3 ;  /* 0x0000000646007c0c */ /* 0x008fe2000df61270 */
[----:B------:R-:W0:Y:S01]  /*1d130*/  LDCU UR6, c[0x0][0x39c] ;  /* 0x00007380ff0677ac */ /* 0x000e220008000800 */
[----:B------:R-:W-:-:S02]  /*1d140*/  ISETP.GE.AND P4, PT, R9, UR4, PT ;  /* 0x0000000409007c0c */ /* 0x000fc4000bf86270 */
[----:B------:R-:W-:Y:S01]  /*1d150*/  IADD3 R4, P6, PT, R8, R69, RZ ;  /* 0x0000004508047210 */ /* 0x000fe20007fde0ff */
[----:B------:R-:W1:Y:S01]  /*1d160*/  LDCU UR4, c[0x0][0x39c] ;  /* 0x00007380ff0477ac */ /* 0x000e620008000800 */
[----:B------:R-:W-:Y:S01]  /*1d170*/  PRMT R9, R24, 0x9910, RZ ;  /* 0x0000991018097816 */ /* 0x000fe200000000ff */
[----:B------:R-:W-:Y:S02]  /*1d180*/  VIADD R8, R8, UR21 ;  /* 0x0000001508087c36 */ /* 0x000fe40008000000 */
[----:B------:R-:W-:Y:S01]  /*1d190*/  IMAD.X R5, R5, 0x1, R71, P6 ;  /* 0x0000000105057824 */ /* 0x000fe200030e0647 */
[----:B------:R-:W-:Y:S02]  /*1d1a0*/  SHF.R.S32.HI R9, RZ, 0x8, R9 ;  /* 0x00000008ff097819 */ /* 0x000fe40000011409 */
[----:B------:R-:W-:Y:S01]  /*1d1b0*/  ISETP.LT.AND P5, PT, R2, UR8, !P2 ;  /* 0x0000000802007c0c */ /* 0x000fe2000d7a1270 */
[----:B------:R-:W3:Y:S02]  /*1d1c0*/  LDCU UR8, c[0x0][0x398] ;  /* 0x00007300ff0877ac */ /* 0x000ee40008000800 */
[----:B------:R0:W-:Y:S01]  /*1d1d0*/  @P3 STG.E.U8 desc[UR18][R4.64], R9 ;  /* 0x0000000904003986 */ /* 0x0001e2000c101112 */
[----:B------:R-:W-:Y:S01]  /*1d1e0*/  ISETP.LT.AND P3, PT, R70, UR12, !P2 ;  /* 0x0000000c46007c0c */ /* 0x000fe2000d761270 */
[----:B------:R-:W2:Y:S01]  /*1d1f0*/  LDCU UR12, c[0x0][0x398] ;  /* 0x00007300ff0c77ac */ /* 0x000ea20008000800 */
[----:B------:R-:W-:-:S02]  /*1d200*/  IADD3 R6, P2, PT, R8, R68, RZ ;  /* 0x0000004408067210 */ /* 0x000fc40007f5e0ff */
[----:B0-----:R-:W-:Y:S01]  /*1d210*/  SHF.R.S32.HI R5, RZ, 0x1f, R8 ;  /* 0x0000001fff057819 */ /* 0x001fe20000011408 */
[----:B------:R-:W-:Y:S01]  /*1d220*/  VIADD R9, R0, 0x5a ;  /* 0x0000005a00097836 */ /* 0x000fe20000000000 */
[----:B------:R-:W-:-:S03]  /*1d230*/  IADD3 R4, P6, PT, R8, R69, RZ ;  /* 0x0000004508047210 */ /* 0x000fc60007fde0ff */
[----:B------:R-:W-:Y:S01]  /*1d240*/  IMAD.X R7, R5, 0x1, R3, P2 ;  /* 0x0000000105077824 */ /* 0x000fe200010e0603 */
[----:B-1----:R-:W-:Y:S01]  /*1d250*/  ISETP.GE.AND P2, PT, R9, UR4, PT ;  /* 0x0000000409007c0c */ /* 0x002fe2000bf46270 */
[----:B------:R-:W0:Y:S01]  /*1d260*/  LDCU UR4, c[0x0][0x39c] ;  /* 0x00007380ff0477ac */ /* 0x000e220008000800 */
[----:B------:R-:W-:Y:S01]  /*1d270*/  IMAD.X R5, R5, 0x1, R71, P6 ;  /* 0x0000000105057824 */ /* 0x000fe200030e0647 */
[----:B------:R-:W-:Y:S01]  /*1d280*/  F2FP.SATFINITE.E5M2.F32.PACK_AB_MERGE_C R26, R27, R26, RZ ;  /* 0x0000001a1b1a723e */ /* 0x000fe200048060ff */
[----:B------:R-:W-:Y:S01]  /*1d290*/  VIADD R8, R8, UR21 ;  /* 0x0000001508087c36 */ /* 0x000fe20008000000 */
[----:B------:R1:W-:Y:S01]  /*1d2a0*/  @P5 STG.E.U8 desc[UR18][R6.64], R10 ;  /* 0x0000000a06005986 */ /* 0x0003e2000c101112 */
[----:B-----5:R-:W-:Y:S01]  /*1d2b0*/  ISETP.LT.AND P5, PT, R2, UR10, !P1 ;  /* 0x0000000a02007c0c */ /* 0x020fe2000cfa1270 */
[----:B------:R-:W-:Y:S01]  /*1d2c0*/  VIADD R9, R0, 0x5b ;  /* 0x0000005b00097836 */ /* 0x000fe20000000000 */
[----:B------:R-:W-:Y:S01]  /*1d2d0*/  PRMT R11, R26, 0x9910, RZ ;  /* 0x000099101a0b7816 */ /* 0x000fe200000000ff */
[----:B------:R5:W-:Y:S01]  /*1d2e0*/  @P3 STG.E.U8 desc[UR18][R4.64], R26 ;  /* 0x0000001a04003986 */ /* 0x000be2000c101112 */
[----:B----4-:R-:W-:Y:S01]  /*1d2f0*/  ISETP.LT.AND P3, PT, R70, UR14, !P1 ;  /* 0x0000000e46007c0c */ /* 0x010fe2000cf61270 */
[----:B------:R-:W4:Y:S01]  /*1d300*/  LDCU UR10, c[0x0][0x398] ;  /* 0x00007300ff0a77ac */ /* 0x000f220008000800 */
[----:B------:R-:W-:Y:S01]  /*1d310*/  F2FP.SATFINITE.E5M2.F32.PACK_AB_MERGE_C R29, R29, R28, RZ ;  /* 0x0000001c1d1d723e */ /* 0x000fe200048060ff */
[----:B------:R-:W2:Y:S01]  /*1d320*/  LDCU UR14, c[0x0][0x398] ;  /* 0x00007300ff0e77ac */ /* 0x000ea20008000800 */
[----:B-1----:R-:W-:-:S02]  /*1d330*/  IADD3 R6, P1, PT, R8, R68, RZ ;  /* 0x0000004408067210 */ /* 0x002fc40007f3e0ff */
[----:B------:R-:W-:Y:S02]  /*1d340*/  PRMT R10, R10, 0x9910, RZ ;  /* 0x000099100a0a7816 */ /* 0x000fe400000000ff */
[----:B-----5:R-:W-:Y:S02]  /*1d350*/  SHF.R.S32.HI R5, RZ, 0x1f, R8 ;  /* 0x0000001fff057819 */ /* 0x020fe40000011408 */
[----:B------:R-:W-:Y:S02]  /*1d360*/  IADD3 R4, P6, PT, R8, R69, RZ ;  /* 0x0000004508047210 */ /* 0x000fe40007fde0ff */
[----:B------:R-:W-:Y:S01]  /*1d370*/  SHF.R.S32.HI R10, RZ, 0x8, R10 ;  /* 0x00000008ff0a7819 */ /* 0x000fe2000001140a */
[----:B------:R-:W-:Y:S01]  /*1d380*/  IMAD.X R7, R5, 0x1, R3, P1 ;  /* 0x0000000105077824 */ /* 0x000fe200008e0603 */
[----:B0-----:R-:W-:Y:S01]  /*1d390*/  ISETP.GE.AND P1, PT, R9, UR4, PT ;  /* 0x0000000409007c0c */ /* 0x001fe2000bf26270 */
[----:B------:R-:W-:Y:S01]  /*1d3a0*/  IMAD.X R5, R5, 0x1, R71, P6 ;  /* 0x0000000105057824 */ /* 0x000fe200030e0647 */
[----:B------:R-:W-:-:S02]  /*1d3b0*/  SHF.R.S32.HI R9, RZ, 0x8, R11 ;  /* 0x00000008ff097819 */ /* 0x000fc4000001140b */
[----:B------:R-:W-:Y:S01]  /*1d3c0*/  @P5 STG.E.U8 desc[UR18][R6.64], R10 ;  /* 0x0000000a06005986 */ /* 0x000fe2000c101112 */
[----:B------:R-:W-:Y:S01]  /*1d3d0*/  VIADD R8, R8, UR21 ;  /* 0x0000001508087c36 */ /* 0x000fe20008000000 */
[----:B------:R-:W0:Y:S02]  /*1d3e0*/  LDCU UR4, c[0x0][0x39c] ;  /* 0x00007380ff0477ac */ /* 0x000e240008000800 */
[----:B------:R2:W-:Y:S02]  /*1d3f0*/  @P3 STG.E.U8 desc[UR18][R4.64], R9 ;  /* 0x0000000904003986 */ /* 0x0005e4000c101112 */
[----:B--2---:R-:W-:Y:S02]  /*1d400*/  F2FP.SATFINITE.E5M2.F32.PACK_AB_MERGE_C R9, R88, R85, RZ ;  /* 0x000000555809723e */ /* 0x004fe400048060ff */
[----:B------:R-:W2:Y:S04]  /*1d410*/  LDL.LU R85, [R1+0x168] ;  /* 0x0001680001557983 */ /* 0x000ea80000300800 */
[----:B------:R-:W2:Y:S01]  /*1d420*/  LDL.LU R88, [R1+0x16c] ;  /* 0x00016c0001587983 */ /* 0x000ea20000300800 */
[----:B------:R-:W-:Y:S01]  /*1d430*/  VIADD R11, R0, 0x5c ;  /* 0x0000005c000b7836 */ /* 0x000fe20000000000 */
[----:B---3--:R-:W-:-:S02]  /*1d440*/  ISETP.LT.AND P5, PT, R2, UR8, !P0 ;  /* 0x0000000802007c0c */ /* 0x008fc4000c7a1270 */
[----:B------:R-:W-:Y:S01]  /*1d450*/  ISETP.LT.AND P6, PT, R70, UR12, !P0 ;  /* 0x0000000c46007c0c */ /* 0x000fe2000c7c1270 */
[----:B------:R-:W-:Y:S01]  /*1d460*/  VIADD R10, R0, 0x5d ;  /* 0x0000005d000a7836 */ /* 0x000fe20000000000 */
[----:B------:R-:W-:Y:S01]  /*1d470*/  SHF.R.S32.HI R12, RZ, 0x1f, R8 ;  /* 0x0000001fff0c7819 */ /* 0x000fe20000011408 */
[----:B------:R-:W1:Y:S01]  /*1d480*/  LDCU UR8, c[0x0][0x398] ;  /* 0x00007300ff0877ac */ /* 0x000e620008000800 */
[----:B------:R-:W-:Y:S02]  /*1d490*/  IADD3 R6, P3, PT, R8, R68, RZ ;  /* 0x0000004408067210 */ /* 0x000fe40007f7e0ff */
[----:B------:R-:W-:Y:S01]  /*1d4a0*/  ISETP.GE.AND P0, PT, R11, UR6, PT ;  /* 0x000000060b007c0c */ /* 0x000fe2000bf06270 */
[----:B------:R-:W3:Y:S02]  /*1d4b0*/  LDCU UR6, c[0x0][0x398] ;  /* 0x00007300ff0677ac */ /* 0x000ee40008000800 */
[----:B------:R-:W-:Y:S01]  /*1d4c0*/  IMAD.X R7, R12, 0x1, R3, P3 ;  /* 0x000000010c077824 */ /* 0x000fe200018e0603 */
[C---:B------:R-:W-:Y:S01]  /*1d4d0*/  IADD3 R4, P3, PT, R8.reuse, R69, RZ ;  /* 0x0000004508047210 */ /* 0x040fe20007f7e0ff */
[----:B------:R-:W-:Y:S01]  /*1d4e0*/  VIADD R8, R8, UR21 ;  /* 0x0000001508087c36 */ /* 0x000fe20008000000 */
[----:B------:R-:W5:Y:S03]  /*1d4f0*/  LDCU UR12, c[0x0][0x398] ;  /* 0x00007300ff0c77ac */ /* 0x000f660008000800 */
[----:B------:R-:W-:Y:S01]  /*1d500*/  IMAD.X R5, R12, 0x1, R71, P3 ;  /* 0x000000010c057824 */ /* 0x000fe200018e0647 */
[----:B------:R1:W-:Y:S01]  /*1d510*/  @P5 STG.E.U8 desc[UR18][R6.64], R9 ;  /* 0x0000000906005986 */ /* 0x0003e2000c101112 */
[----:B0-----:R-:W-:Y:S01]  /*1d520*/  ISETP.GE.AND P3, PT, R10, UR4, PT ;  /* 0x000000040a007c0c */ /* 0x001fe2000bf66270 */
[----:B------:R-:W0:Y:S01]  /*1d530*/  LDCU UR4, c[0x0][0x39c] ;  /* 0x00007380ff0477ac */ /* 0x000e220008000800 */
[----:B------:R-:W-:Y:S01]  /*1d540*/  PRMT R11, R9, 0x9910, RZ ;  /* 0x00009910090b7816 */ /* 0x000fe200000000ff */
[----:B------:R0:W-:Y:S01]  /*1d550*/  @P6 STG.E.U8 desc[UR18][R4.64], R29 ;  /* 0x0000001d04006986 */ /* 0x0001e2000c101112 */
[----:B------:R-:W-:-:S02]  /*1d560*/  SHF.R.S32.HI R10, RZ, 0x1f, R8 ;  /* 0x0000001fff0a7819 */ /* 0x000fc40000011408 */
[----:B----4-:R-:W-:Y:S01]  /*1d570*/  ISETP.LT.AND P5, PT, R2, UR10, !P4 ;  /* 0x0000000a02007c0c */ /* 0x010fe2000e7a1270 */
[----:B------:R-:W4:Y:S01]  /*1d580*/  LDCU UR10, c[0x0][0x398] ;  /* 0x00007300ff0a77ac */ /* 0x000f220008000800 */
[----:B------:R-:W-:Y:S02]  /*1d590*/  PRMT R12, R29, 0x9910, RZ ;  /* 0x000099101d0c7816 */ /* 0x000fe400000000ff */
[----:B-1----:R-:W-:Y:S01]  /*1d5a0*/  IADD3 R6, P6, PT, R8, R68, RZ ;  /* 0x0000004408067210 */ /* 0x002fe20007fde0ff */
[----:B------:R-:W-:Y:S01]  /*1d5b0*/  IMAD.MOV.U32 R9, RZ, RZ, R11 ;  /* 0x000000ffff097224 */ /* 0x000fe200078e000b */
[----:B---3--:R-:W-:Y:S01]  /*1d5c0*/  ISETP.LT.AND P4, PT, R70, UR6, !P4 ;  /* 0x0000000646007c0c */ /* 0x008fe2000e781270 */
[----:B------:R-:W-:Y:S01]  /*1d5d0*/  IMAD.MOV.U32 R11, RZ, RZ, R12 ;  /* 0x000000ffff0b7224 */ /* 0x000fe200078e000c */
[----:B------:R-:W-:Y:S02]  /*1d5e0*/  F2FP.SATFINITE.E5M2.F32.PACK_AB_MERGE_C R31, R31, R30, RZ ;  /* 0x0000001e1f1f723e */ /* 0x000fe400048060ff */
[----:B--2---:R-:W-:Y:S01]  /*1d5f0*/  F2FP.SATFINITE.E5M2.F32.PACK_AB_MERGE_C R13, R88, R85, RZ ;  /* 0x00000055580d723e */ /* 0x004fe200048060ff */
[----:B------:R-:W-:Y:S01]  /*1d600*/  IMAD.X R7, R10, 0x1, R3, P6 ;  /* 0x000000010a077824 */ /* 0x000fe200030e0603 */
[----:B------:R-:W2:Y:S01]  /*1d610*/  LDL.LU R85, [R1+0x170] ;  /* 0x0001700001557983 */ /* 0x000ea20000300800 */
[----:B------:R-:W-:Y:S01]  /*1d620*/  SHF.R.S32.HI R9, RZ, 0x8, R9 ;  /* 0x00000008ff097819 */ /* 0x000fe20000011409 */
[----:B------:R-:W1:Y:S02]  /*1d630*/  LDCU UR6, c[0x0][0x39c] ;  /* 0x00007380ff0677ac */ /* 0x000e640008000800 */
[----:B------:R-:W2:Y:S01]  /*1d640*/  LDL.LU R88, [R1+0x174] ;  /* 0x0001740001587983 */ /* 0x000ea20000300800 */
[----:B0-----:R-:W-:-:S02]  /*1d650*/  IADD3 R4, P6, PT, R8, R69, RZ ;  /* 0x0000004508047210 */ /* 0x001fc40007fde0ff */
[----:B------:R-:W-:Y:S01]  /*1d660*/  SHF.R.S32.HI R11, RZ, 0x8, R11 ;  /* 0x00000008ff0b7819 */ /* 0x000fe2000001140b */
[----:B------:R-:W-:Y:S02]  /*1d670*/  VIADD R8, R8, UR21 ;  /* 0x0000001508087c36 */ /* 0x000fe40008000000 */
[----:B------:R-:W-:Y:S01]  /*1d680*/  IMAD.X R5, R10, 0x1, R71, P6 ;  /* 0x000000010a057824 */ /* 0x000fe200030e0647 */
[----:B------:R0:W-:Y:S01]  /*1d690*/  @P5 STG.E.U8 desc[UR18][R6.64], R9 ;  /* 0x0000000906005986 */ /* 0x0001e2000c101112 */
[----:B------:R-:W-:Y:S01]  /*1d6a0*/  ISETP.LT.AND P5, PT, R2, UR8, !P2 ;  /* 0x0000000802007c0c */ /* 0x000fe2000d7a1270 */
[----:B------:R-:W-:Y:S01]  /*1d6b0*/  VIADD R12, R0, 0x5e ;  /* 0x0000005e000c7836 */ /* 0x000fe20000000000 */
[----:B------:R-:W-:Y:S01]  /*1d6c0*/  SHF.R.S32.HI R10, RZ, 0x1f, R8 ;  /* 0x0000001fff0a7819 */ /* 0x000fe20000011408 */
[----:B------:R3:W-:Y:S01]  /*1d6d0*/  @P4 STG.E.U8 desc[UR18][R4.64], R11 ;  /* 0x0000000b04004986 */ /* 0x0007e2000c101112 */
[----:B-----5:R-:W-:Y:S01]  /*1d6e0*/  ISETP.LT.AND P4, PT, R70, UR12, !P2 ;  /* 0x0000000c46007c0c */ /* 0x020fe2000d781270 */
[----:B------:R-:W5:Y:S01]  /*1d6f0*/  LDCU UR8, c[0x0][0x398] ;  /* 0x00007300ff0877ac */ /* 0x000f620008000800 */
[----:B------:R-:W-:Y:S01]  /*1d700*/  PRMT R14, R31, 0x9910, RZ ;  /* 0x000099101f0e7816 */ /* 0x000fe200000000ff */
[----:B------:R-:W1:Y:S01]  /*1d710*/  LDCU UR12, c[0x0][0x398] ;  /* 0x00007300ff0c77ac */ /* 0x000e620008000800 */
[----:B0-----:R-:W-:-:S02]  /*1d720*/  IADD3 R6, P2, PT, R8, R68, RZ ;  /* 0x0000004408067210 */ /* 0x001fc40007f5e0ff */
[----:B---3--:R-:W-:-:S03]  /*1d730*/  IADD3 R4, P6, PT, R8, R69, RZ ;  /* 0x0000004508047210 */ /* 0x008fc60007fde0ff */
[C---:B------:R-:W-:Y:S01]  /*1d740*/  IMAD.X R7, R10.reuse, 0x1, R3, P2 ;  /* 0x000000010a077824 */ /* 0x040fe200010e0603 */
[----:B------:R-:W-:Y:S01]  /*1d750*/  PRMT R9, R13, 0x9910, RZ ;  /* 0x000099100d097816 */ /* 0x000fe200000000ff */
[----:B------:R-:W-:-:S03]  /*1d760*/  IMAD.X R5, R10, 0x1, R71, P6 ;  /* 0x000000010a057824 */ /* 0x000fc600030e0647 */
[----:B------:R0:W-:Y:S01]  /*1d770*/  @P5 STG.E.U8 desc[UR18][R6.64], R13 ;  /* 0x0000000d06005986 */ /* 0x0001e2000c101112 */
[----:B------:R-:W-:Y:S01]  /*1d780*/  VIADD R10, R8, UR21 ;  /* 0x00000015080a7c36 */ /* 0x000fe20008000000 */
[----:B----4-:R-:W-:Y:S01]  /*1d790*/  ISETP.LT.AND P5, PT, R2, UR10, !P1 ;  /* 0x0000000a02007c0c */ /* 0x010fe2000cfa1270 */
[----:B------:R-:W-:Y:S01]  /*1d7a0*/  VIADD R11, R0, 0x5f ;  /* 0x0000005f000b7836 */ /* 0x000fe20000000000 */
[----:B------:R3:W-:Y:S01]  /*1d7b0*/  @P4 STG.E.U8 desc[UR18][R4.64], R31 ;  /* 0x0000001f04004986 */ /* 0x0007e2000c101112 */
[----:B------:R-:W-:Y:S01]  /*1d7c0*/  ISETP.GE.AND P2, PT, R12, UR4, PT ;  /* 0x000000040c007c0c */ /* 0x000fe2000bf46270 */
[----:B------:R-:W4:Y:S01]  /*1d7d0*/  LDCU UR4, c[0x0][0x39c] ;  /* 0x00007380ff0477ac */ /* 0x000f220008000800 */
[----:B------:R-:W-:Y:S02]  /*1d7e0*/  ISETP.LT.AND P4, PT, R70, UR14, !P1 ;  /* 0x0000000e46007c0c */ /* 0x000fe4000cf81270 */
[----:B------:R-:W-:Y:S01]  /*1d7f0*/  SHF.R.S32.HI R12, RZ, 0x1f, R10 ;  /* 0x0000001fff0c7819 */ /* 0x000fe2000001140a */
[----:B------:R-:W1:Y:S01]  /*1d800*/  LDCU UR10, c[0x0][0x398] ;  /* 0x00007300ff0a77ac */ /* 0x000e620008000800 */
[----:B------:R-:W-:Y:S01]  /*1d810*/  IADD3 R8, P1, PT, R10, R68, RZ ;  /* 0x000000440a087210 */ /* 0x000fe20007f3e0ff */
[----:B0-----:R-:W-:-:S02]  /*1d820*/  IMAD.MOV.U32 R7, RZ, RZ, R9 ;  /* 0x000000ffff077224 */ /* 0x001fc400078e0009 */
[----:B------:R-:W-:Y:S01]  /*1d830*/  IMAD.MOV.U32 R13, RZ, RZ, R14 ;  /* 0x000000ffff0d7224 */ /* 0x000fe200078e000e */
[----:B------:R-:W-:Y:S01]  /*1d840*/  F2FP.SATFINITE.E5M2.F32.PACK_AB_MERGE_C R33, R33, R32, RZ ;  /* 0x000000202121723e */ /* 0x000fe200048060ff */
[----:B------:R-:W-:Y:S01]  /*1d850*/  IMAD.X R9, R12, 0x1, R3, P1 ;  /* 0x000000010c097824 */ /* 0x000fe200008e0603 */
[----:B------:R-:W-:Y:S01]  /*1d860*/  SHF.R.S32.HI R7, RZ, 0x8, R7 ;  /* 0x00000008ff077819 */ /* 0x000fe20000011407 */
[----:B------:R-:W-:Y:S01]  /*1d870*/  VIADD R6, R0, 0x60 ;  /* 0x0000006000067836 */ /* 0x000fe20000000000 */
[----:B---3--:R-:W-:Y:S01]  /*1d880*/  IADD3 R4, P6, PT, R10, R69, RZ ;  /* 0x000000450a047210 */ /* 0x008fe20007fde0ff */
[----:B------:R-:W0:Y:S02]  /*1d890*/  LDCU UR14, c[0x0][0x398] ;  /* 0x00007300ff0e77ac */ /* 0x000e240008000800 */
[----:B------:R2:W-:Y:S02]  /*1d8a0*/  @P5 STG.E.U8 desc[UR18][R8.64], R7 ;  /* 0x0000000708005986 */ /* 0x0005e4000c101112 */
[----:B--2---:R-:W-:-:S02]  /*1d8b0*/  F2FP.SATFINITE.E5M2.F32.PACK_AB_MERGE_C R9, R88, R85, RZ ;  /* 0x000000555809723e */ /* 0x004fc400048060ff */
[----:B------:R-:W2:Y:S04]  /*1d8c0*/  LDL.LU R85, [R1+0x178] ;  /* 0x0001780001557983 */ /* 0x000ea80000300800 */
[----:B------:R-:W2:Y:S01]  /*1d8d0*/  LDL.LU R88, [R1+0x17c] ;  /* 0x00017c0001587983 */ /* 0x000ea20000300800 */
[----:B------:R-:W-:Y:S01]  /*1d8e0*/  IMAD.X R5, R12, 0x1, R71, P6 ;  /* 0x000000010c057824 */ /* 0x000fe200030e0647 */
[----:B------:R-:W-:Y:S01]  /*1d8f0*/  SHF.R.S32.HI R13, RZ, 0x8, R13 ;  /* 0x00000008ff0d7819 */ /* 0x000fe2000001140d */
[----:B------:R-:W-:Y:S01]  /*1d900*/  VIADD R12, R10, UR21 ;  /* 0x000000150a0c7c36 */ /* 0x000fe20008000000 */
[----:B----4-:R-:W-:Y:S01]  /*1d910*/  ISETP.GE.AND P1, PT, R11, UR4, PT ;  /* 0x000000040b007c0c */ /* 0x010fe2000bf26270 */
[----:B------:R-:W3:Y:S01]  /*1d920*/  LDCU UR4, c[0x0][0x39c] ;  /* 0x00007380ff0477ac */ /* 0x000ee20008000800 */
[----:B-----5:R-:W-:Y:S01]  /*1d930*/  ISETP.LT.AND P5, PT, R2, UR8, !P0 ;  /* 0x0000000802007c0c */ /* 0x020fe2000c7a1270 */
[----:B------:R4:W-:Y:S01]  /*1d940*/  @P4 STG.E.U8 desc[UR18][R4.64], R13 ;  /* 0x0000000d04004986 */ /* 0x0009e2000c101112 */
[----:B------:R-:W-:Y:S01]  /*1d950*/  SHF.R.S32.HI R14, RZ, 0x1f, R12 ;  /* 0x0000001fff0e7819 */ /* 0x000fe2000001140c */
[----:B------:R-:W5:Y:S01]  /*1d960*/  LDCU UR8, c[0x0][0x398] ;  /* 0x00007300ff0877ac */ /* 0x000f620008000800 */
[----:B------:R-:W-:-:S02]  /*1d970*/  IADD3 R10, P4, PT, R12, R68, RZ ;  /* 0x000000440c0a7210 */ /* 0x000fc40007f9e0ff */
[----:B-1----:R-:W-:Y:S01]  /*1d980*/  ISETP.LT.AND P6, PT, R70, UR12, !P0 ;  /* 0x0000000c46007c0c */ /* 0x002fe2000c7c1270 */
[----:B------:R-:W1:Y:S01]  /*1d990*/  LDCU UR12, c[0x0][0x398] ;  /* 0x00007300ff0c77ac */ /* 0x000e620008000800 */
[----:B------:R-:W-:Y:S01]  /*1d9a0*/  ISETP.GE.AND P0, PT, R6, UR6, PT ;  /* 0x0000000606007c0c */ /* 0x000fe2000bf06270 */
[----:B------:R-:W-:Y:S01]  /*1d9b0*/  IMAD.X R11, R14, 0x1, R3, P4 ;  /* 0x000000010e0b7824 */ /* 0x000fe200020e0603 */
[C---:B------:R-:W-:Y:S01]  /*1d9c0*/  IADD3 R6, P4, PT, R12.reuse, R69, RZ ;  /* 0x000000450c067210 */ /* 0x040fe20007f9e0ff */
[----:B------:R-:W-:Y:S01]  /*1d9d0*/  VIADD R12, R12, UR21 ;  /* 0x000000150c0c7c36 */ /* 0x000fe20008000000 */
[----:B------:R-:W0:Y:S01]  /*1d9e0*/  LDCU UR6, c[0x0][0x398] ;  /* 0x00007300ff0677ac */ /* 0x000e220008000800 */
[----:B----4-:R-:W-:Y:S01]  /*1d9f0*/  VIADD R4, R0, 0x61 ;  /* 0x0000006100047836 */ /* 0x010fe20000000000 */
[----:B------:R-:W-:Y:S01]  /*1da00*/  PRMT R5, R9, 0x9910, RZ ;  /* 0x0000991009057816 */ /* 0x000fe200000000ff */
[----:B------:R-:W-:Y:S01]  /*1da10*/  IMAD.X R7, R14, 0x1, R71, P4 ;  /* 0x000000010e077824 */ /* 0x000fe200020e0647 */
[----:B------:R4:W-:Y:S01]  /*1da20*/  @P5 STG.E.U8 desc[UR18][R10.64], R9 ;  /* 0x000000090a005986 */ /* 0x0009e2000c101112 */
[----:B------:R-:W-:Y:S01]  /*1da30*/  ISETP.LT.AND P5, PT, R2, UR10, !P3 ;  /* 0x0000000a02007c0c */ /* 0x000fe2000dfa1270 */
[----:B------:R-:W0:Y:S01]  /*1da40*/  LDCU UR10, c[0x0][0x398] ;  /* 0x00007300ff0a77ac */ /* 0x000e220008000800 */
[----:B---3--:R-:W-:Y:S01]  /*1da50*/  ISETP.GE.AND P4, PT, R4, UR4, PT ;  /* 0x0000000404007c0c */ /* 0x008fe2000bf86270 */
[----:B------:R-:W-:Y:S01]  /*1da60*/  @P6 STG.E.U8 desc[UR18][R6.64], R33 ;  /* 0x0000002106006986 */ /* 0x000fe2000c101112 */
[----:B------:R-:W-:Y:S01]  /*1da70*/  SHF.R.S32.HI R8, RZ, 0x1f, R12 ;  /* 0x0000001fff087819 */ /* 0x000fe2000001140c */
[----:B------:R-:W3:Y:S01]  /*1da80*/  LDCU UR4, c[0x0][0x39c] ;  /* 0x00007380ff0477ac */ /* 0x000ee20008000800 */
[----:B------:R-:W-:Y:S01]  /*1da90*/  IADD3 R4, P6, PT, R12, R68, RZ ;  /* 0x000000440c047210 */ /* 0x000fe20007fde0ff */
[----:B----4-:R-:W-:-:S04]  /*1daa0*/  IMAD.MOV.U32 R11, RZ, RZ, R5 ;  /* 0x000000ffff0b7224 */ /* 0x010fc800078e0005 */
[----:B------:R-:W-:Y:S01]  /*1dab0*/  IMAD.X R5, R8, 0x1, R3, P6 ;  /* 0x0000000108057824 */ /* 0x000fe200030e0603 */
[----:B------:R-:W-:-:S05]  /*1dac0*/  SHF.R.S32.HI R11, RZ, 0x8, R11 ;  /* 0x00000008ff0b7819 */ /* 0x000fca000001140b */
[----:B------:R2:W-:Y:S02]  /*1dad0*/  @P5 STG.E.U8 desc[UR18][R4.64], R11 ;  /* 0x0000000b04005986 */ /* 0x0005e4000c101112 */
[----:B--2---:R-:W-:Y:S02]  /*1dae0*/  F2FP.SATFINITE.E5M2.F32.PACK_AB_MERGE_C R11, R88, R85, RZ ;  /* 0x00000055580b723e */ /* 0x004fe400048060ff */
[----:B------:R-:W2:Y:S04]  /*1daf0*/  LDL.LU R85, [R1+0x180] ;  /* 0x0001800001557983 */ /* 0x000ea80000300800 */
[----:B------:R-:W2:Y:S01]  /*1db00*/  LDL.LU R88, [R1+0x184] ;  /* 0x0001840001587983 */ /* 0x000ea20000300800 */
[----:B0-----:R-:W-:Y:S02]  /*1db10*/  ISETP.LT.AND P3, PT, R70, UR6, !P3 ;  /* 0x0000000646007c0c */ /* 0x001fe4000df61270 */
[----:B------:R-:W-:-:S02]  /*1db20*/  PRMT R13, R33, 0x9910, RZ ;  /* 0x00009910210d7816 */ /* 0x000fc400000000ff */
[----:B------:R-:W-:Y:S01]  /*1db30*/  F2FP.SATFINITE.E5M2.F32.PACK_AB_MERGE_C R35, R35, R34, RZ ;  /* 0x000000222323723e */ /* 0x000fe200048060ff */
[----:B------:R-:W-:Y:S01]  /*1db40*/  VIADD R14, R0, 0x62 ;  /* 0x00000062000e7836 */ /* 0x000fe20000000000 */
[C---:B------:R-:W-:Y:S01]  /*1db50*/  IADD3 R6, P6, PT, R12.reuse, R69, RZ ;  /* 0x000000450c067210 */ /* 0x040fe20007fde0ff */
[----:B------:R-:W0:Y:S01]  /*1db60*/  LDCU UR6, c[0x0][0x39c] ;  /* 0x00007380ff0677ac */ /* 0x000e220008000800 */
[----:B------:R-:W-:Y:S01]  /*1db70*/  SHF.R.S32.HI R13, RZ, 0x8, R13 ;  /* 0x00000008ff0d7819 */ /* 0x000fe2000001140d */
[----:B------:R-:W-:Y:S02]  /*1db80*/  VIADD R12, R12, UR21 ;  /* 0x000000150c0c7c36 */ /* 0x000fe40008000000 */
[----:B------:R-:W-:Y:S01]  /*1db90*/  IMAD.X R7, R8, 0x1, R71, P6 ;  /* 0x0000000108077824 */ /* 0x000fe200030e0647 */
[----:B-----5:R-:W-:Y:S01]  /*1dba0*/  ISETP.LT.AND P5, PT, R2, UR8, !P2 ;  /* 0x0000000802007c0c */ /* 0x020fe2000d7a1270 */
[----:B------:R-:W4:Y:S01]  /*1dbb0*/  LDCU UR8, c[0x0][0x398] ;  /* 0x00007300ff0877ac */ /* 0x000f220008000800 */
[----:B------:R-:W-:-:S02]  /*1dbc0*/  SHF.R.S32.HI R10, RZ, 0x1f, R12 ;  /* 0x0000001fff0a7819 */ /* 0x000fc4000001140c */
[----:B------:R5:W-:Y:S01]  /*1dbd0*/  @P3 STG.E.U8 desc[UR18][R6.64], R13 ;  /* 0x0000000d06003986 */ /* 0x000be2000c101112 */
[----:B-1----:R-:W-:Y:S01]  /*1dbe0*/  ISETP.LT.AND P3, PT, R70, UR12, !P2 ;  /* 0x0000000c46007c0c */ /* 0x002fe2000d761270 */
[----:B------:R-:W1:Y:S01]  /*1dbf0*/  LDCU UR12, c[0x0][0x398] ;  /* 0x00007300ff0c77ac */ /* 0x000e620008000800 */
[C---:B------:R-:W-:Y:S02]  /*1dc00*/  IADD3 R8, P2, PT, R12.reuse, R68, RZ ;  /* 0x000000440c087210 */ /* 0x040fe40007f5e0ff */
[----:B------:R-:W-:-:S03]  /*1dc10*/  IADD3 R4, P6, PT, R12, R69, RZ ;  /* 0x000000450c047210 */ /* 0x000fc60007fde0ff */
[C---:B------:R-:W-:Y:S02]  /*1dc20*/  IMAD.X R9, R10.reuse, 0x1, R3, P2 ;  /* 0x000000010a097824 */ /* 0x040fe400010e0603 */
[----:B------:R-:W-:Y:S02]  /*1dc30*/  IMAD.X R5, R10, 0x1, R71, P6 ;  /* 0x000000010a057824 */ /* 0x000fe400030e0647 */
[----:B------:R-:W-:Y:S01]  /*1dc40*/  VIADD R12, R12, UR21 ;  /* 0x000000150c0c7c36 */ /* 0x000fe20008000000 */
[----:B-----5:R-:W-:Y:S01]  /*1dc50*/  PRMT R7, R11, 0x9910, RZ ;  /* 0x000099100b077816 */ /* 0x020fe200000000ff */
[----:B------:R5:W-:Y:S01]  /*1dc60*/  @P5 STG.E.U8 desc[UR18][R8.64], R11 ;  /* 0x0000000b08005986 */ /* 0x000be2000c101112 */
[----:B------:R-:W-:Y:S01]  /*1dc70*/  ISETP.LT.AND P5, PT, R2, UR10, !P1 ;  /* 0x0000000a02007c0c */ /* 0x000fe2000cfa1270 */
[----:B------:R-:W0:Y:S02]  /*1dc80*/  LDCU UR10, c[0x0][0x398] ;  /* 0x00007300ff0a77ac */ /* 0x000e240008000800 */
[----:B------:R-:W-:Y:S01]  /*1dc90*/  @P3 STG.E.U8 desc[UR18][R4.64], R35 ;  /* 0x0000002304003986 */ /* 0x000fe2000c101112 */
[----:B------:R-:W-:Y:S01]  /*1dca0*/  ISETP.LT.AND P3, PT, R70, UR14, !P1 ;  /* 0x0000000e46007c0c */ /* 0x000fe2000cf61270 */
[----:B------:R-:W0:Y:S01]  /*1dcb0*/  LDCU UR14, c[0x0][0x398] ;  /* 0x00007300ff0e77ac */ /* 0x000e220008000800 */
[----:B------:R-:W-:-:S02]  /*1dcc0*/  SHF.R.S32.HI R10, RZ, 0x1f, R12 ;  /* 0x0000001fff0a7819 */ /* 0x000fc4000001140c */
[----:B------:R-:W-:Y:S01]  /*1dcd0*/  IADD3 R6, P1, PT, R12, R68, RZ ;  /* 0x000000440c067210 */ /* 0x000fe20007f3e0ff */
[----:B-----5:R-:W-:-:S04]  /*1dce0*/  IMAD.MOV.U32 R11, RZ, RZ, R7 ;  /* 0x000000ffff0b7224 */ /* 0x020fc800078e0007 */
[----:B------:R-:W-:Y:S01]  /*1dcf0*/  IMAD.X R7, R10, 0x1, R3, P1 ;  /* 0x000000010a077824 */ /* 0x000fe200008e0603 */
[----:B------:R-:W-:-:S05]  /*1dd00*/  SHF.R.S32.HI R11, RZ, 0x8, R11 ;  /* 0x00000008ff0b7819 */ /* 0x000fca000001140b */
[----:B------:R2:W-:Y:S02]  /*1dd10*/  @P5 STG.E.U8 desc[UR18][R6.64], R11 ;  /* 0x0000000b06005986 */ /* 0x0005e4000c101112 */
[----:B--2---:R-:W-:Y:S02]  /*1dd20*/  F2FP.SATFINITE.E5M2.F32.PACK_AB_MERGE_C R11, R88, R85, RZ ;  /* 0x00000055580b723e */ /* 0x004fe400048060ff */
[----:B------:R-:W2:Y:S04]  /*1dd30*/  LDL.LU R85, [R1+0x188] ;  /* 0x0001880001557983 */ /* 0x000ea80000300800 */
[----:B------:R-:W2:Y:S01]  /*1dd40*/  LDL.LU R88, [R1+0x18c] ;  /* 0x00018c0001587983 */ /* 0x000ea20000300800 */
[----:B---3--:R-:W-:Y:S01]  /*1dd50*/  ISETP.GE.AND P2, PT, R14, UR4, PT ;  /* 0x000000040e007c0c */ /* 0x008fe2000bf46270 */
[----:B------:R-:W3:Y:S01]  /*1dd60*/  LDCU UR4, c[0x0][0x39c] ;  /* 0x00007380ff0477ac */ /* 0x000ee20008000800 */
[----:B------:R-:W-:-:S02]  /*1dd70*/  IADD3 R4, P6, PT, R12, R69, RZ ;  /* 0x000000450c047210 */ /* 0x000fc40007fde0ff */
[----:B------:R-:W-:Y:S01]  /*1dd80*/  PRMT R13, R35, 0x9910, RZ ;  /* 0x00009910230d7816 */ /* 0x000fe200000000ff */
[----:B------:R-:W-:Y:S02]  /*1dd90*/  VIADD R14, R0, 0x63 ;  /* 0x00000063000e7836 */ /* 0x000fe40000000000 */
[----:B------:R-:W-:Y:S01]  /*1dda0*/  IMAD.X R5, R10, 0x1, R71, P6 ;  /* 0x000000010a057824 */ /* 0x000fe200030e0647 */
[----:B------:R-:W-:Y:S01]  /*1ddb0*/  SHF.R.S32.HI R13, RZ, 0x8, R13 ;  /* 0x00000008ff0d7819 */ /* 0x000fe2000001140d */
[----:B------:R-:W-:Y:S01]  /*1ddc0*/  VIADD R12, R12, UR21 ;  /* 0x000000150c0c7c36 */ /* 0x000fe20008000000 */
[----:B----4-:R-:W-:Y:S01]  /*1ddd0*/  ISETP.LT.AND P5, PT, R2, UR8, !P0 ;  /* 0x0000000802007c0c */ /* 0x010fe2000c7a1270 */
[----:B------:R-:W-:Y:S01]  /*1dde0*/  VIADD R9, R0, 0x64 ;  /* 0x0000006400097836 */ /* 0x000fe20000000000 */
[----:B-1----:R-:W-:Y:S01]  /*1ddf0*/  ISETP.LT.AND P6, PT, R70, UR12, !P0 ;  /* 0x0000000c46007c0c */ /* 0x002fe2000c7c1270 */
[----:B------:R1:W-:Y:S01]  /*1de00*/  @P3 STG.E.U8 desc[UR18][R4.64], R13 ;  /* 0x0000000d04003986 */ /* 0x0003e2000c101112 */
[----:B------:R-:W-:Y:S01]  /*1de10*/  SHF.R.S32.HI R10, RZ, 0x1f, R12 ;  /* 0x0000001fff0a7819 */ /* 0x000fe2000001140c */
[----:B------:R-:W4:Y:S01]  /*1de20*/  LDCU UR8, c[0x0][0x398] ;  /* 0x00007300ff0877ac */ /* 0x000f220008000800 */
[----:B------:R-:W-:-:S02]  /*1de30*/  IADD3 R8, P3, PT, R12, R68, RZ ;  /* 0x000000440c087210 */ /* 0x000fc40007f7e0ff */
[----:B---3--:R-:W-:Y:S01]  /*1de40*/  ISETP.GE.AND P1, PT, R14, UR4, PT ;  /* 0x000000040e007c0c */ /* 0x008fe2000bf26270 */
[----:B------:R-:W3:Y:S01]  /*1de50*/  LDCU UR4, c[0x0][0x39c] ;  /* 0x00007380ff0477ac */ /* 0x000ee20008000800 */
[----:B0-----:R-:W-:Y:S01]  /*1de60*/  ISETP.GE.AND P0, PT, R9, UR6, PT ;  /* 0x0000000609007c0c */ /* 0x001fe2000bf06270 */
[----:B------:R-:W-:Y:S01]  /*1de70*/  IMAD.X R9, R10, 0x1, R3, P3 ;  /* 0x000000010a097824 */ /* 0x000fe200018e0603 */
[C---:B------:R-:W-:Y:S01]  /*1de80*/  IADD3 R6, P3, PT, R12.reuse, R69, RZ ;  /* 0x000000450c067210 */ /* 0x040fe20007f7e0ff */
[----:B------:R-:W-:Y:S01]  /*1de90*/  VIADD R12, R12, UR21 ;  /* 0x000000150c0c7c36 */ /* 0x000fe20008000000 */
[----:B------:R-:W-:Y:S01]  /*1dea0*/  F2FP.SATFINITE.E5M2.F32.PACK_AB_MERGE_C R37, R37, R36, RZ ;  /* 0x000000242525723e */ /* 0x000fe200048060ff */
[----:B-1----:R-:W-:Y:S01]  /*1deb0*/  VIADD R4, R0, 0x65 ;  /* 0x0000006500047836 */ /* 0x002fe20000000000 */
[----:B------:R-:W-:Y:S01]  /*1dec0*/  PRMT R5, R11, 0x9910, RZ ;  /* 0x000099100b057816 */ /* 0x000fe200000000ff */
[----:B------:R-:W-:Y:S01]  /*1ded0*/  IMAD.X R7, R10, 0x1, R71, P3 ;  /* 0x000000010a077824 */ /* 0x000fe200018e0647 */
[----:B------:R0:W-:Y:S01]  /*1dee0*/  @P5 STG.E.U8 desc[UR18][R8.64], R11 ;  /* 0x0000000b08005986 */ /* 0x0001e2000c101112 */
[----:B------:R-:W-:Y:S01]  /*1def0*/  ISETP.LT.AND P5, PT, R2, UR10, !P4 ;  /* 0x0000000a02007c0c */ /* 0x000fe2000e7a1270 */
[----:B------:R-:W1:Y:S01]  /*1df00*/  LDCU UR6, c[0x0][0x398] ;  /* 0x00007300ff0677ac */ /* 0x000e620008000800 */
[----:B------:R-:W-:Y:S01]  /*1df10*/  SHF.R.S32.HI R10, RZ, 0x1f, R12 ;  /* 0x0000001fff0a7819 */ /* 0x000fe2000001140c */
[----:B------:R-:W-:Y:S01]  /*1df20*/  @P6 STG.E.U8 desc[UR18][R6.64], R37 ;  /* 0x0000002506006986 */ /* 0x000fe2000c101112 */
[----:B------:R-:W5:Y:S01]  /*1df30*/  LDCU UR12, c[0x0][0x398] ;  /* 0x00007300ff0c77ac */ /* 0x000f620008000800 */
[----:B---3--:R-:W-:Y:S01]  /*1df40*/  ISETP.GE.AND P3, PT, R4, UR4, PT ;  /* 0x0000000404007c0c */ /* 0x008fe2000bf66270 */
[----:B------:R-:W3:Y:S01]  /*1df50*/  LDCU UR10, c[0x0][0x398] ;  /* 0x00007300ff0a77ac */ /* 0x000ee20008000800 */
[----:B------:R-:W-:Y:S01]  /*1df60*/  IADD3 R4, P6, PT, R12, R68, RZ ;  /* 0x000000440c047210 */ /* 0x000fe20007fde0ff */
[----:B0-----:R-:W-:Y:S01]  /*1df70*/  IMAD.MOV.U32 R11, RZ, RZ, R5 ;  /* 0x000000ffff0b7224 */ /* 0x001fe200078e0005 */
[----:B------:R-:W-:Y:S01]  /*1df80*/  PRMT R13, R37, 0x9910, RZ ;  /* 0x00009910250d7816 */ /* 0x000fe200000000ff */
[----:B------:R-:W0:Y:S02]  /*1df90*/  LDCU UR4, c[0x0][0x39c] ;  /* 0x00007380ff0477ac */ /* 0x000e240008000800 */
[----:B------:R-:W-:Y:S01]  /*1dfa0*/  IMAD.X R5, R10, 0x1, R3, P6 ;  /* 0x000000010a057824 */ /* 0x000fe200030e0603 */
[----:B------:R-:W-:-:S05]  /*1dfb0*/  SHF.R.S32.HI R11, RZ, 0x8, R11 ;  /* 0x00000008ff0b7819 */ /* 0x000fca000001140b */
[----:B------:R2:W-:Y:S02]  /*1dfc0*/  @P5 STG.E.U8 desc[UR18][R4.64], R11 ;  /* 0x0000000b04005986 */ /* 0x0005e4000c101112 */
[----:B--2---:R-:W-:Y:S02]  /*1dfd0*/  F2FP.SATFINITE.E5M2.F32.PACK_AB_MERGE_C R11, R88, R85, RZ ;  /* 0x00000055580b723e */ /* 0x004fe400048060ff */
[----:B------:R-:W2:Y:S04]  /*1dfe0*/  LDL.LU R85, [R1+0x190] ;  /* 0x0001900001557983 */ /* 0x000ea80000300800 */
[----:B------:R-:W2:Y:S01]  /*1dff0*/  LDL.LU R88, [R1+0x194] ;  /* 0x0001940001587983 */ /* 0x000ea20000300800 */
[----:B-1----:R-:W-:Y:S02]  /*1e000*/  ISETP.LT.AND P4, PT, R70, UR6, !P4 ;  /* 0x0000000646007c0c */ /* 0x002fe4000e781270 */
[----:B------:R-:W-:Y:S01]  /*1e010*/  F2FP.SATFINITE.E5M2.F32.PACK_AB_MERGE_C R39, R39, R38, RZ ;  /* 0x000000262727723e */ /* 0x000fe200048060ff */
[----:B------:R-:W-:Y:S01]  /*1e020*/  VIADD R14, R0, 0x66 ;  /* 0x00000066000e7836 */ /* 0x000fe20000000000 */
[----:B------:R-:W-:-:S02]  /*1e030*/  IADD3 R6, P6, PT, R12, R69, RZ ;  /* 0x000000450c067210 */ /* 0x000fc40007fde0ff */
[----:B------:R-:W-:Y:S01]  /*1e040*/  SHF.R.S32.HI R13, RZ, 0x8, R13 ;  /* 0x00000008ff0d7819 */ /* 0x000fe2000001140d */
[----:B------:R-:W-:Y:S01]  /*1e050*/  VIADD R12, R12, UR21 ;  /* 0x000000150c0c7c36 */ /* 0x000fe20008000000 */
[----:B----4-:R-:W-:Y:S01]  /*1e060*/  ISETP.LT.AND P5, PT, R2, UR8, !P2 ;  /* 0x0000000802007c0c */ /* 0x010fe2000d7a1270 */
[----:B------:R-:W-:Y:S01]  /*1e070*/  IMAD.X R7, R10, 0x1, R71, P6 ;  /* 0x000000010a077824 */ /* 0x000fe200030e0647 */
[----:B------:R-:W1:Y:S02]  /*1e080*/  LDCU UR8, c[0x0][0x398] ;  /* 0x00007300ff0877ac */ /* 0x000e640008000800 */
[----:B------:R-:W-:Y:S02]  /*1e090*/  SHF.R.S32.HI R10, RZ, 0x1f, R12 ;  /* 0x0000001fff0a7819 */ /* 0x000fe4000001140c */
[----:B------:R4:W-:Y:S01]  /*1e0a0*/  @P4 STG.E.U8 desc[UR18][R6.64], R13 ;  /* 0x0000000d06004986 */ /* 0x0009e2000c101112 */
[----:B-----5:R-:W-:Y:S01]  /*1e0b0*/  ISETP.LT.AND P4, PT, R70, UR12, !P2 ;  /* 0x0000000c46007c0c */ /* 0x020fe2000d781270 */
[----:B------:R-:W5:Y:S01]  /*1e0c0*/  LDCU UR12, c[0x0][0x398] ;  /* 0x00007300ff0c77ac */ /* 0x000f620008000800 */
[----:B------:R-:W-:-:S02]  /*1e0d0*/  IADD3 R8, P2, PT, R12, R68, RZ ;  /* 0x000000440c087210 */ /* 0x000fc40007f5e0ff */
[----:B------:R-:W-:Y:S01]  /*1e0e0*/  IADD3 R4, P6, PT, R12, R69, RZ ;  /* 0x000000450c047210 */ /* 0x000fe20007fde0ff */
[----:B------:R-:W0:Y:S02]  /*1e0f0*/  LDCU UR6, c[0x0][0x39c] ;  /* 0x00007380ff0677ac */ /* 0x000e240008000800 */
[C---:B------:R-:W-:Y:S02]  /*1e100*/  IMAD.X R9, R10.reuse, 0x1, R3, P2 ;  /* 0x000000010a097824 */ /* 0x040fe400010e0603 */
[----:B------:R-:W-:Y:S02]  /*1e110*/  IMAD.X R5, R10, 0x1, R71, P6 ;  /* 0x000000010a057824 */ /* 0x000fe400030e0647 */
[----:B------:R-:W-:Y:S01]  /*1e120*/  VIADD R12, R12, UR21 ;  /* 0x000000150c0c7c36 */ /* 0x000fe20008000000 */
[----:B----4-:R-:W-:Y:S01]  /*1e130*/  PRMT R7, R11, 0x9910, RZ ;  /* 0x000099100b077816 */ /* 0x010fe200000000ff */
[----:B------:R4:W-:Y:S01]  /*1e140*/  @P5 STG.E.U8 desc[UR18][R8.64], R11 ;  /* 0x0000000b08005986 */ /* 0x0009e2000c101112 */
[----:B---3--:R-:W-:Y:S01]  /*1e150*/  ISETP.LT.AND P5, PT, R2, UR10, !P1 ;  /* 0x0000000a02007c0c */ /* 0x008fe2000cfa1270 */
[----:B------:R-:W3:Y:S02]  /*1e160*/  LDCU UR10, c[0x0][0x398] ;  /* 0x00007300ff0a77ac */ /* 0x000ee40008000800 */
[----:B------:R-:W-:Y:S01]  /*1e170*/  @P4 STG.E.U8 desc[UR18][R4.64], R39 ;  /* 0x0000002704004986 */ /* 0x000fe2000c101112 */
[----:B------:R-:W-:Y:S01]  /*1e180*/  ISETP.LT.AND P4, PT, R70, UR14, !P1 ;  /* 0x0000000e46007c0c */ /* 0x000fe2000cf81270 */
[----:B------:R-:W0:Y:S01]  /*1e190*/  LDCU UR14, c[0x0][0x398] ;  /* 0x00007300ff0e77ac */ /* 0x000e220008000800 */
[----:B------:R-:W-:-:S02]  /*1e1a0*/  SHF.R.S32.HI R10, RZ, 0x1f, R12 ;  /* 0x0000001fff0a7819 */ /* 0x000fc4000001140c */
        /* <DEDUP_REMOVED lines=8> */
[----:B0-----:R-:W-:Y:S01]  /*1e230*/  ISETP.GE.AND P2, PT, R14, UR4, PT ;  /* 0x000000040e007c0c */ /* 0x001fe2000bf46270 */
[----:B------:R-:W0:Y:S01]  /*1e240*/  LDCU UR4, c[0x0][0x39c] ;  /* 0x00007380ff0477ac */ /* 0x000e220008000800 */
[----:B------:R-:W-:-:S02]  /*1e250*/  IADD3 R4, P6, PT, R12, R69, RZ ;  /* 0x000000450c047210 */ /* 0x000fc40007fde0ff */
[----:B------:R-:W-:Y:S01]  /*1e260*/  PRMT R13, R39, 0x9910, RZ ;  /* 0x00009910270d7816 */ /* 0x000fe200000000ff */
[----:B------:R-:W-:Y:S02]  /*1e270*/  VIADD R14, R0, 0x67 ;  /* 0x00000067000e7836 */ /* 0x000fe40000000000 */
[----:B------:R-:W-:Y:S01]  /*1e280*/  IMAD.X R5, R10, 0x1, R71, P6 ;  /* 0x000000010a057824 */ /* 0x000fe200030e0647 */
[----:B------:R-:W-:Y:S01]  /*1e290*/  SHF.R.S32.HI R13, RZ, 0x8, R13 ;  /* 0x00000008ff0d7819 */ /* 0x000fe2000001140d */
[----:B------:R-:W-:Y:S01]  /*1e2a0*/  VIADD R12, R12, UR21 ;  /* 0x000000150c0c7c36 */ /* 0x000fe20008000000 */
[----:B-1----:R-:W-:Y:S01]  /*1e2b0*/  ISETP.LT.AND P5, PT, R2, UR8, !P0 ;  /* 0x0000000802007c0c */ /* 0x002fe2000c7a1270 */
[----:B------:R-:W-:Y:S01]  /*1e2c0*/  VIADD R9, R0, 0x68 ;  /* 0x0000006800097836 */ /* 0x000fe20000000000 */
[----:B-----5:R-:W-:Y:S01]  /*1e2d0*/  ISETP.LT.AND P6, PT, R70, UR12, !P0 ;  /* 0x0000000c46007c0c */ /* 0x020fe2000c7c1270 */
[----:B------:R1:W-:Y:S01]  /*1e2e0*/  @P4 STG.E.U8 desc[UR18][R4.64], R13 ;  /* 0x0000000d04004986 */ /* 0x0003e2000c101112 */
[----:B------:R-:W-:Y:S01]  /*1e2f0*/  SHF.R.S32.HI R10, RZ, 0x1f, R12 ;  /* 0x0000001fff0a7819 */ /* 0x000fe2000001140c */
[----:B------:R-:W-:Y:S01]  /*1e300*/  VIADD R6, R0, 0x69 ;  /* 0x0000006900067836 */ /* 0x000fe20000000000 */
[----:B------:R-:W-:Y:S01]  /*1e310*/  IADD3 R8, P4, PT, R12, R68, RZ ;  /* 0x000000440c087210 */ /* 0x000fe20007f9e0ff */
[----:B------:R-:W4:Y:S01]  /*1e320*/  LDCU UR8, c[0x0][0x398] ;  /* 0x00007300ff0877ac */ /* 0x000f220008000800 */
[----:B0-----:R-:W-:Y:S01]  /*1e330*/  ISETP.GE.AND P1, PT, R14, UR4, PT ;  /* 0x000000040e007c0c */ /* 0x001fe2000bf26270 */
[----:B------:R-:W0:Y:S01]  /*1e340*/  LDCU UR4, c[0x0][0x39c] ;  /* 0x00007380ff0477ac */ /* 0x000e220008000800 */
[----:B------:R-:W-:Y:S01]  /*1e350*/  ISETP.GE.AND P0, PT, R9, UR6, PT ;  /* 0x0000000609007c0c */ /* 0x000fe2000bf06270 */
[----:B------:R-:W-:Y:S01]  /*1e360*/  IMAD.X R9, R10, 0x1, R3, P4 ;  /* 0x000000010a097824 */ /* 0x000fe200020e0603 */
[C---:B-1----:R-:W-:Y:S01]  /*1e370*/  IADD3 R4, P4, PT, R12.reuse, R69, RZ ;  /* 0x000000450c047210 */ /* 0x042fe20007f9e0ff */
[----:B------:R-:W-:Y:S01]  /*1e380*/  VIADD R12, R12, UR21 ;  /* 0x000000150c0c7c36 */ /* 0x000fe20008000000 */
[----:B------:R-:W-:-:S02]  /*1e390*/  F2FP.SATFINITE.E5M2.F32.PACK_AB_MERGE_C R41, R41, R40, RZ ;  /* 0x000000282929723e */ /* 0x000fc400048060ff */
[----:B------:R1:W-:Y:S01]  /*1e3a0*/  @P5 STG.E.U8 desc[UR18][R8.64], R11 ;  /* 0x0000000b08005986 */ /* 0x0003e2000c101112 */
[----:B------:R-:W-:Y:S01]  /*1e3b0*/  PRMT R7, R11, 0x9910, RZ ;  /* 0x000099100b077816 */ /* 0x000fe200000000ff */
[----:B------:R-:W-:Y:S01]  /*1e3c0*/  IMAD.X R5, R10, 0x1, R71, P4 ;  /* 0x000000010a057824 */ /* 0x000fe200020e0647 */
[----:B---3--:R-:W-:Y:S01]  /*1e3d0*/  ISETP.LT.AND P5, PT, R2, UR10, !P3 ;  /* 0x0000000a02007c0c */ /* 0x008fe2000dfa1270 */
[----:B------:R-:W3:Y:S01]  /*1e3e0*/  LDCU UR6, c[0x0][0x398] ;  /* 0x00007300ff0677ac */ /* 0x000ee20008000800 */
[----:B------:R-:W-:Y:S02]  /*1e3f0*/  SHF.R.S32.HI R10, RZ, 0x1f, R12 ;  /* 0x0000001fff0a7819 */ /* 0x000fe4000001140c */
[----:B------:R-:W-:Y:S01]  /*1e400*/  @P6 STG.E.U8 desc[UR18][R4.64], R41 ;  /* 0x0000002904006986 */ /* 0x000fe2000c101112 */
[----:B------:R-:W5:Y:S01]  /*1e410*/  LDCU UR12, c[0x0][0x398] ;  /* 0x00007300ff0c77ac */ /* 0x000f620008000800 */
[----:B0-----:R-:W-:Y:S01]  /*1e420*/  ISETP.GE.AND P4, PT, R6, UR4, PT ;  /* 0x0000000406007c0c */ /* 0x001fe2000bf86270 */
[----:B-1----:R-:W-:Y:S01]  /*1e430*/  IMAD.MOV.U32 R11, RZ, RZ, R7 ;  /* 0x000000ffff0b7224 */ /* 0x002fe200078e0007 */
[----:B------:R-:W-:Y:S01]  /*1e440*/  IADD3 R6, P6, PT, R12, R68, RZ ;  /* 0x000000440c067210 */ /* 0x000fe20007fde0ff */
[----:B------:R-:W0:Y:S03]  /*1e450*/  LDCU UR10, c[0x0][0x398] ;  /* 0x00007300ff0a77ac */ /* 0x000e260008000800 */
[----:B------:R-:W-:Y:S01]  /*1e460*/  SHF.R.S32.HI R11, RZ, 0x8, R11 ;  /* 0x00000008ff0b7819 */ /* 0x000fe2000001140b */
[----:B------:R-:W-:Y:S01]  /*1e470*/  IMAD.X R7, R10, 0x1, R3, P6 ;  /* 0x000000010a077824 */ /* 0x000fe200030e0603 */
[----:B------:R-:W-:Y:S01]  /*1e480*/  PRMT R13, R41, 0x9910, RZ ;  /* 0x00009910290d7816 */ /* 0x000fe200000000ff */
[----:B------:R-:W1:Y:S03]  /*1e490*/  LDCU UR4, c[0x0][0x39c] ;  /* 0x00007380ff0477ac */ /* 0x000e660008000800 */
[----:B------:R2:W-:Y:S02]  /*1e4a0*/  @P5 STG.E.U8 desc[UR18][R6.64], R11 ;  /* 0x0000000b06005986 */ /* 0x0005e4000c101112 */
[----:B--2---:R-:W-:-:S02]  /*1e4b0*/  F2FP.SATFINITE.E5M2.F32.PACK_AB_MERGE_C R11, R88, R85, RZ ;  /* 0x00000055580b723e */ /* 0x004fc400048060ff */
[----:B------:R-:W2:Y:S04]  /*1e4c0*/  LDL.LU R85, [R1+0x1a0] ;  /* 0x0001a00001557983 */ /* 0x000ea80000300800 */
[----:B------:R-:W2:Y:S01]  /*1e4d0*/  LDL.LU R88, [R1+0x1a4] ;  /* 0x0001a40001587983 */ /* 0x000ea20000300800 */
[----:B---3--:R-:W-:Y:S02]  /*1e4e0*/  ISETP.LT.AND P3, PT, R70, UR6, !P3 ;  /* 0x0000000646007c0c */ /* 0x008fe4000df61270 */
[----:B------:R-:W-:Y:S01]  /*1e4f0*/  F2FP.SATFINITE.E5M2.F32.PACK_AB_MERGE_C R43, R43, R42, RZ ;  /* 0x0000002a2b2b723e */ /* 0x000fe200048060ff */
[----:B------:R-:W-:Y:S01]  /*1e500*/  VIADD R14, R0, 0x6a ;  /* 0x0000006a000e7836 */ /* 0x000fe20000000000 */
[----:B------:R-:W-:Y:S02]  /*1e510*/  IADD3 R4, P6, PT, R12, R69, RZ ;  /* 0x000000450c047210 */ /* 0x000fe40007fde0ff */
[----:B------:R-:W-:Y:S01]  /*1e520*/  SHF.R.S32.HI R13, RZ, 0x8, R13 ;  /* 0x00000008ff0d7819 */ /* 0x000fe2000001140d */
[----:B------:R-:W3:Y:S02]  /*1e530*/  LDCU UR6, c[0x0][0x39c] ;  /* 0x00007380ff0677ac */ /* 0x000ee40008000800 */
[----:B------:R-:W-:-:S02]  /*1e540*/  IMAD.X R5, R10, 0x1, R71, P6 ;  /* 0x000000010a057824 */ /* 0x000fc400030e0647 */
[----:B------:R-:W-:Y:S01]  /*1e550*/  VIADD R12, R12, UR21 ;  /* 0x000000150c0c7c36 */ /* 0x000fe20008000000 */
[----:B----4-:R-:W-:Y:S01]  /*1e560*/  ISETP.LT.AND P5, PT, R2, UR8, !P2 ;  /* 0x0000000802007c0c */ /* 0x010fe2000d7a1270 */
[----:B------:R-:W4:Y:S01]  /*1e570*/  LDCU UR8, c[0x0][0x398] ;  /* 0x00007300ff0877ac */ /* 0x000f220008000800 */
[----:B------:R0:W-:Y:S01]  /*1e580*/  @P3 STG.E.U8 desc[UR18][R4.64], R13 ;  /* 0x0000000d04003986 */ /* 0x0001e2000c101112 */
[----:B-----5:R-:W-:Y:S02]  /*1e590*/  ISETP.LT.AND P3, PT, R70, UR12, !P2 ;  /* 0x0000000c46007c0c */ /* 0x020fe4000d761270 */
[----:B------:R-:W-:Y:S01]  /*1e5a0*/  SHF.R.S32.HI R10, RZ, 0x1f, R12 ;  /* 0x0000001fff0a7819 */ /* 0x000fe2000001140c */
[----:B------:R-:W5:Y:S01]  /*1e5b0*/  LDCU UR12, c[0x0][0x398] ;  /* 0x00007300ff0c77ac */ /* 0x000f620008000800 */
[C---:B------:R-:W-:Y:S02]  /*1e5c0*/  IADD3 R8, P2, PT, R12.reuse, R68, RZ ;  /* 0x000000440c087210 */ /* 0x040fe40007f5e0ff */
[----:B------:R-:W-:-:S03]  /*1e5d0*/  IADD3 R6, P6, PT, R12, R69, RZ ;  /* 0x000000450c067210 */ /* 0x000fc60007fde0ff */
[C---:B------:R-:W-:Y:S02]  /*1e5e0*/  IMAD.X R9, R10.reuse, 0x1, R3, P2 ;  /* 0x000000010a097824 */ /* 0x040fe400010e0603 */
[----:B------:R-:W-:Y:S02]  /*1e5f0*/  IMAD.X R7, R10, 0x1, R71, P6 ;  /* 0x000000010a077824 */ /* 0x000fe400030e0647 */
[----:B------:R-:W-:Y:S01]  /*1e600*/  VIADD R12, R12, UR21 ;  /* 0x000000150c0c7c36 */ /* 0x000fe20008000000 */
[----:B------:R-:W-:Y:S01]  /*1e610*/  @P5 STG.E.U8 desc[UR18][R8.64], R11 ;  /* 0x0000000b08005986 */ /* 0x000fe2000c101112 */
[----:B0-----:R-:W-:Y:S01]  /*1e620*/  ISETP.LT.AND P5, PT, R2, UR10, !P1 ;  /* 0x0000000a02007c0c */ /* 0x001fe2000cfa1270 */
[----:B------:R-:W0:Y:S02]  /*1e630*/  LDCU UR10, c[0x0][0x398] ;  /* 0x00007300ff0a77ac */ /* 0x000e240008000800 */
[----:B------:R1:W-:Y:S01]  /*1e640*/  @P3 STG.E.U8 desc[UR18][R6.64], R43 ;  /* 0x0000002b06003986 */ /* 0x0003e2000c101112 */
[----:B------:R-:W-:Y:S01]  /*1e650*/  ISETP.LT.AND P3, PT, R70, UR14, !P1 ;  /* 0x0000000e46007c0c */ /* 0x000fe2000cf61270 */
[----:B------:R-:W0:Y:S01]  /*1e660*/  LDCU UR14, c[0x0][0x398] ;  /* 0x00007300ff0e77ac */ /* 0x000e220008000800 */
[----:B------:R-:W-:-:S02]  /*1e670*/  SHF.R.S32.HI R10, RZ, 0x1f, R12 ;  /* 0x0000001fff0a7819 */ /* 0x000fc4000001140c */
[C---:B------:R-:W-:Y:S02]  /*1e680*/  IADD3 R4, P1, PT, R12.reuse, R68, RZ ;  /* 0x000000440c047210 */ /* 0x040fe40007f3e0ff */
[----:B------:R-:W-:Y:S02]  /*1e690*/  PRMT R13, R11, 0x9910, RZ ;  /* 0x000099100b0d7816 */ /* 0x000fe400000000ff */
[----:B------:R-:W-:Y:S02]  /*1e6a0*/  PRMT R15, R43, 0x9910, RZ ;  /* 0x000099102b0f7816 */ /* 0x000fe400000000ff */
[----:B-1----:R-:W-:Y:S01]  /*1e6b0*/  IADD3 R6, P6, PT, R12, R69, RZ ;  /* 0x000000450c067210 */ /* 0x002fe20007fde0ff */
[C---:B------:R-:W-:Y:S01]  /*1e6c0*/  IMAD.X R5, R10.reuse, 0x1, R3, P1 ;  /* 0x000000010a057824 */ /* 0x040fe200008e0603 */
[----:B------:R-:W-:Y:S02]  /*1e6d0*/  SHF.R.S32.HI R13, RZ, 0x8, R13 ;  /* 0x00000008ff0d7819 */ /* 0x000fe4000001140d */
[----:B------:R-:W-:Y:S01]  /*1e6e0*/  SHF.R.S32.HI R15, RZ, 0x8, R15 ;  /* 0x00000008ff0f7819 */ /* 0x000fe2000001140f */
[----:B------:R-:W-:-:S02]  /*1e6f0*/  IMAD.X R7, R10, 0x1, R71, P6 ;  /* 0x000000010a077824 */ /* 0x000fc400030e0647 */
[----:B------:R-:W-:Y:S04]  /*1e700*/  @P5 STG.E.U8 desc[UR18][R4.64], R13 ;  /* 0x0000000d04005986 */ /* 0x000fe8000c101112 */
[----:B------:R2:W-:Y:S02]  /*1e710*/  @P3 STG.E.U8 desc[UR18][R6.64], R15 ;  /* 0x0000000f06003986 */ /* 0x0005e4000c101112 */
[----:B--2---:R-:W-:Y:S02]  /*1e720*/  F2FP.SATFINITE.E5M2.F32.PACK_AB_MERGE_C R7, R88, R85, RZ ;  /* 0x000000555807723e */ /* 0x004fe400048060ff */
[----:B------:R-:W2:Y:S04]  /*1e730*/  LDL.LU R85, [R1+0x1a8] ;  /* 0x0001a80001557983 */ /* 0x000ea80000300800 */
[----:B------:R-:W2:Y:S01]  /*1e740*/  LDL.LU R88, [R1+0x1ac] ;  /* 0x0001ac0001587983 */ /* 0x000ea20000300800 */
[----:B------:R-:W-:Y:S01]  /*1e750*/  ISETP.GE.AND P2, PT, R14, UR4, PT ;  /* 0x000000040e007c0c */ /* 0x000fe2000bf46270 */
[----:B------:R-:W1:Y:S01]  /*1e760*/  LDCU UR4, c[0x0][0x39c] ;  /* 0x00007380ff0477ac */ /* 0x000e620008000800 */
[----:B------:R-:W-:-:S02]  /*1e770*/  VIADD R14, R0, 0x6b ;  /* 0x0000006b000e7836 */ /* 0x000fc40000000000 */
[----:B------:R-:W-:Y:S01]  /*1e780*/  VIADD R12, R12, UR21 ;  /* 0x000000150c0c7c36 */ /* 0x000fe20008000000 */
[----:B----4-:R-:W-:Y:S01]  /*1e790*/  ISETP.LT.AND P5, PT, R2, UR8, !P0 ;  /* 0x0000000802007c0c */ /* 0x010fe2000c7a1270 */
[----:B------:R-:W-:-:S03]  /*1e7a0*/  VIADD R11, R0, 0x6c ;  /* 0x0000006c000b7836 */ /* 0x000fc60000000000 */
[----:B------:R-:W-:Y:S01]  /*1e7b0*/  IADD3 R8, P3, PT, R12, R68, RZ ;  /* 0x000000440c087210 */ /* 0x000fe20007f7e0ff */
[----:B------:R-:W4:Y:S01]  /*1e7c0*/  LDCU UR8, c[0x0][0x398] ;  /* 0x00007300ff0877ac */ /* 0x000f220008000800 */
[----:B-----5:R-:W-:Y:S02]  /*1e7d0*/  ISETP.LT.AND P0, PT, R70, UR12, !P0 ;  /* 0x0000000c46007c0c */ /* 0x020fe4000c701270 */
[----:B-1----:R-:W-:Y:S01]  /*1e7e0*/  ISETP.GE.AND P1, PT, R14, UR4, PT ;  /* 0x000000040e007c0c */ /* 0x002fe2000bf26270 */
[----:B------:R-:W1:Y:S01]  /*1e7f0*/  LDCU UR4, c[0x0][0x39c] ;  /* 0x00007380ff0477ac */ /* 0x000e620008000800 */
[----:B------:R-:W-:Y:S02]  /*1e800*/  SHF.R.S32.HI R14, RZ, 0x1f, R12 ;  /* 0x0000001fff0e7819 */ /* 0x000fe4000001140c */
[----:B------:R-:W-:Y:S01]  /*1e810*/  IADD3 R10, P6, PT, R12, R69, RZ ;  /* 0x000000450c0a7210 */ /* 0x000fe20007fde0ff */
[----:B------:R-:W5:Y:S02]  /*1e820*/  LDCU UR12, c[0x0][0x398] ;  /* 0x00007300ff0c77ac */ /* 0x000f640008000800 */
[----:B------:R-:W-:-:S02]  /*1e830*/  IMAD.X R9, R14, 0x1, R3, P3 ;  /* 0x000000010e097824 */ /* 0x000fc400018e0603 */
[----:B------:R-:W-:Y:S01]  /*1e840*/  VIADD R12, R12, UR21 ;  /* 0x000000150c0c7c36 */ /* 0x000fe20008000000 */
[----:B---3--:R-:W-:Y:S02]  /*1e850*/  ISETP.GE.AND P3, PT, R11, UR6, PT ;  /* 0x000000060b007c0c */ /* 0x008fe4000bf66270 */
[----:B------:R-:W-:Y:S01]  /*1e860*/  @P5 STG.E.U8 desc[UR18][R8.64], R7 ;  /* 0x0000000708005986 */ /* 0x000fe2000c101112 */
[----:B0-----:R-:W-:Y:S01]  /*1e870*/  ISETP.LT.AND P5, PT, R2, UR10, !P4 ;  /* 0x0000000a02007c0c */ /* 0x001fe2000e7a1270 */
[----:B------:R-:W-:Y:S01]  /*1e880*/  IMAD.X R11, R14, 0x1, R71, P6 ;  /* 0x000000010e0b7824 */ /* 0x000fe200030e0647 */
[----:B------:R-:W-:Y:S01]  /*1e890*/  F2FP.SATFINITE.E5M2.F32.PACK_AB_MERGE_C R45, R45, R44, RZ ;  /* 0x0000002c2d2d723e */ /* 0x000fe200048060ff */
[----:B------:R-:W-:Y:S01]  /*1e8a0*/  VIADD R5, R0, 0x6d ;  /* 0x0000006d00057836 */ /* 0x000fe20000000000 */
[----:B------:R-:W-:Y:S01]  /*1e8b0*/  SHF.R.S32.HI R14, RZ, 0x1f, R12 ;  /* 0x0000001fff0e7819 */ /* 0x000fe2000001140c */
[----:B------:R-:W0:Y:S01]  /*1e8c0*/  LDCU UR6, c[0x0][0x39c] ;  /* 0x00007380ff0677ac */ /* 0x000e220008000800 */
[----:B------:R-:W-:-:S02]  /*1e8d0*/  IADD3 R4, P6, PT, R12, R68, RZ ;  /* 0x000000440c047210 */ /* 0x000fc40007fde0ff */
[----:B------:R-:W-:Y:S01]  /*1e8e0*/  PRMT R6, R7, 0x9910, RZ ;  /* 0x0000991007067816 */ /* 0x000fe200000000ff */
[----:B------:R3:W-:Y:S01]  /*1e8f0*/  @P0 STG.E.U8 desc[UR18][R10.64], R45 ;  /* 0x0000002d0a000986 */ /* 0x0007e2000c101112 */
[----:B-1----:R-:W-:Y:S01]  /*1e900*/  ISETP.GE.AND P0, PT, R5, UR4, PT ;  /* 0x0000000405007c0c */ /* 0x002fe2000bf06270 */
[----:B------:R-:W-:Y:S01]  /*1e910*/  IMAD.X R5, R14, 0x1, R3, P6 ;  /* 0x000000010e057824 */ /* 0x000fe200030e0603 */
[----:B----4-:R-:W-:Y:S01]  /*1e920*/  ISETP.LT.AND P4, PT, R70, UR8, !P4 ;  /* 0x0000000846007c0c */ /* 0x010fe2000e781270 */
[----:B------:R-:W1:Y:S01]  /*1e930*/  LDCU UR4, c[0x0][0x39c] ;  /* 0x00007380ff0477ac */ /* 0x000e620008000800 */
[----:B------:R-:W4:Y:S01]  /*1e940*/  LDCU UR10, c[0x0][0x398] ;  /* 0x00007300ff0a77ac */ /* 0x000f220008000800 */
[----:B---3--:R-:W-:Y:S01]  /*1e950*/  SHF.R.S32.HI R11, RZ, 0x8, R6 ;  /* 0x00000008ff0b7819 */ /* 0x008fe20000011406 */
[----:B------:R-:W3:Y:S04]  /*1e960*/  LDCU UR8, c[0x0][0x398] ;  /* 0x00007300ff0877ac */ /* 0x000ee80008000800 */
[----:B------:R0:W-:Y:S01]  /*1e970*/  @P5 STG.E.U8 desc[UR18][R4.64], R11 ;  /* 0x0000000b04005986 */ /* 0x0001e2000c101112 */
[C---:B------:R-:W-:Y:S01]  /*1e980*/  IADD3 R6, P5, PT, R12.reuse, R69, RZ ;  /* 0x000000450c067210 */ /* 0x040fe20007fbe0ff */
[----:B------:R-:W-:Y:S01]  /*1e990*/  VIADD R12, R12, UR21 ;  /* 0x000000150c0c7c36 */ /* 0x000fe20008000000 */
[----:B-----5:R-:W-:Y:S01]  /*1e9a0*/  ISETP.LT.AND P6, PT, R2, UR12, !P2 ;  /* 0x0000000c02007c0c */ /* 0x020fe2000d7c1270 */
[----:B------:R-:W5:Y:S01]  /*1e9b0*/  LDCU UR12, c[0x0][0x398] ;  /* 0x00007300ff0c77ac */ /* 0x000f620008000800 */
[----:B------:R-:W-:Y:S01]  /*1e9c0*/  PRMT R13, R45, 0x9910, RZ ;  /* 0x000099102d0d7816 */ /* 0x000fe200000000ff */
[----:B------:R-:W-:Y:S01]  /*1e9d0*/  IMAD.X R7, R14, 0x1, R71, P5 ;  /* 0x000000010e077824 */ /* 0x000fe200028e0647 */
[----:B------:R-:W-:-:S02]  /*1e9e0*/  SHF.R.S32.HI R10, RZ, 0x1f, R12 ;  /* 0x0000001fff0a7819 */ /* 0x000fc4000001140c */
[----:B------:R-:W-:Y:S02]  /*1e9f0*/  IADD3 R8, P5, PT, R12, R68, RZ ;  /* 0x000000440c087210 */ /* 0x000fe40007fbe0ff */
[----:B------:R-:W-:-:S03]  /*1ea00*/  SHF.R.S32.HI R13, RZ, 0x8, R13 ;  /* 0x00000008ff0d7819 */ /* 0x000fc6000001140d */
[----:B------:R-:W-:Y:S02]  /*1ea10*/  IMAD.X R9, R10, 0x1, R3, P5 ;  /* 0x000000010a097824 */ /* 0x000fe400028e0603 */
[----:B------:R-:W-:Y:S01]  /*1ea20*/  @P4 STG.E.U8 desc[UR18][R6.64], R13 ;  /* 0x0000000d06004986 */ /* 0x000fe2000c101112 */
[----:B--2---:R-:W-:-:S04]  /*1ea30*/  F2FP.SATFINITE.E5M2.F32.PACK_AB_MERGE_C R15, R88, R85, RZ ;  /* 0x00000055580f723e */ /* 0x004fc800048060ff */
[----:B0-----:R-:W-:Y:S01]  /*1ea40*/  PRMT R11, R15, 0x9910, RZ ;  /* 0x000099100f0b7816 */ /* 0x001fe200000000ff */
[----:B------:R0:W-:Y:S02]  /*1ea50*/  @P6 STG.E.U8 desc[UR18][R8.64], R15 ;  /* 0x0000000f08006986 */ /* 0x0001e4000c101112 */
[----:B0-----:R-:W-:Y:S02]  /*1ea60*/  F2FP.SATFINITE.E5M2.F32.PACK_AB_MERGE_C R15, R87, R86, RZ ;  /* 0x00000056570f723e */ /* 0x001fe400048060ff */
[----:B------:R-:W2:Y:S04]  /*1ea70*/  LDL.LU R86, [R1+0x1b8] ;  /* 0x0001b80001567983 */ /* 0x000ea80000300800 */
[----:B------:R-:W2:Y:S01]  /*1ea80*/  LDL.LU R87, [R1+0x1bc] ;  /* 0x0001bc0001577983 */ /* 0x000ea20000300800 */
[----:B------:R-:W-:Y:S01]  /*1ea90*/  VIADD R4, R0, 0x6e ;  /* 0x0000006e00047836 */ /* 0x000fe20000000000 */
[----:B------:R-:W-:Y:S01]  /*1eaa0*/  ISETP.LT.AND P5, PT, R70, UR14, !P2 ;  /* 0x0000000e46007c0c */ /* 0x000fe2000d7a1270 */
[----:B------:R-:W-:-:S03]  /*1eab0*/  VIADD R5, R0, 0x6f ;  /* 0x0000006f00057836 */ /* 0x000fc60000000000 */
[----:B-1----:R-:W-:Y:S01]  /*1eac0*/  ISETP.GE.AND P4, PT, R4, UR4, PT ;  /* 0x0000000404007c0c */ /* 0x002fe2000bf86270 */
[----:B------:R-:W0:Y:S01]  /*1ead0*/  LDCU UR4, c[0x0][0x39c] ;  /* 0x00007380ff0477ac */ /* 0x000e220008000800 */
[C---:B------:R-:W-:Y:S02]  /*1eae0*/  IADD3 R4, P6, PT, R12.reuse, R69, RZ ;  /* 0x000000450c047210 */ /* 0x040fe40007fde0ff */
[----:B------:R-:W-:Y:S01]  /*1eaf0*/  ISETP.GE.AND P2, PT, R5, UR6, PT ;  /* 0x0000000605007c0c */ /* 0x000fe2000bf46270 */
[----:B------:R-:W-:Y:S01]  /*1eb00*/  VIADD R12, R12, UR21 ;  /* 0x000000150c0c7c36 */ /* 0x000fe20008000000 */
[----:B------:R-:W-:Y:S01]  /*1eb10*/  F2FP.SATFINITE.E5M2.F32.PACK_AB_MERGE_C R47, R47, R46, RZ ;  /* 0x0000002e2f2f723e */ /* 0x000fe200048060ff */
[----:B------:R-:W-:Y:S01]  /*1eb20*/  IMAD.X R5, R10, 0x1, R71, P6 ;  /* 0x000000010a057824 */ /* 0x000fe200030e0647 */
[----:B------:R-:W1:Y:S01]  /*1eb30*/  LDCU UR6, c[0x0][0x398] ;  /* 0x00007300ff0677ac */ /* 0x000e620008000800 */
[----:B----4-:R-:W-:Y:S02]  /*1eb40*/  ISETP.LT.AND P6, PT, R2, UR10, !P1 ;  /* 0x0000000a02007c0c */ /* 0x010fe4000cfc1270 */
[----:B------:R-:W-:Y:S01]  /*1eb50*/  SHF.R.S32.HI R8, RZ, 0x1f, R12 ;  /* 0x0000001fff087819 */ /* 0x000fe2000001140c */
[----:B------:R4:W-:Y:S01]  /*1eb60*/  @P5 STG.E.U8 desc[UR18][R4.64], R47 ;  /* 0x0000002f04005986 */ /* 0x0009e2000c101112 */
[----:B------:R-:W-:Y:S01]  /*1eb70*/  IADD3 R6, P5, PT, R12, R68, RZ ;  /* 0x000000440c067210 */ /* 0x000fe20007fbe0ff */
[----:B------:R-:W0:Y:S01]  /*1eb80*/  LDCU UR10, c[0x0][0x398] ;  /* 0x00007300ff0a77ac */ /* 0x000e220008000800 */
[----:B------:R-:W-:-:S03]  /*1eb90*/  SHF.R.S32.HI R11, RZ, 0x8, R11 ;  /* 0x00000008ff0b7819 */ /* 0x000fc6000001140b */
[----:B------:R-:W-:Y:S01]  /*1eba0*/  IMAD.X R7, R8, 0x1, R3, P5 ;  /* 0x0000000108077824 */ /* 0x000fe200028e0603 */
[----:B---3--:R-:W-:Y:S01]  /*1ebb0*/  ISETP.LT.AND P1, PT, R70, UR8, !P1 ;  /* 0x0000000846007c0c */ /* 0x008fe2000cf21270 */
[----:B------:R-:W3:Y:S03]  /*1ebc0*/  LDCU UR8, c[0x0][0x398] ;  /* 0x00007300ff0877ac */ /* 0x000ee60008000800 */
[----:B------:R0:W-:Y:S01]  /*1ebd0*/  @P6 STG.E.U8 desc[UR18][R6.64], R11 ;  /* 0x0000000b06006986 */ /* 0x0001e2000c101112 */
[C---:B----4-:R-:W-:Y:S01]  /*1ebe0*/  IADD3 R4, P6, PT, R12.reuse, R69, RZ ;  /* 0x000000450c047210 */ /* 0x050fe20007fde0ff */
[----:B------:R-:W-:Y:S01]  /*1ebf0*/  VIADD R12, R12, UR21 ;  /* 0x000000150c0c7c36 */ /* 0x000fe20008000000 */
[----:B-1----:R-:W-:Y:S01]  /*1ec00*/  ISETP.LT.AND P5, PT, R2, UR6, !P3 ;  /* 0x0000000602007c0c */ /* 0x002fe2000dfa1270 */
[----:B------:R-:W1:Y:S01]  /*1ec10*/  LDCU UR6, c[0x0][0x398] ;  /* 0x00007300ff0677ac */ /* 0x000e620008000800 */
[----:B------:R-:W-:Y:S01]  /*1ec20*/  PRMT R13, R47, 0x9910, RZ ;  /* 0x000099102f0d7816 */ /* 0x000fe200000000ff */
[----:B------:R-:W-:Y:S01]  /*1ec30*/  IMAD.X R5, R8, 0x1, R71, P6 ;  /* 0x0000000108057824 */ /* 0x000fe200030e0647 */
[----:B------:R-:W-:-:S02]  /*1ec40*/  SHF.R.S32.HI R14, RZ, 0x1f, R12 ;  /* 0x0000001fff0e7819 */ /* 0x000fc4000001140c */
[----:B------:R-:W-:Y:S02]  /*1ec50*/  IADD3 R8, P6, PT, R12, R68, RZ ;  /* 0x000000440c087210 */ /* 0x000fe40007fde0ff */
[----:B------:R-:W-:-:S03]  /*1ec60*/  SHF.R.S32.HI R13, RZ, 0x8, R13 ;  /* 0x00000008ff0d7819 */ /* 0x000fc6000001140d */
[----:B------:R-:W-:Y:S01]  /*1ec70*/  IMAD.X R9, R14, 0x1, R3, P6 ;  /* 0x000000010e097824 */ /* 0x000fe200030e0603 */
[----:B0-----:R-:W-:Y:S01]  /*1ec80*/  PRMT R11, R15, 0x9910, RZ ;  /* 0x000099100f0b7816 */ /* 0x001fe200000000ff */
[----:B------:R-:W-:Y:S04]  /*1ec90*/  @P1 STG.E.U8 desc[UR18][R4.64], R13 ;  /* 0x0000000d04001986 */ /* 0x000fe8000c101112 */
[----:B------:R2:W-:Y:S02]  /*1eca0*/  @P5 STG.E.U8 desc[UR18][R8.64], R15 ;  /* 0x0000000f08005986 */ /* 0x0005e4000c101112 */
[----:B--2---:R-:W-:Y:S02]  /*1ecb0*/  F2FP.SATFINITE.E5M2.F32.PACK_AB_MERGE_C R15, R87, R86, RZ ;  /* 0x00000056570f723e */ /* 0x004fe400048060ff */
[----:B------:R-:W2:Y:S04]  /*1ecc0*/  LDL.LU R86, [R1+0x1c0] ;  /* 0x0001c00001567983 */ /* 0x000ea80000300800 */
[----:B------:R-:W2:Y:S01]  /*1ecd0*/  LDL.LU R87, [R1+0x1c4] ;  /* 0x0001c40001577983 */ /* 0x000ea20000300800 */
[----:B------:R-:W-:-:S05]  /*1ece0*/  VIADD R6, R0, 0x70 ;  /* 0x0000007000067836 */ /* 0x000fca0000000000 */
[----:B------:R-:W-:Y:S01]  /*1ecf0*/  ISETP.GE.AND P1, PT, R6, UR4, PT ;  /* 0x0000000406007c0c */ /* 0x000fe2000bf26270 */
[----:B------:R-:W0:Y:S01]  /*1ed00*/  LDCU UR4, c[0x0][0x39c] ;  /* 0x00007380ff0477ac */ /* 0x000e220008000800 */
[----:B------:R-:W-:Y:S01]  /*1ed10*/  ISETP.LT.AND P3, PT, R70, UR10, !P3 ;  /* 0x0000000a46007c0c */ /* 0x000fe2000df61270 */
[C---:B------:R-:W-:Y:S01]  /*1ed20*/  VIADD R10, R12.reuse, UR21 ;  /* 0x000000150c0a7c36 */ /* 0x040fe20008000000 */
[----:B------:R-:W-:Y:S01]  /*1ed30*/  IADD3 R6, P6, PT, R12, R69, RZ ;  /* 0x000000450c067210 */ /* 0x000fe20007fde0ff */
[----:B------:R-:W-:Y:S01]  /*1ed40*/  VIADD R8, R0, 0x71 ;  /* 0x0000007100087836 */ /* 0x000fe20000000000 */
[----:B---3--:R-:W-:Y:S01]  /*1ed50*/  ISETP.LT.AND P5, PT, R2, UR8, !P0 ;  /* 0x0000000802007c0c */ /* 0x008fe2000c7a1270 */
[----:B------:R-:W3:Y:S01]  /*1ed60*/  LDCU UR8, c[0x0][0x398] ;  /* 0x00007300ff0877ac */ /* 0x000ee20008000800 */
[----:B------:R-:W-:Y:S01]  /*1ed70*/  SHF.R.S32.HI R12, RZ, 0x1f, R10 ;  /* 0x0000001fff0c7819 */ /* 0x000fe2000001140a */
[----:B------:R-:W-:Y:S01]  /*1ed80*/  IMAD.X R7, R14, 0x1, R71, P6 ;  /* 0x000000010e077824 */ /* 0x000fe200030e0647 */
[----:B------:R-:W-:Y:S01]  /*1ed90*/  IADD3 R4, P6, PT, R10, R68, RZ ;  /* 0x000000440a047210 */ /* 0x000fe20007fde0ff */
[----:B------:R-:W4:Y:S01]  /*1eda0*/  LDCU UR10, c[0x0][0x398] ;  /* 0x00007300ff0a77ac */ /* 0x000f220008000800 */
[----:B------:R-:W-:-:S02]  /*1edb0*/  F2FP.SATFINITE.E5M2.F32.PACK_AB_MERGE_C R49, R49, R48, RZ ;  /* 0x000000303131723e */ /* 0x000fc400048060ff */
[----:B------:R-:W-:Y:S01]  /*1edc0*/  SHF.R.S32.HI R11, RZ, 0x8, R11 ;  /* 0x00000008ff0b7819 */ /* 0x000fe2000001140b */
[----:B------:R-:W-:Y:S02]  /*1edd0*/  IMAD.X R5, R12, 0x1, R3, P6 ;  /* 0x000000010c057824 */ /* 0x000fe400030e0603 */
[----:B------:R-:W-:Y:S01]  /*1ede0*/  @P3 STG.E.U8 desc[UR18][R6.64], R49 ;  /* 0x0000003106003986 */ /* 0x000fe2000c101112 */
[----:B0-----:R-:W-:Y:S01]  /*1edf0*/  ISETP.GE.AND P3, PT, R8, UR4, PT ;  /* 0x0000000408007c0c */ /* 0x001fe2000bf66270 */
[----:B------:R-:W0:Y:S01]  /*1ee00*/  LDCU UR4, c[0x0][0x39c] ;  /* 0x00007380ff0477ac */ /* 0x000e220008000800 */
[C---:B------:R-:W-:Y:S01]  /*1ee10*/  IADD3 R8, P6, PT, R10.reuse, R69, RZ ;  /* 0x000000450a087210 */ /* 0x040fe20007fde0ff */
[----:B------:R-:W-:Y:S01]  /*1ee20*/  VIADD R10, R10, UR21 ;  /* 0x000000150a0a7c36 */ /* 0x000fe20008000000 */
[----:B------:R3:W-:Y:S01]  /*1ee30*/  @P5 STG.E.U8 desc[UR18][R4.64], R11 ;  /* 0x0000000b04005986 */ /* 0x0007e2000c101112 */
[----:B-1----:R-:W-:Y:S01]  /*1ee40*/  ISETP.LT.AND P0, PT, R70, UR6, !P0 ;  /* 0x0000000646007c0c */ /* 0x002fe2000c701270 */
[----:B------:R-:W1:Y:S01]  /*1ee50*/  LDCU UR6, c[0x0][0x398] ;  /* 0x00007300ff0677ac */ /* 0x000e620008000800 */
[----:B-----5:R-:W-:Y:S01]  /*1ee60*/  ISETP.LT.AND P5, PT, R2, UR12, !P4 ;  /* 0x0000000c02007c0c */ /* 0x020fe2000e7a1270 */
[----:B------:R-:W-:Y:S01]  /*1ee70*/  IMAD.X R9, R12, 0x1, R71, P6 ;  /* 0x000000010c097824 */ /* 0x000fe200030e0647 */
[----:B------:R-:W-:Y:S01]  /*1ee80*/  PRMT R13, R49, 0x9910, RZ ;  /* 0x00009910310d7816 */ /* 0x000fe200000000ff */
[----:B------:R-:W-:Y:S01]  /*1ee90*/  VIADD R14, R0, 0x72 ;  /* 0x00000072000e7836 */ /* 0x000fe20000000000 */
[----:B------:R-:W-:Y:S01]  /*1eea0*/  SHF.R.S32.HI R12, RZ, 0x1f, R10 ;  /* 0x0000001fff0c7819 */ /* 0x000fe2000001140a */
[----:B------:R-:W5:Y:S01]  /*1eeb0*/  LDCU UR12, c[0x0][0x398] ;  /* 0x00007300ff0c77ac */ /* 0x000f620008000800 */
[----:B---3--:R-:W-:-:S02]  /*1eec0*/  IADD3 R4, P6, PT, R10, R68, RZ ;  /* 0x000000440a047210 */ /* 0x008fc40007fde0ff */
[----:B------:R-:W-:-:S03]  /*1eed0*/  SHF.R.S32.HI R13, RZ, 0x8, R13 ;  /* 0x00000008ff0d7819 */ /* 0x000fc6000001140d */
[----:B------:R-:W-:Y:S01]  /*1eee0*/  IMAD.X R5, R12, 0x1, R3, P6 ;  /* 0x000000010c057824 */ /* 0x000fe200030e0603 */
[----:B------:R-:W-:Y:S01]  /*1eef0*/  PRMT R11, R15, 0x9910, RZ ;  /* 0x000099100f0b7816 */ /* 0x000fe200000000ff */
[----:B------:R-:W-:Y:S04]  /*1ef00*/  @P0 STG.E.U8 desc[UR18][R8.64], R13 ;  /* 0x0000000d08000986 */ /* 0x000fe8000c101112 */
[----:B------:R2:W-:Y:S02]  /*1ef10*/  @P5 STG.E.U8 desc[UR18][R4.64], R15 ;  /* 0x0000000f04005986 */ /* 0x0005e4000c101112 */
[----:B--2---:R-:W-:Y:S02]  /*1ef20*/  F2FP.SATFINITE.E5M2.F32.PACK_AB_MERGE_C R15, R87, R86, RZ ;  /* 0x00000056570f723e */ /* 0x004fe400048060ff */
[----:B------:R-:W2:Y:S04]  /*1ef30*/  LDL.LU R86, [R1+0x1c8] ;  /* 0x0001c80001567983 */ /* 0x000ea80000300800 */
[----:B------:R-:W2:Y:S01]  /*1ef40*/  LDL.LU R87, [R1+0x1cc] ;  /* 0x0001cc0001577983 */ /* 0x000ea20000300800 */
[----:B------:R-:W-:Y:S01]  /*1ef50*/  ISETP.LT.AND P4, PT, R70, UR8, !P4 ;  /* 0x0000000846007c0c */ /* 0x000fe2000e781270 */
[----:B------:R-:W3:Y:S01]  /*1ef60*/  LDCU UR8, c[0x0][0x398] ;  /* 0x00007300ff0877ac */ /* 0x000ee20008000800 */
[----:B0-----:R-:W-:-:S02]  /*1ef70*/  ISETP.GE.AND P6, PT, R14, UR4, PT ;  /* 0x000000040e007c0c */ /* 0x001fc4000bfc6270 */
[----:B------:R-:W-:Y:S01]  /*1ef80*/  IADD3 R6, P0, PT, R10, R69, RZ ;  /* 0x000000450a067210 */ /* 0x000fe20007f1e0ff */
[----:B------:R-:W0:Y:S01]  /*1ef90*/  LDCU UR4, c[0x0][0x39c] ;  /* 0x00007380ff0477ac */ /* 0x000e220008000800 */
[----:B------:R-:W-:-:S03]  /*1efa0*/  F2FP.SATFINITE.E5M2.F32.PACK_AB_MERGE_C R51, R51, R50, RZ ;  /* 0x000000323333723e */ /* 0x000fc600048060ff */
[----:B------:R-:W-:Y:S02]  /*1efb0*/  IMAD.X R7, R12, 0x1, R71, P0 ;  /* 0x000000010c077824 */ /* 0x000fe400000e0647 */
[----:B------:R-:W-:-:S03]  /*1efc0*/  VIADD R10, R10, UR21 ;  /* 0x000000150a0a7c36 */ /* 0x000fc60008000000 */
[----:B------:R4:W-:Y:S01]  /*1efd0*/  @P4 STG.E.U8 desc[UR18][R6.64], R51 ;  /* 0x0000003306004986 */ /* 0x0009e2000c101112 */
[----:B-1----:R-:W-:Y:S01]  /*1efe0*/  ISETP.LT.AND P4, PT, R2, UR6, !P2 ;  /* 0x0000000602007c0c */ /* 0x002fe2000d781270 */
[----:B------:R-:W-:Y:S01]  /*1eff0*/  VIADD R9, R0, 0x73 ;  /* 0x0000007300097836 */ /* 0x000fe20000000000 */
[----:B------:R-:W-:Y:S01]  /*1f000*/  SHF.R.S32.HI R12, RZ, 0x1f, R10 ;  /* 0x0000001fff0c7819 */ /* 0x000fe2000001140a */
[----:B------:R-:W1:Y:S01]  /*1f010*/  LDCU UR6, c[0x0][0x39c] ;  /* 0x00007380ff0677ac */ /* 0x000e620008000800 */
[----:B------:R-:W-:Y:S02]  /*1f020*/  IADD3 R8, P5, PT, R10, R68, RZ ;  /* 0x000000440a087210 */ /* 0x000fe40007fbe0ff */
[----:B---3--:R-:W-:Y:S01]  /*1f030*/  ISETP.LT.AND P2, PT, R70, UR8, !P2 ;  /* 0x0000000846007c0c */ /* 0x008fe2000d741270 */
[----:B------:R-:W3:Y:S01]  /*1f040*/  LDCU UR8, c[0x0][0x398] ;  /* 0x00007300ff0877ac */ /* 0x000ee20008000800 */
[----:B0-----:R-:W-:Y:S01]  /*1f050*/  ISETP.GE.AND P0, PT, R9, UR4, PT ;  /* 0x0000000409007c0c */ /* 0x001fe2000bf06270 */
[----:B------:R-:W-:Y:S01]  /*1f060*/  IMAD.X R9, R12, 0x1, R3, P5 ;  /* 0x000000010c097824 */ /* 0x000fe200028e0603 */
[----:B------:R-:W-:-:S02]  /*1f070*/  SHF.R.S32.HI R11, RZ, 0x8, R11 ;  /* 0x00000008ff0b7819 */ /* 0x000fc4000001140b */
[----:B------:R-:W-:Y:S01]  /*1f080*/  PRMT R13, R51, 0x9910, RZ ;  /* 0x00009910330d7816 */ /* 0x000fe200000000ff */
[----:B----4-:R-:W-:Y:S01]  /*1f090*/  VIADD R7, R0, 0x74 ;  /* 0x0000007400077836 */ /* 0x010fe20000000000 */
[C---:B------:R-:W-:Y:S01]  /*1f0a0*/  IADD3 R4, P5, PT, R10.reuse, R69, RZ ;  /* 0x000000450a047210 */ /* 0x040fe20007fbe0ff */
[----:B------:R-:W-:Y:S01]  /*1f0b0*/  VIADD R10, R10, UR21 ;  /* 0x000000150a0a7c36 */ /* 0x000fe20008000000 */
[----:B------:R0:W-:Y:S01]  /*1f0c0*/  @P4 STG.E.U8 desc[UR18][R8.64], R11 ;  /* 0x0000000b08004986 */ /* 0x0001e2000c101112 */
[----:B------:R-:W-:Y:S01]  /*1f0d0*/  ISETP.LT.AND P4, PT, R2, UR10, !P1 ;  /* 0x0000000a02007c0c */ /* 0x000fe2000cf81270 */
[----:B------:R-:W4:Y:S01]  /*1f0e0*/  LDCU UR4, c[0x0][0x39c] ;  /* 0x00007380ff0477ac */ /* 0x000f220008000800 */
[----:B------:R-:W-:Y:S01]  /*1f0f0*/  IMAD.X R5, R12, 0x1, R71, P5 ;  /* 0x000000010c057824 */ /* 0x000fe200028e0647 */
[----:B------:R-:W-:Y:S02]  /*1f100*/  SHF.R.S32.HI R13, RZ, 0x8, R13 ;  /* 0x00000008ff0d7819 */ /* 0x000fe4000001140d */
[----:B------:R-:W-:Y:S01]  /*1f110*/  SHF.R.S32.HI R12, RZ, 0x1f, R10 ;  /* 0x0000001fff0c7819 */ /* 0x000fe2000001140a */
[----:B------:R-:W2:Y:S01]  /*1f120*/  LDCU UR10, c[0x0][0x398] ;  /* 0x00007300ff0a77ac */ /* 0x000ea20008000800 */
[----:B------:R-:W-:Y:S01]  /*1f130*/  IADD3 R6, P5, PT, R10, R68, RZ ;  /* 0x000000440a067210 */ /* 0x000fe20007fbe0ff */
[----:B------:R-:W-:Y:S01]  /*1f140*/  @P2 STG.E.U8 desc[UR18][R4.64], R13 ;  /* 0x0000000d04002986 */ /* 0x000fe2000c101112 */
[----:B-1----:R-:W-:Y:S01]  /*1f150*/  ISETP.GE.AND P2, PT, R7, UR6, PT ;  /* 0x0000000607007c0c */ /* 0x002fe2000bf46270 */
[----:B------:R-:W1:Y:S02]  /*1f160*/  LDCU UR6, c[0x0][0x398] ;  /* 0x00007300ff0677ac */ /* 0x000e640008000800 */
[----:B------:R-:W-:Y:S01]  /*1f170*/  IMAD.X R7, R12, 0x1, R3, P5 ;  /* 0x000000010c077824 */ /* 0x000fe200028e0603 */
[----:B0-----:R-:W-:-:S04]  /*1f180*/  PRMT R11, R15, 0x9910, RZ ;  /* 0x000099100f0b7816 */ /* 0x001fc800000000ff */
[----:B------:R2:W-:Y:S02]  /*1f190*/  @P4 STG.E.U8 desc[UR18][R6.64], R15 ;  /* 0x0000000f06004986 */ /* 0x0005e4000c101112 */
[----:B--2---:R-:W-:Y:S02]  /*1f1a0*/  F2FP.SATFINITE.E5M2.F32.PACK_AB_MERGE_C R15, R87, R86, RZ ;  /* 0x00000056570f723e */ /* 0x004fe400048060ff */
[----:B------:R-:W2:Y:S04]  /*1f1b0*/  LDL.LU R86, [R1+0x1d0] ;  /* 0x0001d00001567983 */ /* 0x000ea80000300800 */
[----:B------:R-:W2:Y:S01]  /*1f1c0*/  LDL.LU R87, [R1+0x1d4] ;  /* 0x0001d40001577983 */ /* 0x000ea20000300800 */
[----:B-----5:R-:W-:Y:S02]  /*1f1d0*/  ISETP.LT.AND P1, PT, R70, UR12, !P1 ;  /* 0x0000000c46007c0c */ /* 0x020fe4000cf21270 */
[C---:B------:R-:W-:Y:S01]  /*1f1e0*/  IADD3 R8, P5, PT, R10.reuse, R69, RZ ;  /* 0x000000450a087210 */ /* 0x040fe20007fbe0ff */
[----:B------:R-:W-:Y:S01]  /*1f1f0*/  VIADD R10, R10, UR21 ;  /* 0x000000150a0a7c36 */ /* 0x000fe20008000000 */
[----:B---3--:R-:W-:Y:S01]  /*1f200*/  ISETP.LT.AND P4, PT, R2, UR8, !P3 ;  /* 0x0000000802007c0c */ /* 0x008fe2000df81270 */
[----:B------:R-:W-:Y:S01]  /*1f210*/  VIADD R5, R0, 0x75 ;  /* 0x0000007500057836 */ /* 0x000fe20000000000 */
[----:B------:R-:W-:Y:S01]  /*1f220*/  F2FP.SATFINITE.E5M2.F32.PACK_AB_MERGE_C R53, R53, R52, RZ ;  /* 0x000000343535723e */ /* 0x000fe200048060ff */
[----:B------:R-:W-:Y:S01]  /*1f230*/  IMAD.X R9, R12, 0x1, R71, P5 ;  /* 0x000000010c097824 */ /* 0x000fe200028e0647 */
[----:B------:R-:W-:Y:S01]  /*1f240*/  SHF.R.S32.HI R12, RZ, 0x1f, R10 ;  /* 0x0000001fff0c7819 */ /* 0x000fe2000001140a */
[----:B------:R-:W0:Y:S01]  /*1f250*/  LDCU UR8, c[0x0][0x398] ;  /* 0x00007300ff0877ac */ /* 0x000e220008000800 */
[----:B------:R-:W-:-:S03]  /*1f260*/  IADD3 R4, P5, PT, R10, R68, RZ ;  /* 0x000000440a047210 */ /* 0x000fc60007fbe0ff */
[----:B------:R3:W-:Y:S01]  /*1f270*/  @P1 STG.E.U8 desc[UR18][R8.64], R53 ;  /* 0x0000003508001986 */ /* 0x0007e2000c101112 */
[----:B----4-:R-:W-:Y:S01]  /*1f280*/  ISETP.GE.AND P1, PT, R5, UR4, PT ;  /* 0x0000000405007c0c */ /* 0x010fe2000bf26270 */
[----:B------:R-:W-:Y:S01]  /*1f290*/  IMAD.X R5, R12, 0x1, R3, P5 ;  /* 0x000000010c057824 */ /* 0x000fe200028e0603 */
[----:B------:R-:W-:Y:S01]  /*1f2a0*/  SHF.R.S32.HI R11, RZ, 0x8, R11 ;  /* 0x00000008ff0b7819 */ /* 0x000fe2000001140b */
[----:B------:R-:W4:Y:S01]  /*1f2b0*/  LDCU UR4, c[0x0][0x398] ;  /* 0x00007300ff0477ac */ /* 0x000f220008000800 */
[----:B-1----:R-:W-:-:S03]  /*1f2c0*/  ISETP.LT.AND P3, PT, R70, UR6, !P3 ;  /* 0x0000000646007c0c */ /* 0x002fc6000df61270 */
[----:B------:R1:W-:Y:S01]  /*1f2d0*/  @P4 STG.E.U8 desc[UR18][R4.64], R11 ;  /* 0x0000000b04004986 */ /* 0x0003e2000c101112 */
[C---:B------:R-:W-:Y:S01]  /*1f2e0*/  IADD3 R6, P4, PT, R10.reuse, R69, RZ ;  /* 0x000000450a067210 */ /* 0x040fe20007f9e0ff */
[----:B------:R-:W-:Y:S01]  /*1f2f0*/  VIADD R10, R10, UR21 ;  /* 0x000000150a0a7c36 */ /* 0x000fe20008000000 */
[----:B------:R-:W-:Y:S01]  /*1f300*/  PRMT R13, R53, 0x9910, RZ ;  /* 0x00009910350d7816 */ /* 0x000fe200000000ff */
[----:B---3--:R-:W-:Y:S01]  /*1f310*/  VIADD R9, R0, 0x76 ;  /* 0x0000007600097836 */ /* 0x008fe20000000000 */
[----:B------:R-:W-:Y:S01]  /*1f320*/  ISETP.LT.AND P5, PT, R2, UR10, !P6 ;  /* 0x0000000a02007c0c */ /* 0x000fe2000f7a1270 */
[----:B------:R-:W-:Y:S01]  /*1f330*/  IMAD.X R7, R12, 0x1, R71, P4 ;  /* 0x000000010c077824 */ /* 0x000fe200020e0647 */
[----:B------:R-:W-:Y:S01]  /*1f340*/  SHF.R.S32.HI R13, RZ, 0x8, R13 ;  /* 0x00000008ff0d7819 */ /* 0x000fe2000001140d */
[----:B------:R-:W3:Y:S01]  /*1f350*/  LDCU UR6, c[0x0][0x398] ;  /* 0x00007300ff0677ac */ /* 0x000ee20008000800 */
[----:B------:R-:W-:Y:S02]  /*1f360*/  SHF.R.S32.HI R12, RZ, 0x1f, R10 ;  /* 0x0000001fff0c7819 */ /* 0x000fe4000001140a */
[----:B------:R-:W-:Y:S01]  /*1f370*/  IADD3 R8, P4, PT, R10, R68, RZ ;  /* 0x000000440a087210 */ /* 0x000fe20007f9e0ff */
[----:B------:R-:W-:Y:S01]  /*1f380*/  @P3 STG.E.U8 desc[UR18][R6.64], R13 ;  /* 0x0000000d06003986 */ /* 0x000fe2000c101112 */
[----:B------:R-:W-:Y:S01]  /*1f390*/  ISETP.GE.AND P3, PT, R9, UR5, PT ;  /* 0x0000000509007c0c */ /* 0x000fe2000bf66270 */
[----:B------:R-:W5:Y:S02]  /*1f3a0*/  LDCU UR5, c[0x0][0x398] ;  /* 0x00007300ff0577ac */ /* 0x000f640008000800 */
[----:B------:R-:W-:Y:S01]  /*1f3b0*/  IMAD.X R9, R12, 0x1, R3, P4 ;  /* 0x000000010c097824 */ /* 0x000fe200020e0603 */
[----:B-1----:R-:W-:-:S04]  /*1f3c0*/  PRMT R11, R15, 0x9910, RZ ;  /* 0x000099100f0b7816 */ /* 0x002fc800000000ff */
[----:B------:R2:W-:Y:S02]  /*1f3d0*/  @P5 STG.E.U8 desc[UR18][R8.64], R15 ;  /* 0x0000000f08005986 */ /* 0x0005e4000c101112 */
[----:B--2---:R-:W-:Y:S02]  /*1f3e0*/  F2FP.SATFINITE.E5M2.F32.PACK_AB_MERGE_C R15, R87, R86, RZ ;  /* 0x00000056570f723e */ /* 0x004fe400048060ff */
[----:B------:R-:W2:Y:S04]  /*1f3f0*/  LDL.LU R86, [R1+0x1d8] ;  /* 0x0001d80001567983 */ /* 0x000ea80000300800 */
[----:B------:R-:W2:Y:S01]  /*1f400*/  LDL.LU R87, [R1+0x1dc] ;  /* 0x0001dc0001577983 */ /* 0x000ea20000300800 */
[----:B----4-:R-:W-:Y:S01]  /*1f410*/  ISETP.LT.AND P4, PT, R70, UR4, !P6 ;  /* 0x0000000446007c0c */ /* 0x010fe2000f781270 */
[----:B------:R-:W1:Y:S01]  /*1f420*/  LDCU UR4, c[0x0][0x398] ;  /* 0x00007300ff0477ac */ /* 0x000e620008000800 */
[C---:B------:R-:W-:Y:S01]  /*1f430*/  IADD3 R4, P6, PT, R10.reuse, R69, RZ ;  /* 0x000000450a047210 */ /* 0x040fe20007fde0ff */
[----:B------:R-:W-:Y:S01]  /*1f440*/  VIADD R10, R10, UR21 ;  /* 0x000000150a0a7c36 */ /* 0x000fe20008000000 */
[----:B---3--:R-:W-:Y:S01]  /*1f450*/  ISETP.LT.AND P5, PT, R2, UR6, !P0 ;  /* 0x0000000602007c0c */ /* 0x008fe2000c7a1270 */
[----:B------:R-:W-:Y:S01]  /*1f460*/  VIADD R7, R0, 0x77 ;  /* 0x0000007700077836 */ /* 0x000fe20000000000 */
[----:B------:R-:W-:Y:S01]  /*1f470*/  F2FP.SATFINITE.E5M2.F32.PACK_AB_MERGE_C R55, R55, R54, RZ ;  /* 0x000000363737723e */ /* 0x000fe200048060ff */
[----:B------:R-:W-:Y:S01]  /*1f480*/  IMAD.X R5, R12, 0x1, R71, P6 ;  /* 0x000000010c057824 */ /* 0x000fe200030e0647 */
[----:B------:R-:W-:Y:S01]  /*1f490*/  SHF.R.S32.HI R12, RZ, 0x1f, R10 ;  /* 0x0000001fff0c7819 */ /* 0x000fe2000001140a */
[----:B------:R-:W3:Y:S01]  /*1f4a0*/  LDCU UR6, c[0x0][0x398] ;  /* 0x00007300ff0677ac */ /* 0x000ee20008000800 */
[----:B------:R-:W-:-:S02]  /*1f4b0*/  IADD3 R6, P6, PT, R10, R68, RZ ;  /* 0x000000440a067210 */ /* 0x000fc40007fde0ff */
[----:B-----5:R-:W-:Y:S01]  /*1f4c0*/  ISETP.LT.AND P0, PT, R70, UR5, !P0 ;  /* 0x0000000546007c0c */ /* 0x020fe2000c701270 */
[----:B------:R4:W-:Y:S01]  /*1f4d0*/  @P4 STG.E.U8 desc[UR18][R4.64], R55 ;  /* 0x0000003704004986 */ /* 0x0009e2000c101112 */
[----:B------:R-:W-:Y:S01]  /*1f4e0*/  ISETP.GE.AND P4, PT, R7, UR9, PT ;  /* 0x0000000907007c0c */ /* 0x000fe2000bf86270 */
[----:B------:R-:W-:Y:S01]  /*1f4f0*/  IMAD.X R7, R12, 0x1, R3, P6 ;  /* 0x000000010c077824 */ /* 0x000fe200030e0603 */
[----:B------:R-:W-:Y:S01]  /*1f500*/  SHF.R.S32.HI R11, RZ, 0x8, R11 ;  /* 0x00000008ff0b7819 */ /* 0x000fe2000001140b */
[----:B------:R-:W5:Y:S01]  /*1f510*/  LDCU UR5, c[0x0][0x398] ;  /* 0x00007300ff0577ac */ /* 0x000f620008000800 */
[C---:B------:R-:W-:Y:S01]  /*1f520*/  IADD3 R8, P6, PT, R10.reuse, R69, RZ ;  /* 0x000000450a087210 */ /* 0x040fe20007fde0ff */
[----:B------:R-:W-:Y:S01]  /*1f530*/  VIADD R10, R10, UR21 ;  /* 0x000000150a0a7c36 */ /* 0x000fe20008000000 */
[----:B------:R-:W-:Y:S01]  /*1f540*/  PRMT R13, R55, 0x9910, RZ ;  /* 0x00009910370d7816 */ /* 0x000fe200000000ff */
[----:B------:R0:W-:Y:S01]  /*1f550*/  @P5 STG.E.U8 desc[UR18][R6.64], R11 ;  /* 0x0000000b06005986 */ /* 0x0001e2000c101112 */
[----:B-1----:R-:W-:Y:S01]  /*1f560*/  ISETP.LT.AND P5, PT, R2, UR4, !P2 ;  /* 0x0000000402007c0c */ /* 0x002fe2000d7a1270 */
[----:B------:R-:W-:Y:S01]  /*1f570*/  IMAD.X R9, R12, 0x1, R71, P6 ;  /* 0x000000010c097824 */ /* 0x000fe200030e0647 */
[----:B------:R-:W-:Y:S01]  /*1f580*/  SHF.R.S32.HI R13, RZ, 0x8, R13 ;  /* 0x00000008ff0d7819 */ /* 0x000fe2000001140d */
[----:B----4-:R-:W-:Y:S01]  /*1f590*/  VIADD R5, R0, 0x78 ;  /* 0x0000007800057836 */ /* 0x010fe20000000000 */
[----:B------:R-:W-:Y:S01]  /*1f5a0*/  SHF.R.S32.HI R12, RZ, 0x1f, R10 ;  /* 0x0000001fff0c7819 */ /* 0x000fe2000001140a */
[----:B------:R-:W1:Y:S01]  /*1f5b0*/  LDCU UR4, c[0x0][0x398] ;  /* 0x00007300ff0477ac */ /* 0x000e620008000800 */
[----:B------:R-:W-:Y:S01]  /*1f5c0*/  IADD3 R4, P6, PT, R10, R68, RZ ;  /* 0x000000440a047210 */ /* 0x000fe20007fde0ff */
[----:B------:R-:W-:Y:S01]  /*1f5d0*/  @P0 STG.E.U8 desc[UR18][R8.64], R13 ;  /* 0x0000000d08000986 */ /* 0x000fe2000c101112 */
[----:B------:R-:W-:Y:S01]  /*1f5e0*/  ISETP.GE.AND P0, PT, R5, UR7, PT ;  /* 0x0000000705007c0c */ /* 0x000fe2000bf06270 */
[----:B------:R-:W4:Y:S02]  /*1f5f0*/  LDCU UR7, c[0x0][0x398] ;  /* 0x00007300ff0777ac */ /* 0x000f240008000800 */
[----:B------:R-:W-:Y:S01]  /*1f600*/  IMAD.X R5, R12, 0x1, R3, P6 ;  /* 0x000000010c057824 */ /* 0x000fe200030e0603 */
[----:B0-----:R-:W-:Y:S01]  /*1f610*/  PRMT R11, R15, 0x9910, RZ ;  /* 0x000099100f0b7816 */ /* 0x001fe200000000ff */
[----:B------:R-:W0:Y:S03]  /*1f620*/  LDCU UR9, c[0x0][0x398] ;  /* 0x00007300ff0977ac */ /* 0x000e260008000800 */
[----:B------:R2:W-:Y:S02]  /*1f630*/  @P5 STG.E.U8 desc[UR18][R4.64], R15 ;  /* 0x0000000f04005986 */ /* 0x0005e4000c101112 */
[----:B--2---:R-:W-:-:S02]  /*1f640*/  F2FP.SATFINITE.E5M2.F32.PACK_AB_MERGE_C R15, R87, R86, RZ ;  /* 0x00000056570f723e */ /* 0x004fc400048060ff */
[----:B------:R-:W2:Y:S04]  /*1f650*/  LDL.LU R86, [R1+0x1e0] ;  /* 0x0001e00001567983 */ /* 0x000ea80000300800 */
[----:B------:R-:W2:Y:S01]  /*1f660*/  LDL.LU R87, [R1+0x1e4] ;  /* 0x0001e40001577983 */ /* 0x000ea20000300800 */
[----:B---3--:R-:W-:Y:S01]  /*1f670*/  ISETP.LT.AND P2, PT, R70, UR6, !P2 ;  /* 0x0000000646007c0c */ /* 0x008fe2000d741270 */
[----:B------:R-:W3:Y:S01]  /*1f680*/  LDCU UR6, c[0x0][0x398] ;  /* 0x00007300ff0677ac */ /* 0x000ee20008000800 */
[C---:B------:R-:W-:Y:S01]  /*1f690*/  IADD3 R6, P6, PT, R10.reuse, R69, RZ ;  /* 0x000000450a067210 */ /* 0x040fe20007fde0ff */
[----:B------:R-:W-:Y:S01]  /*1f6a0*/  VIADD R10, R10, UR21 ;  /* 0x000000150a0a7c36 */ /* 0x000fe20008000000 */
[----:B-----5:R-:W-:Y:S01]  /*1f6b0*/  ISETP.LT.AND P5, PT, R2, UR5, !P1 ;  /* 0x0000000502007c0c */ /* 0x020fe2000cfa1270 */
[----:B------:R-:W-:Y:S01]  /*1f6c0*/  VIADD R9, R0, 0x79 ;  /* 0x0000007900097836 */ /* 0x000fe20000000000 */
[----:B------:R-:W-:Y:S01]  /*1f6d0*/  F2FP.SATFINITE.E5M2.F32.PACK_AB_MERGE_C R57, R57, R56, RZ ;  /* 0x000000383939723e */ /* 0x000fe200048060ff */
[----:B------:R-:W-:Y:S01]  /*1f6e0*/  IMAD.X R7, R12, 0x1, R71, P6 ;  /* 0x000000010c077824 */ /* 0x000fe200030e0647 */
[----:B------:R-:W-:Y:S01]  /*1f6f0*/  SHF.R.S32.HI R12, RZ, 0x1f, R10 ;  /* 0x0000001fff0c7819 */ /* 0x000fe2000001140a */
[----:B------:R-:W5:Y:S01]  /*1f700*/  LDCU UR5, c[0x0][0x398] ;  /* 0x00007300ff0577ac */ /* 0x000f620008000800 */
[----:B------:R-:W-:-:S02]  /*1f710*/  IADD3 R8, P6, PT, R10, R68, RZ ;  /* 0x000000440a087210 */ /* 0x000fc40007fde0ff */
[----:B-1----:R-:W-:Y:S01]  /*1f720*/  ISETP.LT.AND P1, PT, R70, UR4, !P1 ;  /* 0x0000000446007c0c */ /* 0x002fe2000cf21270 */
[----:B------:R1:W-:Y:S01]  /*1f730*/  @P2 STG.E.U8 desc[UR18][R6.64], R57 ;  /* 0x0000003906002986 */ /* 0x0003e2000c101112 */
[----:B------:R-:W-:Y:S01]  /*1f740*/  ISETP.GE.AND P2, PT, R9, UR13, PT ;  /* 0x0000000d09007c0c */ /* 0x000fe2000bf46270 */
[----:B------:R-:W-:Y:S01]  /*1f750*/  IMAD.X R9, R12, 0x1, R3, P6 ;  /* 0x000000010c097824 */ /* 0x000fe200030e0603 */
[----:B------:R-:W-:Y:S01]  /*1f760*/  SHF.R.S32.HI R11, RZ, 0x8, R11 ;  /* 0x00000008ff0b7819 */ /* 0x000fe2000001140b */
[----:B------:R-:W0:Y:S01]  /*1f770*/  LDCU UR4, c[0x0][0x398] ;  /* 0x00007300ff0477ac */ /* 0x000e220008000800 */
[C---:B------:R-:W-:Y:S01]  /*1f780*/  IADD3 R4, P6, PT, R10.reuse, R69, RZ ;  /* 0x000000450a047210 */ /* 0x040fe20007fde0ff */
[----:B------:R-:W-:Y:S01]  /*1f790*/  VIADD R10, R10, UR21 ;  /* 0x000000150a0a7c36 */ /* 0x000fe20008000000 */
[----:B------:R-:W-:Y:S01]  /*1f7a0*/  PRMT R13, R57, 0x9910, RZ ;  /* 0x00009910390d7816 */ /* 0x000fe200000000ff */
[----:B------:R4:W-:Y:S01]  /*1f7b0*/  @P5 STG.E.U8 desc[UR18][R8.64], R11 ;  /* 0x0000000b08005986 */ /* 0x0009e2000c101112 */
[----:B---3--:R-:W-:Y:S01]  /*1f7c0*/  ISETP.LT.AND P5, PT, R2, UR6, !P3 ;  /* 0x0000000602007c0c */ /* 0x008fe2000dfa1270 */
[----:B------:R-:W-:Y:S01]  /*1f7d0*/  IMAD.X R5, R12, 0x1, R71, P6 ;  /* 0x000000010c057824 */ /* 0x000fe200030e0647 */
[----:B------:R-:W-:Y:S01]  /*1f7e0*/  SHF.R.S32.HI R13, RZ, 0x8, R13 ;  /* 0x00000008ff0d7819 */ /* 0x000fe2000001140d */
[----:B-1----:R-:W-:Y:S01]  /*1f7f0*/  VIADD R7, R0, 0x7a ;  /* 0x0000007a00077836 */ /* 0x002fe20000000000 */
[----:B------:R-:W-:Y:S01]  /*1f800*/  SHF.R.S32.HI R12, RZ, 0x1f, R10 ;  /* 0x0000001fff0c7819 */ /* 0x000fe2000001140a */
[----:B------:R-:W1:Y:S01]  /*1f810*/  LDCU UR6, c[0x0][0x398] ;  /* 0x00007300ff0677ac */ /* 0x000e620008000800 */
[----:B------:R-:W-:Y:S01]  /*1f820*/  IADD3 R6, P6, PT, R10, R68, RZ ;  /* 0x000000440a067210 */ /* 0x000fe20007fde0ff */
[----:B------:R3:W-:Y:S01]  /*1f830*/  @P1 STG.E.U8 desc[UR18][R4.64], R13 ;  /* 0x0000000d04001986 */ /* 0x0007e2000c101112 */
[----:B------:R-:W-:-:S03]  /*1f840*/  ISETP.GE.AND P1, PT, R7, UR11, PT ;  /* 0x0000000b07007c0c */ /* 0x000fc6000bf26270 */
[----:B------:R-:W-:Y:S01]  /*1f850*/  IMAD.X R7, R12, 0x1, R3, P6 ;  /* 0x000000010c077824 */ /* 0x000fe200030e0603 */
[----:B----4-:R-:W-:-:S04]  /*1f860*/  PRMT R11, R15, 0x9910, RZ ;  /* 0x000099100f0b7816 */ /* 0x010fc800000000ff */
[----:B------:R2:W-:Y:S01]  /*1f870*/  @P5 STG.E.U8 desc[UR18][R6.64], R15 ;  /* 0x0000000f06005986 */ /* 0x0005e2000c101112 */
[----:B-----5:R-:W-:Y:S01]  /*1f880*/  ISETP.LT.AND P3, PT, R70, UR5, !P3 ;  /* 0x0000000546007c0c */ /* 0x020fe2000df61270 */
[----:B------:R-:W4:Y:S01]  /*1f890*/  LDCU UR5, c[0x0][0x398] ;  /* 0x00007300ff0577ac */ /* 0x000f220008000800 */
[C---:B------:R-:W-:Y:S01]  /*1f8a0*/  IADD3 R8, P6, PT, R10.reuse, R69, RZ ;  /* 0x000000450a087210 */ /* 0x040fe20007fde0ff */
[----:B------:R-:W-:Y:S01]  /*1f8b0*/  VIADD R10, R10, UR21 ;  /* 0x000000150a0a7c36 */ /* 0x000fe20008000000 */
[----:B0-----:R-:W-:Y:S01]  /*1f8c0*/  ISETP.LT.AND P5, PT, R2, UR4, !P4 ;  /* 0x0000000402007c0c */ /* 0x001fe2000e7a1270 */
[----:B---3--:R-:W-:Y:S01]  /*1f8d0*/  VIADD R5, R0, 0x7b ;  /* 0x0000007b00057836 */ /* 0x008fe20000000000 */
[----:B------:R-:W-:Y:S01]  /*1f8e0*/  F2FP.SATFINITE.E5M2.F32.PACK_AB_MERGE_C R59, R59, R58, RZ ;  /* 0x0000003a3b3b723e */ /* 0x000fe200048060ff */
[----:B------:R-:W-:Y:S01]  /*1f8f0*/  IMAD.X R9, R12, 0x1, R71, P6 ;  /* 0x000000010c097824 */ /* 0x000fe200030e0647 */
[----:B--2---:R-:W-:Y:S01]  /*1f900*/  F2FP.SATFINITE.E5M2.F32.PACK_AB_MERGE_C R15, R87, R86, RZ ;  /* 0x00000056570f723e */ /* 0x004fe200048060ff */
[----:B------:R-:W0:Y:S01]  /*1f910*/  LDCU UR4, c[0x0][0x398] ;  /* 0x00007300ff0477ac */ /* 0x000e220008000800 */
[----:B------:R-:W2:Y:S04]  /*1f920*/  LDL.LU R86, [R1+0x1e8] ;  /* 0x0001e80001567983 */ /* 0x000ea80000300800 */
[----:B------:R-:W2:Y:S01]  /*1f930*/  LDL.LU R87, [R1+0x1ec] ;  /* 0x0001ec0001577983 */ /* 0x000ea20000300800 */
[----:B------:R-:W-:-:S02]  /*1f940*/  SHF.R.S32.HI R12, RZ, 0x1f, R10 ;  /* 0x0000001fff0c7819 */ /* 0x000fc4000001140a */
[----:B------:R-:W-:Y:S01]  /*1f950*/  IADD3 R4, P6, PT, R10, R68, RZ ;  /* 0x000000440a047210 */ /* 0x000fe20007fde0ff */
[----:B------:R3:W-:Y:S01]  /*1f960*/  @P3 STG.E.U8 desc[UR18][R8.64], R59 ;  /* 0x0000003b08003986 */ /* 0x0007e2000c101112 */
[----:B------:R-:W-:Y:S02]  /*1f970*/  ISETP.GE.AND P3, PT, R5, UR17, PT ;  /* 0x0000001105007c0c */ /* 0x000fe4000bf66270 */
[----:B------:R-:W-:Y:S01]  /*1f980*/  SHF.R.S32.HI R11, RZ, 0x8, R11 ;  /* 0x00000008ff0b7819 */ /* 0x000fe2000001140b */
[----:B------:R-:W-:Y:S01]  /*1f990*/  IMAD.X R5, R12, 0x1, R3, P6 ;  /* 0x000000010c057824 */ /* 0x000fe200030e0603 */
[----:B-1----:R-:W-:Y:S01]  /*1f9a0*/  ISETP.LT.AND P4, PT, R70, UR6, !P4 ;  /* 0x0000000646007c0c */ /* 0x002fe2000e781270 */
[----:B------:R-:W1:Y:S01]  /*1f9b0*/  LDCU UR6, c[0x0][0x398] ;  /* 0x00007300ff0677ac */ /* 0x000e620008000800 */
[C---:B------:R-:W-:Y:S01]  /*1f9c0*/  IADD3 R6, P6, PT, R10.reuse, R69, RZ ;  /* 0x000000450a067210 */ /* 0x040fe20007fde0ff */
[----:B------:R-:W-:Y:S01]  /*1f9d0*/  VIADD R10, R10, UR21 ;  /* 0x000000150a0a7c36 */ /* 0x000fe20008000000 */
[----:B------:R5:W-:Y:S01]  /*1f9e0*/  @P5 STG.E.U8 desc[UR18][R4.64], R11 ;  /* 0x0000000b04005986 */ /* 0x000be2000c101112 */
[----:B------:R-:W-:-:S02]  /*1f9f0*/  PRMT R13, R59, 0x9910, RZ ;  /* 0x000099103b0d7816 */ /* 0x000fc400000000ff */
[----:B----4-:R-:W-:Y:S01]  /*1fa00*/  ISETP.LT.AND P5, PT, R2, UR5, !P0 ;  /* 0x0000000502007c0c */ /* 0x010fe2000c7a1270 */
[----:B------:R-:W-:Y:S01]  /*1fa10*/  IMAD.X R7, R12, 0x1, R71, P6 ;  /* 0x000000010c077824 */ /* 0x000fe200030e0647 */
[----:B------:R-:W-:Y:S01]  /*1fa20*/  SHF.R.S32.HI R12, RZ, 0x1f, R10 ;  /* 0x0000001fff0c7819 */ /* 0x000fe2000001140a */
[----:B------:R-:W4:Y:S01]  /*1fa30*/  LDCU UR5, c[0x0][0x398] ;  /* 0x00007300ff0577ac */ /* 0x000f220008000800 */
[----:B---3--:R-:W-:Y:S02]  /*1fa40*/  IADD3 R8, P6, PT, R10, R68, RZ ;  /* 0x000000440a087210 */ /* 0x008fe40007fde0ff */
[----:B------:R-:W-:Y:S01]  /*1fa50*/  SHF.R.S32.HI R13, RZ, 0x8, R13 ;  /* 0x00000008ff0d7819 */ /* 0x000fe2000001140d */
[----:B-----5:R-:W-:Y:S02]  /*1fa60*/  VIADD R4, R0, 0x7c ;  /* 0x0000007c00047836 */ /* 0x020fe40000000000 */
[----:B------:R-:W-:Y:S02]  /*1fa70*/  IMAD.X R9, R12, 0x1, R3, P6 ;  /* 0x000000010c097824 */ /* 0x000fe400030e0603 */
[----:B------:R3:W-:Y:S01]  /*1fa80*/  @P4 STG.E.U8 desc[UR18][R6.64], R13 ;  /* 0x0000000d06004986 */ /* 0x0007e2000c101112 */
[----:B0-----:R-:W-:Y:S01]  /*1fa90*/  ISETP.LT.AND P0, PT, R70, UR4, !P0 ;  /* 0x0000000446007c0c */ /* 0x001fe2000c701270 */
[----:B------:R-:W-:Y:S01]  /*1faa0*/  VIADD R11, R10, UR21 ;  /* 0x000000150a0b7c36 */ /* 0x000fe20008000000 */
[----:B------:R-:W-:Y:S01]  /*1fab0*/  ISETP.GE.AND P4, PT, R4, UR15, PT ;  /* 0x0000000f04007c0c */ /* 0x000fe2000bf86270 */
[----:B------:R0:W-:Y:S01]  /*1fac0*/  @P5 STG.E.U8 desc[UR18][R8.64], R15 ;  /* 0x0000000f08005986 */ /* 0x0001e2000c101112 */
[----:B------:R-:W-:Y:S01]  /*1fad0*/  IADD3 R4, P6, PT, R10, R69, RZ ;  /* 0x000000450a047210 */ /* 0x000fe20007fde0ff */
[----:B------:R-:W5:Y:S01]  /*1fae0*/  LDCU UR4, c[0x0][0x398] ;  /* 0x00007300ff0477ac */ /* 0x000f620008000800 */
[----:B------:R-:W-:-:S02]  /*1faf0*/  PRMT R14, R15, 0x9910, RZ ;  /* 0x000099100f0e7816 */ /* 0x000fc400000000ff */
[----:B-1----:R-:W-:Y:S01]  /*1fb00*/  ISETP.LT.AND P5, PT, R2, UR6, !P2 ;  /* 0x0000000602007c0c */ /* 0x002fe2000d7a1270 */
[----:B------:R-:W-:Y:S01]  /*1fb10*/  IMAD.X R5, R12, 0x1, R71, P6 ;  /* 0x000000010c057824 */ /* 0x000fe200030e0647 */
[----:B------:R-:W-:Y:S01]  /*1fb20*/  SHF.R.S32.HI R10, RZ, 0x1f, R11 ;  /* 0x0000001fff0a7819 */ /* 0x000fe2000001140b */
[----:B---3--:R-:W-:Y:S01]  /*1fb30*/  IMAD.MOV.U32 R13, RZ, RZ, R14 ;  /* 0x000000ffff0d7224 */ /* 0x008fe200078e000e */
[----:B------:R-:W-:Y:S01]  /*1fb40*/  IADD3 R6, P6, PT, R11, R68, RZ ;  /* 0x000000440b067210 */ /* 0x000fe20007fde0ff */
[----:B------:R-:W1:Y:S01]  /*1fb50*/  LDCU UR6, c[0x0][0x398] ;  /* 0x00007300ff0677ac */ /* 0x000e620008000800 */
[----:B------:R-:W-:Y:S01]  /*1fb60*/  F2FP.SATFINITE.E5M2.F32.PACK_AB_MERGE_C R61, R61, R60, RZ ;  /* 0x0000003c3d3d723e */ /* 0x000fe200048060ff */
[----:B0-----:R-:W-:Y:S01]  /*1fb70*/  VIADD R8, R0, 0x7d ;  /* 0x0000007d00087836 */ /* 0x001fe20000000000 */
[----:B------:R-:W-:Y:S01]  /*1fb80*/  SHF.R.S32.HI R13, RZ, 0x8, R13 ;  /* 0x00000008ff0d7819 */ /* 0x000fe2000001140d */
[----:B------:R-:W-:Y:S02]  /*1fb90*/  IMAD.X R7, R10, 0x1, R3, P6 ;  /* 0x000000010a077824 */ /* 0x000fe400030e0603 */
[----:B------:R0:W-:Y:S01]  /*1fba0*/  @P0 STG.E.U8 desc[UR18][R4.64], R61 ;  /* 0x0000003d04000986 */ /* 0x0001e2000c101112 */
[----:B------:R-:W-:-:S02]  /*1fbb0*/  ISETP.GE.AND P0, PT, R8, UR25, PT ;  /* 0x0000001908007c0c */ /* 0x000fc4000bf06270 */
[C---:B------:R-:W-:Y:S01]  /*1fbc0*/  IADD3 R8, P6, PT, R11.reuse, R69, RZ ;  /* 0x000000450b087210 */ /* 0x040fe20007fde0ff */
[----:B------:R-:W-:Y:S01]  /*1fbd0*/  VIADD R11, R11, UR21 ;  /* 0x000000150b0b7c36 */ /* 0x000fe20008000000 */
[----:B------:R3:W-:Y:S01]  /*1fbe0*/  @P5 STG.E.U8 desc[UR18][R6.64], R13 ;  /* 0x0000000d06005986 */ /* 0x0007e2000c101112 */
[----:B----4-:R-:W-:Y:S01]  /*1fbf0*/  ISETP.LT.AND P2, PT, R70, UR5, !P2 ;  /* 0x0000000546007c0c */ /* 0x010fe2000d741270 */
[----:B------:R-:W4:Y:S01]  /*1fc00*/  LDCU UR5, c[0x0][0x398] ;  /* 0x00007300ff0577ac */ /* 0x000f220008000800 */
[----:B------:R-:W-:Y:S01]  /*1fc10*/  ISETP.LT.AND P5, PT, R2, UR7, !P1 ;  /* 0x0000000702007c0c */ /* 0x000fe2000cfa1270 */
[----:B------:R-:W-:Y:S01]  /*1fc20*/  IMAD.X R9, R10, 0x1, R71, P6 ;  /* 0x000000010a097824 */ /* 0x000fe200030e0647 */
[----:B------:R-:W-:Y:S02]  /*1fc30*/  PRMT R15, R61, 0x9910, RZ ;  /* 0x000099103d0f7816 */ /* 0x000fe400000000ff */
[----:B--2---:R-:W-:Y:S01]  /*1fc40*/  F2FP.SATFINITE.E5M2.F32.PACK_AB_MERGE_C R17, R87, R86, RZ ;  /* 0x000000565711723e */ /* 0x004fe200048060ff */
[----:B------:R-:W-:Y:S01]  /*1fc50*/  VIADD R12, R0, 0x7e ;  /* 0x0000007e000c7836 */ /* 0x000fe20000000000 */
[----:B------:R-:W-:Y:S01]  /*1fc60*/  SHF.R.S32.HI R10, RZ, 0x1f, R11 ;  /* 0x0000001fff0a7819 */ /* 0x000fe2000001140b */
[----:B------:R-:W2:Y:S01]  /*1fc70*/  LDCU UR7, c[0x0][0x398] ;  /* 0x00007300ff0777ac */ /* 0x000ea20008000800 */
[----:B0-----:R-:W-:-:S02]  /*1fc80*/  IADD3 R4, P6, PT, R11, R68, RZ ;  /* 0x000000440b047210 */ /* 0x001fc40007fde0ff */
[----:B------:R-:W-:-:S03]  /*1fc90*/  SHF.R.S32.HI R15, RZ, 0x8, R15 ;  /* 0x00000008ff0f7819 */ /* 0x000fc6000001140f */
[----:B------:R-:W-:Y:S01]  /*1fca0*/  IMAD.X R5, R10, 0x1, R3, P6 ;  /* 0x000000010a057824 */ /* 0x000fe200030e0603 */
[----:B---3--:R-:W-:Y:S01]  /*1fcb0*/  PRMT R13, R17, 0x9910, RZ ;  /* 0x00009910110d7816 */ /* 0x008fe200000000ff */
[----:B------:R-:W-:Y:S04]  /*1fcc0*/  @P2 STG.E.U8 desc[UR18][R8.64], R15 ;  /* 0x0000000f08002986 */ /* 0x000fe8000c101112 */
[----:B------:R0:W-:Y:S02]  /*1fcd0*/  @P5 STG.E.U8 desc[UR18][R4.64], R17 ;  /* 0x0000001104005986 */ /* 0x0001e4000c101112 */
[----:B0-----:R-:W-:Y:S02]  /*1fce0*/  F2FP.SATFINITE.E5M2.F32.PACK_AB_MERGE_C R17, R93, R92, RZ ;  /* 0x0000005c5d11723e */ /* 0x001fe400048060ff */
[----:B------:R-:W3:Y:S04]  /*1fcf0*/  LDL.LU R92, [R1+0x1f8] ;  /* 0x0001f800015c7983 */ /* 0x000ee80000300800 */
[----:B------:R-:W3:Y:S01]  /*1fd00*/  LDL.LU R93, [R1+0x1fc] ;  /* 0x0001fc00015d7983 */ /* 0x000ee20000300800 */
[----:B-----5:R-:W-:Y:S01]  /*1fd10*/  ISETP.LT.AND P1, PT, R70, UR4, !P1 ;  /* 0x0000000446007c0c */ /* 0x020fe2000cf21270 */
[----:B------:R-:W0:Y:S01]  /*1fd20*/  LDCU UR4, c[0x0][0x398] ;  /* 0x00007300ff0477ac */ /* 0x000e220008000800 */
[----:B------:R-:W-:Y:S01]  /*1fd30*/  IADD3 R6, P6, PT, R11, R69, RZ ;  /* 0x000000450b067210 */ /* 0x000fe20007fde0ff */
[----:B------:R-:W-:Y:S01]  /*1fd40*/  VIADD R0, R0, 0x7f ;  /* 0x0000007f00007836 */ /* 0x000fe20000000000 */
[----:B------:R-:W-:Y:S01]  /*1fd50*/  F2FP.SATFINITE.E5M2.F32.PACK_AB_MERGE_C R63, R63, R62, RZ ;  /* 0x0000003e3f3f723e */ /* 0x000fe200048060ff */
[----:B------:R-:W-:-:S02]  /*1fd60*/  VIADD R11, R11, UR21 ;  /* 0x000000150b0b7c36 */ /* 0x000fc40008000000 */
[----:B------:R-:W-:Y:S01]  /*1fd70*/  IMAD.X R7, R10, 0x1, R71, P6 ;  /* 0x000000010a077824 */ /* 0x000fe200030e0647 */
[----:B------:R-:W-:Y:S02]  /*1fd80*/  ISETP.GE.AND P5, PT, R0, UR27, PT ;  /* 0x0000001b00007c0c */ /* 0x000fe4000bfa6270 */
[----:B------:R-:W-:Y:S02]  /*1fd90*/  SHF.R.S32.HI R0, RZ, 0x1f, R11 ;  /* 0x0000001fff007819 */ /* 0x000fe4000001140b */
[C---:B------:R-:W-:Y:S01]  /*1fda0*/  IADD3 R8, P6, PT, R11.reuse, R68, RZ ;  /* 0x000000440b087210 */ /* 0x040fe20007fde0ff */
[----:B------:R5:W-:Y:S01]  /*1fdb0*/  @P1 STG.E.U8 desc[UR18][R6.64], R63 ;  /* 0x0000003f06001986 */ /* 0x000be2000c101112 */
[----:B----4-:R-:W-:Y:S01]  /*1fdc0*/  ISETP.LT.AND P1, PT, R2, UR5, !P3 ;  /* 0x0000000502007c0c */ /* 0x010fe2000df21270 */
[----:B------:R-:W4:Y:S02]  /*1fdd0*/  LDCU UR5, c[0x0][0x398] ;  /* 0x00007300ff0577ac */ /* 0x000f240008000800 */
[----:B------:R-:W-:Y:S01]  /*1fde0*/  IMAD.X R9, R0, 0x1, R3, P6 ;  /* 0x0000000100097824 */ /* 0x000fe200030e0603 */
[----:B0-----:R-:W-:Y:S01]  /*1fdf0*/  ISETP.LT.AND P3, PT, R70, UR4, !P3 ;  /* 0x0000000446007c0c */ /* 0x001fe2000df61270 */
[----:B------:R-:W0:Y:S01]  /*1fe00*/  LDCU UR4, c[0x0][0x398] ;  /* 0x00007300ff0477ac */ /* 0x000e220008000800 */
[----:B------:R-:W-:-:S02]  /*1fe10*/  IADD3 R4, P6, PT, R11, R69, RZ ;  /* 0x000000450b047210 */ /* 0x000fc40007fde0ff */
[----:B------:R-:W-:Y:S02]  /*1fe20*/  PRMT R15, R63, 0x9910, RZ ;  /* 0x000099103f0f7816 */ /* 0x000fe400000000ff */
[----:B------:R-:W-:Y:S01]  /*1fe30*/  SHF.R.S32.HI R13, RZ, 0x8, R13 ;  /* 0x00000008ff0d7819 */ /* 0x000fe2000001140d */
[----:B------:R-:W-:Y:S01]  /*1fe40*/  VIADD R11, R11, UR21 ;  /* 0x000000150b0b7c36 */ /* 0x000fe20008000000 */
[----:B------:R-:W-:Y:S01]  /*1fe50*/  SHF.R.S32.HI R15, RZ, 0x8, R15 ;  /* 0x00000008ff0f7819 */ /* 0x000fe2000001140f */
[----:B------:R-:W-:Y:S02]  /*1fe60*/  IMAD.X R5, R0, 0x1, R71, P6 ;  /* 0x0000000100057824 */ /* 0x000fe400030e0647 */
[----:B------:R0:W-:Y:S01]  /*1fe70*/  @P1 STG.E.U8 desc[UR18][R8.64], R13 ;  /* 0x0000000d08001986 */ /* 0x0001e2000c101112 */
[----:B-1----:R-:W-:Y:S01]  /*1fe80*/  ISETP.LT.AND P1, PT, R2, UR6, !P4 ;  /* 0x0000000602007c0c */ /* 0x002fe2000e721270 */
[C---:B------:R-:W-:Y:S01]  /*1fe90*/  VIADD R0, R11.reuse, UR21 ;  /* 0x000000150b007c36 */ /* 0x040fe20008000000 */
[----:B------:R-:W-:Y:S01]  /*1fea0*/  SHF.R.S32.HI R10, RZ, 0x1f, R11 ;  /* 0x0000001fff0a7819 */ /* 0x000fe2000001140b */
[----:B------:R1:W-:Y:S01]  /*1feb0*/  @P3 STG.E.U8 desc[UR18][R4.64], R15 ;  /* 0x0000000f04003986 */ /* 0x0003e2000c101112 */
[C---:B-----5:R-:W-:Y:S01]  /*1fec0*/  IADD3 R6, P6, PT, R11.reuse, R68, RZ ;  /* 0x000000440b067210 */ /* 0x060fe20007fde0ff */
[----:B------:R-:W-:Y:S01]  /*1fed0*/  VIADD R14, R0, UR21 ;  /* 0x00000015000e7c36 */ /* 0x000fe20008000000 */
[----:B------:R-:W-:Y:S01]  /*1fee0*/  ISETP.GE.AND P2, PT, R12, UR23, PT ;  /* 0x000000170c007c0c */ /* 0x000fe2000bf46270 */
[----:B------:R-:W5:Y:S01]  /*1fef0*/  LDCU UR6, c[0x0][0x398] ;  /* 0x00007300ff0677ac */ /* 0x000f620008000800 */
[----:B0-----:R-:W-:Y:S01]  /*1ff00*/  IADD3 R8, P3, PT, R11, R69, RZ ;  /* 0x000000450b087210 */ /* 0x001fe20007f7e0ff */
[----:B------:R-:W-:Y:S01]  /*1ff10*/  IMAD.X R7, R10, 0x1, R3, P6 ;  /* 0x000000010a077824 */ /* 0x000fe200030e0603 */
[----:B------:R-:W-:Y:S01]  /*1ff20*/  SHF.R.S32.HI R16, RZ, 0x1f, R0 ;  /* 0x0000001fff107819 */ /* 0x000fe20000011400 */
[----:B------:R-:W-:-:S02]  /*1ff30*/  VIADD R12, R14, UR21 ;  /* 0x000000150e0c7c36 */ /* 0x000fc40008000000 */
[----:B------:R-:W-:Y:S01]  /*1ff40*/  IMAD.X R9, R10, 0x1, R71, P3 ;  /* 0x000000010a097824 */ /* 0x000fe200018e0647 */
[-C--:B-1----:R-:W-:Y:S02]  /*1ff50*/  IADD3 R4, P3, PT, R0, R68.reuse, RZ ;  /* 0x0000004400047210 */ /* 0x082fe40007f7e0ff */
[----:B----4-:R-:W-:Y:S01]  /*1ff60*/  ISETP.LT.AND P4, PT, R70, UR5, !P4 ;  /* 0x0000000546007c0c */ /* 0x010fe2000e781270 */
[----:B------:R-:W0:Y:S01]  /*1ff70*/  LDCU UR5, c[0x0][0x398] ;  /* 0x00007300ff0577ac */ /* 0x000e220008000800 */
[----:B------:R1:W-:Y:S01]  /*1ff80*/  @P1 STG.E.U8 desc[UR18][R6.64], R17 ;  /* 0x0000001106001986 */ /* 0x0003e2000c101112 */
[----:B------:R-:W-:Y:S01]  /*1ff90*/  SHF.R.S32.HI R18, RZ, 0x1f, R12 ;  /* 0x0000001fff127819 */ /* 0x000fe2000001140c */
[----:B------:R-:W-:Y:S01]  /*1ffa0*/  IMAD.X R5, R16, 0x1, R3, P3 ;  /* 0x0000000110057824 */ /* 0x000fe200018e0603 */
[C---:B------:R-:W-:Y:S02]  /*1ffb0*/  IADD3 R10, P1, PT, R12.reuse, R68, RZ ;  /* 0x000000440c0a7210 */ /* 0x040fe40007f3e0ff */
[----:B------:R-:W-:-:S02]  /*1ffc0*/  IADD3 R12, P3, PT, R12, R69, RZ ;  /* 0x000000450c0c7210 */ /* 0x000fc40007f7e0ff */
[----:B------:R-:W-:-:S03]  /*1ffd0*/  F2FP.SATFINITE.E5M2.F32.PACK_AB_MERGE_C R65, R65, R64, RZ ;  /* 0x000000404141723e */ /* 0x000fc600048060ff */
[----:B------:R-:W-:Y:S01]  /*1ffe0*/  IMAD.X R13, R18, 0x1, R71, P3 ;  /* 0x00000001120d7824 */ /* 0x000fe200018e0647 */
[----:B-1----:R-:W-:Y:S01]  /*1fff0*/  IADD3 R6, P3, PT, R0, R69, RZ ;  /* 0x0000004500067210 */ /* 0x002fe20007f7e0ff */
[----:B------:R1:W-:Y:S01]  /*20000*/  @P4 STG.E.U8 desc[UR18][R8.64], R65 ;  /* 0x0000004108004986 */ /* 0x0003e2000c101112 */
[----:B------:R-:W-:Y:S01]  /*20010*/  IMAD.X R11, R18, 0x1, R3, P1 ;  /* 0x00000001120b7824 */ /* 0x000fe200008e0603 */
[C---:B--2---:R-:W-:Y:S02]  /*20020*/  ISETP.LT.AND P6, PT, R2.reuse, UR7, !P0 ;  /* 0x0000000702007c0c */ /* 0x044fe4000c7c1270 */
[----:B------:R-:W-:Y:S01]  /*20030*/  ISETP.LT.AND P4, PT, R2, UR4, !P2 ;  /* 0x0000000402007c0c */ /* 0x000fe2000d781270 */
[----:B------:R-:W-:Y:S01]  /*20040*/  IMAD.X R7, R16, 0x1, R71, P3 ;  /* 0x0000000110077824 */ /* 0x000fe200018e0647 */
[----:B-----5:R-:W-:Y:S02]  /*20050*/  ISETP.LT.AND P1, PT, R2, UR6, !P5 ;  /* 0x0000000602007c0c */ /* 0x020fe4000ef21270 */
[----:B------:R-:W-:-:S02]  /*20060*/  SHF.R.S32.HI R0, RZ, 0x1f, R14 ;  /* 0x0000001fff007819 */ /* 0x000fc4000001140e */
[----:B------:R-:W-:Y:S02]  /*20070*/  IADD3 R2, P3, PT, R14, R68, RZ ;  /* 0x000000440e027210 */ /* 0x000fe40007f7e0ff */
[C---:B------:R-:W-:Y:S02]  /*20080*/  ISETP.LT.AND P0, PT, R70.reuse, UR8, !P0 ;  /* 0x0000000846007c0c */ /* 0x040fe4000c701270 */
[----:B0-----:R-:W-:Y:S01]  /*20090*/  ISETP.LT.AND P2, PT, R70, UR5, !P2 ;  /* 0x0000000546007c0c */ /* 0x001fe2000d741270 */
[----:B------:R-:W-:Y:S01]  /*200a0*/  IMAD.X R3, R0, 0x1, R3, P3 ;  /* 0x0000000100037824 */ /* 0x000fe200018e0603 */
[----:B------:R-:W-:Y:S02]  /*200b0*/  PRMT R15, R17, 0x9910, RZ ;  /* 0x00009910110f7816 */ /* 0x000fe400000000ff */
[----:B------:R-:W-:Y:S02]  /*200c0*/  ISETP.LT.AND P5, PT, R70, UR9, !P5 ;  /* 0x0000000946007c0c */ /* 0x000fe4000efa1270 */
[----:B------:R-:W-:-:S02]  /*200d0*/  PRMT R17, R65, 0x9910, RZ ;  /* 0x0000991041117816 */ /* 0x000fc400000000ff */
[----:B------:R-:W-:Y:S02]  /*200e0*/  F2FP.SATFINITE.E5M2.F32.PACK_AB_MERGE_C R67, R67, R66, RZ ;  /* 0x000000424343723e */ /* 0x000fe400048060ff */
[----:B-1----:R-:W-:Y:S02]  /*200f0*/  IADD3 R8, P3, PT, R14, R69, RZ ;  /* 0x000000450e087210 */ /* 0x002fe40007f7e0ff */
[----:B------:R-:W-:Y:S02]  /*20100*/  SHF.R.S32.HI R15, RZ, 0x8, R15 ;  /* 0x00000008ff0f7819 */ /* 0x000fe4000001140f */
[----:B------:R-:W-:Y:S02]  /*20110*/  SHF.R.S32.HI R17, RZ, 0x8, R17 ;  /* 0x00000008ff117819 */ /* 0x000fe40000011411 */
[----:B------:R-:W-:Y:S01]  /*20120*/  PRMT R21, R67, 0x9910, RZ ;  /* 0x0000991043157816 */ /* 0x000fe200000000ff */
[----:B------:R-:W-:Y:S01]  /*20130*/  IMAD.X R9, R0, 0x1, R71, P3 ;  /* 0x0000000100097824 */ /* 0x000fe200018e0647 */
[----:B------:R0:W-:Y:S02]  /*20140*/  @P6 STG.E.U8 desc[UR18][R4.64], R15 ;  /* 0x0000000f04006986 */ /* 0x0001e4000c101112 */
[----:B------:R-:W-:-:S02]  /*20150*/  SHF.R.S32.HI R21, RZ, 0x8, R21 ;  /* 0x00000008ff157819 */ /* 0x000fc40000011415 */
[----:B------:R0:W-:Y:S01]  /*20160*/  @P0 STG.E.U8 desc[UR18][R6.64], R17 ;  /* 0x0000001106000986 */ /* 0x0001e2000c101112 */
[----:B---3--:R-:W-:-:S04]  /*20170*/  F2FP.SATFINITE.E5M2.F32.PACK_AB_MERGE_C R23, R93, R92, RZ ;  /* 0x0000005c5d17723e */ /* 0x008fc800048060ff */
[----:B------:R-:W-:Y:S01]  /*20180*/  PRMT R19, R23, 0x9910, RZ ;  /* 0x0000991017137816 */ /* 0x000fe200000000ff */
[----:B------:R0:W-:Y:S03]  /*20190*/  @P4 STG.E.U8 desc[UR18][R2.64], R23 ;  /* 0x0000001702004986 */ /* 0x0001e6000c101112 */
[----:B------:R-:W-:Y:S01]  /*201a0*/  SHF.R.S32.HI R19, RZ, 0x8, R19 ;  /* 0x00000008ff137819 */ /* 0x000fe20000011413 */
[----:B------:R0:W-:Y:S04]  /*201b0*/  @P2 STG.E.U8 desc[UR18][R8.64], R67 ;  /* 0x0000004308002986 */ /* 0x0001e8000c101112 */
[----:B------:R0:W-:Y:S04]  /*201c0*/  @P1 STG.E.U8 desc[UR18][R10.64], R19 ;  /* 0x000000130a001986 */ /* 0x0001e8000c101112 */
[----:B------:R0:W-:Y:S01]  /*201d0*/  @P5 STG.E.U8 desc[UR18][R12.64], R21 ;  /* 0x000000150c005986 */ /* 0x0001e2000c101112 */
[----:B------:R-:W-:Y:S06]  /*201e0*/  BAR.SYNC.DEFER_BLOCKING 0x0 ;  /* 0x0000000000007b1d */ /* 0x000fec0000010000 */
[----:B------:R-:W-:Y:S05]  /*201f0*/  BRA.U UP0, `(.L_x_19) ;  /* 0x0000000100a07547 */ /* 0x000fea000b800000 */
[----:B------:R-:W1:Y:S01]  /*20200*/  S2UR UR5, SR_CgaCtaId ;  /* 0x00000000000579c3 */ /* 0x000e620000008800 */
[----:B------:R-:W-:Y:S01]  /*20210*/  NOP ;  /* 0x0000000000007918 */ /* 0x000fe20000000000 */
[----:B------:R-:W-:Y:S01]  /*20220*/  UMOV UR4, 0x50 ;  /* 0x0000005000047882 */ /* 0x000fe20000000000 */
[----:B------:R-:W-:Y:S02]  /*20230*/  IMAD.U32 R0, RZ, RZ, UR20 ;  /* 0x00000014ff007e24 */ /* 0x000fe4000f8e00ff */
[----:B0-----:R-:W-:Y:S02]  /*20240*/  IMAD.MOV.U32 R3, RZ, RZ, 0xff ;  /* 0x000000ffff037424 */ /* 0x001fe400078e00ff */
[----:B------:R-:W-:Y:S01]  /*20250*/  IMAD.MOV.U32 R7, RZ, RZ, 0x1 ;  /* 0x00000001ff077424 */ /* 0x000fe200078e00ff */
[----:B------:R-:W-:-:S04]  /*20260*/  LOP3.LUT R0, R0, 0xffff, RZ, 0xc0, !PT ;  /* 0x0000ffff00007812 */ /* 0x000fc800078ec0ff */
[----:B------:R-:W-:-:S05]  /*20270*/  SHF.R.U32.HI R0, RZ, 0x5, R0 ;  /* 0x00000005ff007819 */ /* 0x000fca0000011600 */
[----:B------:R-:W-:Y:S01]  /*20280*/  VIADD R2, R0, 0x10 ;  /* 0x0000001000027836 */ /* 0x000fe20000000000 */
[----:B------:R-:W-:Y:S01]  /*20290*/  SHF.L.U32 R0, R3, R0, RZ ;  /* 0x0000000003007219 */ /* 0x000fe200000006ff */
[----:B-1----:R-:W-:-:S03]  /*202a0*/  ULEA UR6, UR5, UR4, 0x18 ;  /* 0x0000000405067291 */ /* 0x002fc6000f8ec0ff */
[----:B------:R-:W-:-:S04]  /*202b0*/  SHF.L.U32 R3, R7, R2, RZ ;  /* 0x0000000207037219 */ /* 0x000fc800000006ff */
[----:B------:R-:W-:Y:S02]  /*202c0*/  LOP3.LUT R0, R3, R0, RZ, 0xfc, !PT ;  /* 0x0000000003007212 */ /* 0x000fe400078efcff */
[----:B------:R-:W0:Y:S02]  /*202d0*/  LDS R5, [UR6] ;  /* 0x00000006ff057984 */ /* 0x000e240008000800 */
[C---:B------:R-:W-:Y:S02]  /*202e0*/  LOP3.LUT R2, R0.reuse, 0xffff, RZ, 0xc0, !PT ;  /* 0x0000ffff00027812 */ /* 0x040fe400078ec0ff */
[----:B0-----:R-:W-:-:S04]  /*202f0*/  LOP3.LUT R3, R0, 0xffff, R5, 0x80, !PT ;  /* 0x0000ffff00037812 */ /* 0x001fc800078e8005 */
[----:B------:R-:W-:-:S13]  /*20300*/  ISETP.NE.AND P0, PT, R3, R2, PT ;  /* 0x000000020300720c */ /* 0x000fda0003f05270 */
[----:B------:R-:W-:Y:S05]  /*20310*/  @P0 BRA `(.L_x_20) ;  /* 0x0000000000500947 */ /* 0x000fea0003800000 */
[----:B------:R-:W-:Y:S02]  /*20320*/  SHF.R.U32.HI R5, RZ, 0x10, R5 ;  /* 0x00000010ff057819 */ /* 0x000fe40000011605 */
[----:B------:R-:W-:-:S04]  /*20330*/  SHF.R.U32.HI R2, RZ, 0x10, R0 ;  /* 0x00000010ff027819 */ /* 0x000fc80000011600 */
[----:B------:R-:W-:-:S04]  /*20340*/  LOP3.LUT R5, R5, R2, RZ, 0xc0, !PT ;  /* 0x0000000205057212 */ /* 0x000fc800078ec0ff */
[----:B------:R-:W-:-:S13]  /*20350*/  ISETP.NE.AND P0, PT, R5, R2, PT ;  /* 0x000000020500720c */ /* 0x000fda0003f05270 */
[----:B------:R-:W-:Y:S05]  /*20360*/  @P0 BRA `(.L_x_21) ;  /* 0x0000000000300947 */ /* 0x000fea0003800000 */
[----:B------:R-:W-:Y:S01]  /*20370*/  R2UR UR4, R0 ;  /* 0x00000000000472ca */ /* 0x000fe200000e0000 */
[----:B------:R-:W-:Y:S01]  /*20380*/  VOTEU.ANY UR5, UPT, PT ;  /* 0x0000000000057886 */ /* 0x000fe200038e0100 */
[----:B------:R-:W0:Y:S01]  /*20390*/  S2R R0, SR_LANEID ;  /* 0x0000000000007919 */ /* 0x000e220000000000 */
[----:B------:R-:W-:-:S10]  /*203a0*/  UFLO.U32 UR5, UR5 ;  /* 0x00000005000572bd */ /* 0x000fd400080e0000 */
[----:B------:R-:W-:-:S06]  /*203b0*/  ULOP3.LUT UR4, URZ, UR4, URZ, 0x33, !UPT ;  /* 0x00000004ff047292 */ /* 0x000fcc000f8e33ff */
[----:B------:R-:W-:-:S04]  /*203c0*/  IMAD.U32 R2, RZ, RZ, UR4 ;  /* 0x00000004ff027e24 */ /* 0x000fc8000f8e00ff */
[----:B------:R-:W1:Y:S02]  /*203d0*/  REDUX UR7, R2 ;  /* 0x00000000020773c4 */ /* 0x000e640000000000 */
[----:B------:R2:W-:Y:S01]  /*203e0*/  UTCATOMSWS.AND URZ, UR4 ;  /* 0x0000000400ff79e3 */ /* 0x0005e20008000000 */
[----:B0-----:R-:W-:Y:S01]  /*203f0*/  ISETP.EQ.U32.AND P0, PT, R0, UR5, PT ;  /* 0x0000000500007c0c */ /* 0x001fe2000bf02070 */
[----:B-1----:R-:W-:-:S12]  /*20400*/  IMAD.U32 R0, RZ, RZ, UR7 ;  /* 0x00000007ff007e24 */ /* 0x002fd8000f8e00ff */
[----:B------:R2:W-:Y:S01]  /*20410*/  @P0 ATOMS.AND RZ, [UR6], R0 ;  /* 0x00000000ffff098c */ /* 0x0005e2000a800006 */
[----:B------:R-:W-:Y:S05]  /*20420*/  BRA `(.L_x_19) ;  /* 0x0000000000147947 */ /* 0x000fea0003800000 */
.L_x_21:
[----:B------:R-:W-:-:S07]  /*20430*/  MOV R2, 0x20450 ;  /* 0x0002045000027802 */ /* 0x000fce0000000f00 */
[----:B------:R-:W-:Y:S05]  /*20440*/  CALL.REL.NOINC `($__internal_0_$__cuda_sm10x_tcgen05_guardrail_trap_col_being_dealloced_not_returned_by_alloc) ;  /* 0x00000000005c7944 */ /* 0x000fea0003c00000 */
[----:B------:R-:W-:Y:S05]  /*20450*/  BRA `(.L_x_19) ;  /* 0x0000000000087947 */ /* 0x000fea0003800000 */
.L_x_20:
[----:B------:R-:W-:-:S07]  /*20460*/  MOV R2, 0x20480 ;  /* 0x0002048000027802 */ /* 0x000fce0000000f00 */
[----:B------:R-:W-:Y:S05]  /*20470*/  CALL.REL.NOINC `($__internal_2_$__cuda_sm10x_tcgen05_guardrail_trap_unallocated_columns_being_dealloced) ;  /* 0x0000000000687944 */ /* 0x000fea0003c00000 */
.L_x_19:
[----:B------:R-:W-:Y:S01]  /*20480*/  NOP ;  /* 0x0000000000007918 */ /* 0x000fe20000000000 */
[----:B--2---:R-:W-:Y:S05]  /*20490*/  EXIT ;  /* 0x000000000000794d */ /* 0x004fea0003800000 */
.L_x_7:
[----:B------:R-:W-:-:S07]  /*204a0*/  IMAD.MOV.U32 R3, RZ, RZ, R2 ;  /* 0x000000ffff037224 */ /* 0x000fce00078e0002 */
.L_x_22:
[----:B0-----:R0:W1:Y:S02]  /*204b0*/  SYNCS.PHASECHK.TRANS64.TRYWAIT P1, [R7+URZ], R3 ;  /* 0x00000003070075a7 */ /* 0x00106400080211ff */
[----:B-1----:R-:W-:Y:S05]  /*204c0*/  @!P1 NANOSLEEP.SYNCS 0x989680 ;  /* 0x009896800000995d */ /* 0x002fea0003900000 */
[----:B------:R-:W1:Y:S02]  /*204d0*/  @!P1 SYNCS.PHASECHK.TRANS64 P1, [R7+URZ], R3 ;  /* 0x00000003070095a7 */ /* 0x000e6400080210ff */
[----:B-1----:R-:W-:Y:S05]  /*204e0*/  @!P1 BRA `(.L_x_22) ;  /* 0xfffffffc00f09947 */ /* 0x002fea000383ffff */
[----:B------:R-:W-:Y:S05]  /*204f0*/  BRA `(.L_x_6) ;  /* 0xfffffdfc008c7947 */ /* 0x000fea000383ffff */
.L_x_10:
[----:B------:R-:W-:-:S07]  /*20500*/  IMAD.MOV.U32 R3, RZ, RZ, R2 ;  /* 0x000000ffff037224 */ /* 0x000fce00078e0002 */
.L_x_23:
[----:B0-----:R0:W1:Y:S02]  /*20510*/  SYNCS.PHASECHK.TRANS64.TRYWAIT P0, [R9+URZ], R3 ;  /* 0x00000003090075a7 */ /* 0x00106400080011ff */
[----:B-1----:R-:W-:Y:S05]  /*20520*/  @!P0 NANOSLEEP.SYNCS 0x989680 ;  /* 0x009896800000895d */ /* 0x002fea0003900000 */
[----:B------:R-:W1:Y:S02]  /*20530*/  @!P0 SYNCS.PHASECHK.TRANS64 P0, [R9+URZ], R3 ;  /* 0x00000003090085a7 */ /* 0x000e6400080010ff */
[----:B-1----:R-:W-:Y:S05]  /*20540*/  @!P0 BRA `(.L_x_23) ;  /* 0xfffffffc00f08947 */ /* 0x002fea000383ffff */
[----:B------:R-:W-:Y:S05]  /*20550*/  BRA `(.L_x_9) ;  /* 0xfffffdfc00f07947 */ /* 0x000fea000383ffff */
.L_x_14:
[----:B------:R-:W0:Y:S02]  /*20560*/  SYNCS.PHASECHK.TRANS64.TRYWAIT P3, [UR10], R28 ;  /* 0x0000001cff0075a7 */ /* 0x000e24000806110a */
[----:B0-----:R-:W-:Y:S05]  /*20570*/  @!P3 BRA `(.L_x_14) ;  /* 0xfffffffc00f8b947 */ /* 0x001fea000383ffff */
[----:B------:R-:W-:Y:S05]  /*20580*/  BRA `(.L_x_24) ;  /* 0xfffffef4001c7947 */ /* 0x000fea000383ffff */
.L_x_18:
[----:B------:R-:W0:Y:S02]  /*20590*/  SYNCS.PHASECHK.TRANS64.TRYWAIT P4, [UR10], R8 ;  /* 0x00000008ff0075a7 */ /* 0x000e24000808110a */
[----:B0-----:R-:W-:Y:S05]  /*205a0*/  @!P4 BRA `(.L_x_18) ;  /* 0xfffffffc00f8c947 */ /* 0x001fea000383ffff */
[----:B------:R-:W-:Y:S05]  /*205b0*/  BRA `(.L_x_17) ;  /* 0xffffff4c00607947 */ /* 0x000fea000383ffff */
        .weak           $__internal_0_$__cuda_sm10x_tcgen05_guardrail_trap_col_being_dealloced_not_returned_by_alloc
        .type           $__internal_0_$__cuda_sm10x_tcgen05_guardrail_trap_col_being_dealloced_not_returned_by_alloc,@function
        .size           $__internal_0_$__cuda_sm10x_tcgen05_guardrail_trap_col_being_dealloced_not_returned_by_alloc,($__internal_1_$__cuda_sm10x_tcgen05_guardrail_trap_phase_invalid_during_alloc - $__internal_0_$__cuda_sm10x_tcgen05_guardrail_trap_col_being_dealloced_not_returned_by_alloc)
$__internal_0_$__cuda_sm10x_tcgen05_guardrail_trap_col_being_dealloced_not_returned_by_alloc:
[----:B------:R-:W-:Y:S05]  /*205c0*/  BPT.TRAP 0x1 ;  /* 0x000000040000795c */ /* 0x000fea0000300000 */
[----:B------:R-:W-:-:S04]  /*205d0*/  IMAD.MOV.U32 R3, RZ, RZ, 0x0 ;  /* 0x00000000ff037424 */ /* 0x000fc800078e00ff */
[----:B------:R-:W-:Y:S05]  /*205e0*/  RET.REL.NODEC R2 `(matmul_kernel) ;  /* 0xfffffdf802847950 */ /* 0x000fea0003c3ffff */
        .weak           $__internal_1_$__cuda_sm10x_tcgen05_guardrail_trap_phase_invalid_during_alloc
        .type           $__internal_1_$__cuda_sm10x_tcgen05_guardrail_trap_phase_invalid_during_alloc,@function
        .size           $__internal_1_$__cuda_sm10x_tcgen05_guardrail_trap_phase_invalid_during_alloc,($__internal_2_$__cuda_sm10x_tcgen05_guardrail_trap_unallocated_columns_being_dealloced - $__internal_1_$__cuda_sm10x_tcgen05_guardrail_trap_phase_invalid_during_alloc)
$__internal_1_$__cuda_sm10x_tcgen05_guardrail_trap_phase_invalid_during_alloc:
[----:B------:R-:W-:Y:S05]  /*205f0*/  BPT.TRAP 0x1 ;  /* 0x000000040000795c */ /* 0x000fea0000300000 */
[----:B------:R-:W-:-:S04]  /*20600*/  IMAD.MOV.U32 R3, RZ, RZ, 0x0 ;  /* 0x00000000ff037424 */ /* 0x000fc800078e00ff */
[----:B------:R-:W-:Y:S05]  /*20610*/  RET.REL.NODEC R2 `(matmul_kernel) ;  /* 0xfffffdf802787950 */ /* 0x000fea0003c3ffff */
        .weak           $__internal_2_$__cuda_sm10x_tcgen05_guardrail_trap_unallocated_columns_being_dealloced
        .type           $__internal_2_$__cuda_sm10x_tcgen05_guardrail_trap_unallocated_columns_being_dealloced,@function
        .size           $__internal_2_$__cuda_sm10x_tcgen05_guardrail_trap_unallocated_columns_being_dealloced,(.L_x_28 - $__internal_2_$__cuda_sm10x_tcgen05_guardrail_trap_unallocated_columns_being_dealloced)
$__internal_2_$__cuda_sm10x_tcgen05_guardrail_trap_unallocated_columns_being_dealloced:
[----:B------:R-:W-:Y:S05]  /*20620*/  BPT.TRAP 0x1 ;  /* 0x000000040000795c */ /* 0x000fea0000300000 */
[----:B------:R-:W-:-:S04]  /*20630*/  IMAD.MOV.U32 R3, RZ, RZ, 0x0 ;  /* 0x00000000ff037424 */ /* 0x000fc800078e00ff */
[----:B------:R-:W-:Y:S05]  /*20640*/  RET.REL.NODEC R2 `(matmul_kernel) ;  /* 0xfffffdf8026c7950 */ /* 0x000fea0003c3ffff */
.L_x_25:
[----:B------:R-:W-:-:S00]  /*20650*/  BRA `(.L_x_25) ;  /* 0xfffffffc00fc7947 */ /* 0x000fc0000383ffff */
[----:B------:R-:W-:-:S00]  /*20660*/  NOP ;  /* 0x0000000000007918 */ /* 0x000fc00000000000 */
        /* <DEDUP_REMOVED lines=9> */
.L_x_28:


//--------------------- .nv.shared.matmul_kernel  --------------------------
	.section	.nv.shared.matmul_kernel,"aw",@nobits
	.sectionflags	@""
	.align	16
	.zero		1024


//--------------------- .nv.shared.reserved.0     --------------------------
	.section	.nv.shared.reserved.0,"aw",@nobits
	.align	8
	.weak		__nv_reservedSMEM_offset_0_alias
	.size		__nv_reservedSMEM_offset_0_alias, 0, 64
	.other		__nv_reservedSMEM_offset_0_alias,@"STO_CUDA_RESERVED_SHARED STV_DEFAULT"
__nv_reservedSMEM_offset_0_alias:
	.zero		0
.nv.shared.reserved.0:
	.zero		64
	.weak		__nv_reservedSMEM_allocation_phase
	.type		__nv_reservedSMEM_allocation_phase,@object
	.size		__nv_reservedSMEM_allocation_phase,(.L_0 - __nv_reservedSMEM_allocation_phase)
__nv_reservedSMEM_allocation_phase:
	.zero		1
.L_0:
	.zero		7
	.weak		__nv_reservedSMEM_devtool_atexit_pc
	.type		__nv_reservedSMEM_devtool_atexit_pc,@object
	.size		__nv_reservedSMEM_devtool_atexit_pc,(__nv_reservedSMEM_allocation_mask - __nv_reservedSMEM_devtool_atexit_pc)
__nv_reservedSMEM_devtool_atexit_pc:
	.zero		8
	.weak		__nv_reservedSMEM_allocation_mask
	.type		__nv_reservedSMEM_allocation_mask,@object
	.size		__nv_reservedSMEM_allocation_mask,(.L_2 - __nv_reservedSMEM_allocation_mask)
__nv_reservedSMEM_allocation_mask:
	.zero		4
.L_2:
	.zero		4
	.weak		__nv_reservedSMEM_tmem_allocation_pipeline_mbarrier
	.type		__nv_reservedSMEM_tmem_allocation_pipeline_mbarrier,@object
	.size		__nv_reservedSMEM_tmem_allocation_pipeline_mbarrier,(__nv_reservedSMEM_tmem_allocation_pipeline_mbarrier_parity - __nv_reservedSMEM_tmem_allocation_pipeline_mbarrier)
__nv_reservedSMEM_tmem_allocation_pipeline_mbarrier:
	.zero		8
	.weak		__nv_reservedSMEM_tmem_allocation_pipeline_mbarrier_parity
	.type		__nv_reservedSMEM_tmem_allocation_pipeline_mbarrier_parity,@object
	.size		__nv_reservedSMEM_tmem_allocation_pipeline_mbarrier_parity,(.L_4 - __nv_reservedSMEM_tmem_allocation_pipeline_mbarrier_parity)
__nv_reservedSMEM_tmem_allocation_pipeline_mbarrier_parity:
	.zero		4
.L_4:


//--------------------- .nv.constant0.matmul_kernel --------------------------
	.section	.nv.constant0.matmul_kernel,"a",@progbits
	.sectionflags	@""
	.align	4
.nv.constant0.matmul_kernel:
	.zero		976


//--------------------- SYMBOLS --------------------------

	.type		.nv.reservedSmem.offset0,@object
	.size		.nv.reservedSmem.offset0,0x4
	.type		.nv.reservedSmem.cap,@object
	.size		.nv.reservedSmem.cap,0x4
